	.target	sm_103a

	.elftype	@"ET_EXEC"


//--------------------- .note.nv.tkinfo           --------------------------
	.section	.note.nv.tkinfo,"",@"SHT_NOTE"
	.sectionflags	@"SHF_NOTE_NV_TKINFO"
	.tkinfo
        /*0018*/ 	.word	0x00000002
        /*0030*/ 	.string	""
        /*0030*/ 	.string	"ptxas"
        /*0030*/ 	.string	"Cuda compilation tools, release 13.0, V13.0.88"
        /*0030*/ 	.string	"Build cuda_13.0.r13.0/compiler.36424714_0"
        /*0030*/ 	.string	"-arch sm_103a -m 64 "



//--------------------- .note.nv.cuinfo           --------------------------
	.section	.note.nv.cuinfo,"",@"SHT_NOTE"
	.sectionflags	@"SHF_NOTE_NV_CUINFO"
        /*0018*/ 	.short	0x0002
        /*001a*/ 	.short	0x0067
        /*001c*/ 	.short	0x0082
	.zero		2


//--------------------- .nv.info                  --------------------------
	.section	.nv.info,"",@"SHT_CUDA_INFO"
	.align	4


	//----- nvinfo : EIATTR_REGCOUNT
	.align		4
        /*0000*/ 	.byte	0x04, 0x2f
        /*0002*/ 	.short	(.L_12 - .L_11)
	.align		4
.L_11:
        /*0004*/ 	.word	index@(_ZN5flash25flash_bwd_dot_do_o_kernelILb1E23Flash_bwd_kernel_traitsILi128ELi64ELi128ELi8ELi2ELi4ELi2ELb0ELb0EN7cutlass10bfloat16_tE19Flash_kernel_traitsILi128ELi64ELi128ELi8ES3_EEEEvNS_16Flash_bwd_paramsE)
        /*0008*/ 	.word	0x00000032


	//----- nvinfo : EIATTR_FRAME_SIZE
	.align		4
.L_12:
        /*000c*/ 	.byte	0x04, 0x11
        /*000e*/ 	.short	(.L_14 - .L_13)
	.align		4
.L_13:
        /*0010*/ 	.word	index@(_ZN5flash25flash_bwd_dot_do_o_kernelILb1E23Flash_bwd_kernel_traitsILi128ELi64ELi128ELi8ELi2ELi4ELi2ELb0ELb0EN7cutlass10bfloat16_tE19Flash_kernel_traitsILi128ELi64ELi128ELi8ES3_EEEEvNS_16Flash_bwd_paramsE)
        /*0014*/ 	.word	0x00000000


	//----- nvinfo : EIATTR_REGCOUNT
	.align		4
.L_14:
        /*0018*/ 	.byte	0x04, 0x2f
        /*001a*/ 	.short	(.L_16 - .L_15)
	.align		4
.L_15:
        /*001c*/ 	.word	index@(_ZN5flash25flash_bwd_dot_do_o_kernelILb0E23Flash_bwd_kernel_traitsILi128ELi64ELi128ELi8ELi2ELi4ELi2ELb0ELb0EN7cutlass10bfloat16_tE19Flash_kernel_traitsILi128ELi64ELi128ELi8ES3_EEEEvNS_16Flash_bwd_paramsE)
        /*0020*/ 	.word	0x00000030


	//----- nvinfo : EIATTR_FRAME_SIZE
	.align		4
.L_16:
        /*0024*/ 	.byte	0x04, 0x11
        /*0026*/ 	.short	(.L_18 - .L_17)
	.align		4
.L_17:
        /*0028*/ 	.word	index@(_ZN5flash25flash_bwd_dot_do_o_kernelILb0E23Flash_bwd_kernel_traitsILi128ELi64ELi128ELi8ELi2ELi4ELi2ELb0ELb0EN7cutlass10bfloat16_tE19Flash_kernel_traitsILi128ELi64ELi128ELi8ES3_EEEEvNS_16Flash_bwd_paramsE)
        /*002c*/ 	.word	0x00000000


	//----- nvinfo : EIATTR_REGCOUNT
	.align		4
.L_18:
        /*0030*/ 	.byte	0x04, 0x2f
        /*0032*/ 	.short	(.L_20 - .L_19)
	.align		4
.L_19:
        /*0034*/ 	.word	index@(_ZN5flash44flash_bwd_dq_dk_dv_loop_seqk_parallel_kernelI23Flash_bwd_kernel_traitsILi128ELi64ELi128ELi8ELi2ELi4ELi2ELb0ELb0EN7cutlass10bfloat16_tE19Flash_kernel_traitsILi128ELi64ELi128ELi8ES3_EELb0ELb1ELb0ELb1ELb0ELb0ELb1EEEvNS_16Flash_bwd_paramsE)
        /*0038*/ 	.word	0x000000ff


	//----- nvinfo : EIATTR_FRAME_SIZE
	.align		4
.L_20:
        /*003c*/ 	.byte	0x04, 0x11
        /*003e*/ 	.short	(.L_22 - .L_21)
	.align		4
.L_21:
        /*0040*/ 	.word	index@(_ZN5flash44flash_bwd_dq_dk_dv_loop_seqk_parallel_kernelI23Flash_bwd_kernel_traitsILi128ELi64ELi128ELi8ELi2ELi4ELi2ELb0ELb0EN7cutlass10bfloat16_tE19Flash_kernel_traitsILi128ELi64ELi128ELi8ES3_EELb0ELb1ELb0ELb1ELb0ELb0ELb1EEEvNS_16Flash_bwd_paramsE)
        /*0044*/ 	.word	0x00000080


	//----- nvinfo : EIATTR_REGCOUNT
	.align		4
.L_22:
        /*0048*/ 	.byte	0x04, 0x2f
        /*004a*/ 	.short	(.L_24 - .L_23)
	.align		4
.L_23:
        /*004c*/ 	.word	index@(_ZN5flash44flash_bwd_dq_dk_dv_loop_seqk_parallel_kernelI23Flash_bwd_kernel_traitsILi128ELi64ELi128ELi8ELi2ELi4ELi2ELb0ELb0EN7cutlass10bfloat16_tE19Flash_kernel_traitsILi128ELi64ELi128ELi8ES3_EELb1ELb1ELb0ELb1ELb0ELb0ELb0EEEvNS_16Flash_bwd_paramsE)
        /*0050*/ 	.word	0x000000ff


	//----- nvinfo : EIATTR_FRAME_SIZE
	.align		4
.L_24:
        /*0054*/ 	.byte	0x04, 0x11
        /*0056*/ 	.short	(.L_26 - .L_25)
	.align		4
.L_25:
        /*0058*/ 	.word	index@(_ZN5flash44flash_bwd_dq_dk_dv_loop_seqk_parallel_kernelI23Flash_bwd_kernel_traitsILi128ELi64ELi128ELi8ELi2ELi4ELi2ELb0ELb0EN7cutlass10bfloat16_tE19Flash_kernel_traitsILi128ELi64ELi128ELi8ES3_EELb1ELb1ELb0ELb1ELb0ELb0ELb0EEEvNS_16Flash_bwd_paramsE)
        /*005c*/ 	.word	0x00000030


	//----- nvinfo : EIATTR_REGCOUNT
	.align		4
.L_26:
        /*0060*/ 	.byte	0x04, 0x2f
        /*0062*/ 	.short	(.L_28 - .L_27)
	.align		4
.L_27:
        /*0064*/ 	.word	index@(_ZN5flash44flash_bwd_dq_dk_dv_loop_seqk_parallel_kernelI23Flash_bwd_kernel_traitsILi128ELi64ELi128ELi8ELi2ELi4ELi2ELb0ELb0EN7cutlass10bfloat16_tE19Flash_kernel_traitsILi128ELi64ELi128ELi8ES3_EELb0ELb1ELb0ELb0ELb0ELb1ELb1EEEvNS_16Flash_bwd_paramsE)
        /*0068*/ 	.word	0x000000ff


	//----- nvinfo : EIATTR_FRAME_SIZE
	.align		4
.L_28:
        /*006c*/ 	.byte	0x04, 0x11
        /*006e*/ 	.short	(.L_30 - .L_29)
	.align		4
.L_29:
        /*0070*/ 	.word	index@(_ZN5flash44flash_bwd_dq_dk_dv_loop_seqk_parallel_kernelI23Flash_bwd_kernel_traitsILi128ELi64ELi128ELi8ELi2ELi4ELi2ELb0ELb0EN7cutlass10bfloat16_tE19Flash_kernel_traitsILi128ELi64ELi128ELi8ES3_EELb0ELb1ELb0ELb0ELb0ELb1ELb1EEEvNS_16Flash_bwd_paramsE)
        /*0074*/ 	.word	0x00000070


	//----- nvinfo : EIATTR_REGCOUNT
	.align		4
.L_30:
        /*0078*/ 	.byte	0x04, 0x2f
        /*007a*/ 	.short	(.L_32 - .L_31)
	.align		4
.L_31:
        /*007c*/ 	.word	index@(_ZN5flash44flash_bwd_dq_dk_dv_loop_seqk_parallel_kernelI23Flash_bwd_kernel_traitsILi128ELi64ELi128ELi8ELi2ELi4ELi2ELb0ELb0EN7cutlass10bfloat16_tE19Flash_kernel_traitsILi128ELi64ELi128ELi8ES3_EELb1ELb1ELb0ELb0ELb0ELb1ELb0EEEvNS_16Flash_bwd_paramsE)
        /*0080*/ 	.word	0x000000ff


	//----- nvinfo : EIATTR_FRAME_SIZE
	.align		4
.L_32:
        /*0084*/ 	.byte	0x04, 0x11
        /*0086*/ 	.short	(.L_34 - .L_33)
	.align		4
.L_33:
        /*0088*/ 	.word	index@(_ZN5flash44flash_bwd_dq_dk_dv_loop_seqk_parallel_kernelI23Flash_bwd_kernel_traitsILi128ELi64ELi128ELi8ELi2ELi4ELi2ELb0ELb0EN7cutlass10bfloat16_tE19Flash_kernel_traitsILi128ELi64ELi128ELi8ES3_EELb1ELb1ELb0ELb0ELb0ELb1ELb0EEEvNS_16Flash_bwd_paramsE)
        /*008c*/ 	.word	0x00000008


	//----- nvinfo : EIATTR_REGCOUNT
	.align		4
.L_34:
        /*0090*/ 	.byte	0x04, 0x2f
        /*0092*/ 	.short	(.L_36 - .L_35)
	.align		4
.L_35:
        /*0094*/ 	.word	index@(_ZN5flash44flash_bwd_dq_dk_dv_loop_seqk_parallel_kernelI23Flash_bwd_kernel_traitsILi128ELi64ELi128ELi8ELi2ELi4ELi2ELb0ELb0EN7cutlass10bfloat16_tE19Flash_kernel_traitsILi128ELi64ELi128ELi8ES3_EELb0ELb1ELb0ELb0ELb1ELb1ELb1EEEvNS_16Flash_bwd_paramsE)
        /*0098*/ 	.word	0x000000ff


	//----- nvinfo : EIATTR_FRAME_SIZE
	.align		4
.L_36:
        /*009c*/ 	.byte	0x04, 0x11
        /*009e*/ 	.short	(.L_38 - .L_37)
	.align		4
.L_37:
        /*00a0*/ 	.word	index@(_ZN5flash44flash_bwd_dq_dk_dv_loop_seqk_parallel_kernelI23Flash_bwd_kernel_traitsILi128ELi64ELi128ELi8ELi2ELi4ELi2ELb0ELb0EN7cutlass10bfloat16_tE19Flash_kernel_traitsILi128ELi64ELi128ELi8ES3_EELb0ELb1ELb0ELb0ELb1ELb1ELb1EEEvNS_16Flash_bwd_paramsE)
        /*00a4*/ 	.word	0x00000078


	//----- nvinfo : EIATTR_REGCOUNT
	.align		4
.L_38:
        /*00a8*/ 	.byte	0x04, 0x2f
        /*00aa*/ 	.short	(.L_40 - .L_39)
	.align		4
.L_39:
        /*00ac*/ 	.word	index@(_ZN5flash44flash_bwd_dq_dk_dv_loop_seqk_parallel_kernelI23Flash_bwd_kernel_traitsILi128ELi64ELi128ELi8ELi2ELi4ELi2ELb0ELb0EN7cutlass10bfloat16_tE19Flash_kernel_traitsILi128ELi64ELi128ELi8ES3_EELb1ELb1ELb0ELb0ELb1ELb1ELb0EEEvNS_16Flash_bwd_paramsE)
        /*00b0*/ 	.word	0x000000ff


	//----- nvinfo : EIATTR_FRAME_SIZE
	.align		4
.L_40:
        /*00b4*/ 	.byte	0x04, 0x11
        /*00b6*/ 	.short	(.L_42 - .L_41)
	.align		4
.L_41:
        /*00b8*/ 	.word	index@(_ZN5flash44flash_bwd_dq_dk_dv_loop_seqk_parallel_kernelI23Flash_bwd_kernel_traitsILi128ELi64ELi128ELi8ELi2ELi4ELi2ELb0ELb0EN7cutlass10bfloat16_tE19Flash_kernel_traitsILi128ELi64ELi128ELi8ES3_EELb1ELb1ELb0ELb0ELb1ELb1ELb0EEEvNS_16Flash_bwd_paramsE)
        /*00bc*/ 	.word	0x00000010


	//----- nvinfo : EIATTR_REGCOUNT
	.align		4
.L_42:
        /*00c0*/ 	.byte	0x04, 0x2f
        /*00c2*/ 	.short	(.L_44 - .L_43)
	.align		4
.L_43:
        /*00c4*/ 	.word	index@(_ZN5flash44flash_bwd_dq_dk_dv_loop_seqk_parallel_kernelI23Flash_bwd_kernel_traitsILi128ELi64ELi128ELi8ELi2ELi4ELi2ELb0ELb0EN7cutlass10bfloat16_tE19Flash_kernel_traitsILi128ELi64ELi128ELi8ES3_EELb0ELb1ELb0ELb0ELb0ELb0ELb1EEEvNS_16Flash_bwd_paramsE)
        /*00c8*/ 	.word	0x000000ff


	//----- nvinfo : EIATTR_FRAME_SIZE
	.align		4
.L_44:
        /*00cc*/ 	.byte	0x04, 0x11
        /*00ce*/ 	.short	(.L_46 - .L_45)
	.align		4
.L_45:
        /*00d0*/ 	.word	index@(_ZN5flash44flash_bwd_dq_dk_dv_loop_seqk_parallel_kernelI23Flash_bwd_kernel_traitsILi128ELi64ELi128ELi8ELi2ELi4ELi2ELb0ELb0EN7cutlass10bfloat16_tE19Flash_kernel_traitsILi128ELi64ELi128ELi8ES3_EELb0ELb1ELb0ELb0ELb0ELb0ELb1EEEvNS_16Flash_bwd_paramsE)
        /*00d4*/ 	.word	0x00000070


	//----- nvinfo : EIATTR_REGCOUNT
	.align		4
.L_46:
        /*00d8*/ 	.byte	0x04, 0x2f
        /*00da*/ 	.short	(.L_48 - .L_47)
	.align		4
.L_47:
        /*00dc*/ 	.word	index@(_ZN5flash44flash_bwd_dq_dk_dv_loop_seqk_parallel_kernelI23Flash_bwd_kernel_traitsILi128ELi64ELi128ELi8ELi2ELi4ELi2ELb0ELb0EN7cutlass10bfloat16_tE19Flash_kernel_traitsILi128ELi64ELi128ELi8ES3_EELb1ELb1ELb0ELb0ELb0ELb0ELb0EEEvNS_16Flash_bwd_paramsE)
        /*00e0*/ 	.word	0x000000ff


	//----- nvinfo : EIATTR_FRAME_SIZE
	.align		4
.L_48:
        /*00e4*/ 	.byte	0x04, 0x11
        /*00e6*/ 	.short	(.L_50 - .L_49)
	.align		4
.L_49:
        /*00e8*/ 	.word	index@(_ZN5flash44flash_bwd_dq_dk_dv_loop_seqk_parallel_kernelI23Flash_bwd_kernel_traitsILi128ELi64ELi128ELi8ELi2ELi4ELi2ELb0ELb0EN7cutlass10bfloat16_tE19Flash_kernel_traitsILi128ELi64ELi128ELi8ES3_EELb1ELb1ELb0ELb0ELb0ELb0ELb0EEEvNS_16Flash_bwd_paramsE)
        /*00ec*/ 	.word	0x00000010


	//----- nvinfo : EIATTR_REGCOUNT
	.align		4
.L_50:
        /*00f0*/ 	.byte	0x04, 0x2f
        /*00f2*/ 	.short	(.L_52 - .L_51)
	.align		4
.L_51:
        /*00f4*/ 	.word	index@(_ZN5flash27flash_bwd_convert_dq_kernelI23Flash_bwd_kernel_traitsILi128ELi64ELi128ELi8ELi2ELi4ELi2ELb0ELb0EN7cutlass10bfloat16_tE19Flash_kernel_traitsILi128ELi64ELi128ELi8ES3_EEEEvNS_16Flash_bwd_paramsEi)
        /*00f8*/ 	.word	0x00000030


	//----- nvinfo : EIATTR_FRAME_SIZE
	.align		4
.L_52:
        /*00fc*/ 	.byte	0x04, 0x11
        /*00fe*/ 	.short	(.L_54 - .L_53)
	.align		4
.L_53:
        /*0100*/ 	.word	index@(_ZN5flash27flash_bwd_convert_dq_kernelI23Flash_bwd_kernel_traitsILi128ELi64ELi128ELi8ELi2ELi4ELi2ELb0ELb0EN7cutlass10bfloat16_tE19Flash_kernel_traitsILi128ELi64ELi128ELi8ES3_EEEEvNS_16Flash_bwd_paramsEi)
        /*0104*/ 	.word	0x00000000


	//----- nvinfo : EIATTR_REGCOUNT
	.align		4
.L_54:
        /*0108*/ 	.byte	0x04, 0x2f
        /*010a*/ 	.short	(.L_56 - .L_55)
	.align		4
.L_55:
        /*010c*/ 	.word	index@(_ZN5flash25flash_bwd_dot_do_o_kernelILb1E23Flash_bwd_kernel_traitsILi128ELi64ELi64ELi8ELi4ELi2ELi2ELb1ELb0EN7cutlass10bfloat16_tE19Flash_kernel_traitsILi128ELi64ELi64ELi8ES3_EEEEvNS_16Flash_bwd_paramsE)
        /*0110*/ 	.word	0x00000032


	//----- nvinfo : EIATTR_FRAME_SIZE
	.align		4
.L_56:
        /*0114*/ 	.byte	0x04, 0x11
        /*0116*/ 	.short	(.L_58 - .L_57)
	.align		4
.L_57:
        /*0118*/ 	.word	index@(_ZN5flash25flash_bwd_dot_do_o_kernelILb1E23Flash_bwd_kernel_traitsILi128ELi64ELi64ELi8ELi4ELi2ELi2ELb1ELb0EN7cutlass10bfloat16_tE19Flash_kernel_traitsILi128ELi64ELi64ELi8ES3_EEEEvNS_16Flash_bwd_paramsE)
        /*011c*/ 	.word	0x00000000


	//----- nvinfo : EIATTR_REGCOUNT
	.align		4
.L_58:
        /*0120*/ 	.byte	0x04, 0x2f
        /*0122*/ 	.short	(.L_60 - .L_59)
	.align		4
.L_59:
        /*0124*/ 	.word	index@(_ZN5flash25flash_bwd_dot_do_o_kernelILb0E23Flash_bwd_kernel_traitsILi128ELi64ELi64ELi8ELi4ELi2ELi2ELb1ELb0EN7cutlass10bfloat16_tE19Flash_kernel_traitsILi128ELi64ELi64ELi8ES3_EEEEvNS_16Flash_bwd_paramsE)
        /*0128*/ 	.word	0x00000030


	//----- nvinfo : EIATTR_FRAME_SIZE
	.align		4
.L_60:
        /*012c*/ 	.byte	0x04, 0x11
        /*012e*/ 	.short	(.L_62 - .L_61)
	.align		4
.L_61:
        /*0130*/ 	.word	index@(_ZN5flash25flash_bwd_dot_do_o_kernelILb0E23Flash_bwd_kernel_traitsILi128ELi64ELi64ELi8ELi4ELi2ELi2ELb1ELb0EN7cutlass10bfloat16_tE19Flash_kernel_traitsILi128ELi64ELi64ELi8ES3_EEEEvNS_16Flash_bwd_paramsE)
        /*0134*/ 	.word	0x00000000


	//----- nvinfo : EIATTR_REGCOUNT
	.align		4
.L_62:
        /*0138*/ 	.byte	0x04, 0x2f
        /*013a*/ 	.short	(.L_64 - .L_63)
	.align		4
.L_63:
        /*013c*/ 	.word	index@(_ZN5flash44flash_bwd_dq_dk_dv_loop_seqk_parallel_kernelI23Flash_bwd_kernel_traitsILi128ELi64ELi64ELi8ELi4ELi2ELi2ELb1ELb0EN7cutlass10bfloat16_tE19Flash_kernel_traitsILi128ELi64ELi64ELi8ES3_EELb0ELb1ELb0ELb1ELb0ELb0ELb1EEEvNS_16Flash_bwd_paramsE)
        /*0140*/ 	.word	0x000000fd


	//----- nvinfo : EIATTR_FRAME_SIZE
	.align		4
.L_64:
        /*0144*/ 	.byte	0x04, 0x11
        /*0146*/ 	.short	(.L_66 - .L_65)
	.align		4
.L_65:
        /*0148*/ 	.word	index@(_ZN5flash44flash_bwd_dq_dk_dv_loop_seqk_parallel_kernelI23Flash_bwd_kernel_traitsILi128ELi64ELi64ELi8ELi4ELi2ELi2ELb1ELb0EN7cutlass10bfloat16_tE19Flash_kernel_traitsILi128ELi64ELi64ELi8ES3_EELb0ELb1ELb0ELb1ELb0ELb0ELb1EEEvNS_16Flash_bwd_paramsE)
        /*014c*/ 	.word	0x00000000


	//----- nvinfo : EIATTR_REGCOUNT
	.align		4
.L_66:
        /*0150*/ 	.byte	0x04, 0x2f
        /*0152*/ 	.short	(.L_68 - .L_67)
	.align		4
.L_67:
        /*0154*/ 	.word	index@(_ZN5flash44flash_bwd_dq_dk_dv_loop_seqk_parallel_kernelI23Flash_bwd_kernel_traitsILi128ELi64ELi64ELi8ELi4ELi2ELi2ELb1ELb0EN7cutlass10bfloat16_tE19Flash_kernel_traitsILi128ELi64ELi64ELi8ES3_EELb1ELb1ELb0ELb1ELb0ELb0ELb0EEEvNS_16Flash_bwd_paramsE)
        /*0158*/ 	.word	0x000000ff


	//----- nvinfo : EIATTR_FRAME_SIZE
	.align		4
.L_68:
        /*015c*/ 	.byte	0x04, 0x11
        /*015e*/ 	.short	(.L_70 - .L_69)
	.align		4
.L_69:
        /*0160*/ 	.word	index@(_ZN5flash44flash_bwd_dq_dk_dv_loop_seqk_parallel_kernelI23Flash_bwd_kernel_traitsILi128ELi64ELi64ELi8ELi4ELi2ELi2ELb1ELb0EN7cutlass10bfloat16_tE19Flash_kernel_traitsILi128ELi64ELi64ELi8ES3_EELb1ELb1ELb0ELb1ELb0ELb0ELb0EEEvNS_16Flash_bwd_paramsE)
        /*0164*/ 	.word	0x00000000


	//----- nvinfo : EIATTR_REGCOUNT
	.align		4
.L_70:
        /*0168*/ 	.byte	0x04, 0x2f
        /*016a*/ 	.short	(.L_72 - .L_71)
	.align		4
.L_71:
        /*016c*/ 	.word	index@(_ZN5flash44flash_bwd_dq_dk_dv_loop_seqk_parallel_kernelI23Flash_bwd_kernel_traitsILi128ELi64ELi64ELi8ELi4ELi2ELi2ELb1ELb0EN7cutlass10bfloat16_tE19Flash_kernel_traitsILi128ELi64ELi64ELi8ES3_EELb0ELb1ELb0ELb0ELb0ELb1ELb1EEEvNS_16Flash_bwd_paramsE)
        /*0170*/ 	.word	0x000000ff


	//----- nvinfo : EIATTR_FRAME_SIZE
	.align		4
.L_72:
        /*0174*/ 	.byte	0x04, 0x11
        /*0176*/ 	.short	(.L_74 - .L_73)
	.align		4
.L_73:
        /*0178*/ 	.word	index@(_ZN5flash44flash_bwd_dq_dk_dv_loop_seqk_parallel_kernelI23Flash_bwd_kernel_traitsILi128ELi64ELi64ELi8ELi4ELi2ELi2ELb1ELb0EN7cutlass10bfloat16_tE19Flash_kernel_traitsILi128ELi64ELi64ELi8ES3_EELb0ELb1ELb0ELb0ELb0ELb1ELb1EEEvNS_16Flash_bwd_paramsE)
        /*017c*/ 	.word	0x00000000


	//----- nvinfo : EIATTR_REGCOUNT
	.align		4
.L_74:
        /*0180*/ 	.byte	0x04, 0x2f
        /*0182*/ 	.short	(.L_76 - .L_75)
	.align		4
.L_75:
        /*0184*/ 	.word	index@(_ZN5flash44flash_bwd_dq_dk_dv_loop_seqk_parallel_kernelI23Flash_bwd_kernel_traitsILi128ELi64ELi64ELi8ELi4ELi2ELi2ELb1ELb0EN7cutlass10bfloat16_tE19Flash_kernel_traitsILi128ELi64ELi64ELi8ES3_EELb1ELb1ELb0ELb0ELb0ELb1ELb0EEEvNS_16Flash_bwd_paramsE)
        /*0188*/ 	.word	0x000000ff


	//----- nvinfo : EIATTR_FRAME_SIZE
	.align		4
.L_76:
        /*018c*/ 	.byte	0x04, 0x11
        /*018e*/ 	.short	(.L_78 - .L_77)
	.align		4
.L_77:
        /*0190*/ 	.word	index@(_ZN5flash44flash_bwd_dq_dk_dv_loop_seqk_parallel_kernelI23Flash_bwd_kernel_traitsILi128ELi64ELi64ELi8ELi4ELi2ELi2ELb1ELb0EN7cutlass10bfloat16_tE19Flash_kernel_traitsILi128ELi64ELi64ELi8ES3_EELb1ELb1ELb0ELb0ELb0ELb1ELb0EEEvNS_16Flash_bwd_paramsE)
        /*0194*/ 	.word	0x00000000


	//----- nvinfo : EIATTR_REGCOUNT
	.align		4
.L_78:
        /*0198*/ 	.byte	0x04, 0x2f
        /*019a*/ 	.short	(.L_80 - .L_79)
	.align		4
.L_79:
        /*019c*/ 	.word	index@(_ZN5flash44flash_bwd_dq_dk_dv_loop_seqk_parallel_kernelI23Flash_bwd_kernel_traitsILi128ELi64ELi64ELi8ELi4ELi2ELi2ELb1ELb0EN7cutlass10bfloat16_tE19Flash_kernel_traitsILi128ELi64ELi64ELi8ES3_EELb0ELb1ELb0ELb0ELb1ELb1ELb1EEEvNS_16Flash_bwd_paramsE)
        /*01a0*/ 	.word	0x000000ff


	//----- nvinfo : EIATTR_FRAME_SIZE
	.align		4
.L_80:
        /*01a4*/ 	.byte	0x04, 0x11
        /*01a6*/ 	.short	(.L_82 - .L_81)
	.align		4
.L_81:
        /*01a8*/ 	.word	index@(_ZN5flash44flash_bwd_dq_dk_dv_loop_seqk_parallel_kernelI23Flash_bwd_kernel_traitsILi128ELi64ELi64ELi8ELi4ELi2ELi2ELb1ELb0EN7cutlass10bfloat16_tE19Flash_kernel_traitsILi128ELi64ELi64ELi8ES3_EELb0ELb1ELb0ELb0ELb1ELb1ELb1EEEvNS_16Flash_bwd_paramsE)
        /*01ac*/ 	.word	0x00000000


	//----- nvinfo : EIATTR_REGCOUNT
	.align		4
.L_82:
        /*01b0*/ 	.byte	0x04, 0x2f
        /*01b2*/ 	.short	(.L_84 - .L_83)
	.align		4
.L_83:
        /*01b4*/ 	.word	index@(_ZN5flash44flash_bwd_dq_dk_dv_loop_seqk_parallel_kernelI23Flash_bwd_kernel_traitsILi128ELi64ELi64ELi8ELi4ELi2ELi2ELb1ELb0EN7cutlass10bfloat16_tE19Flash_kernel_traitsILi128ELi64ELi64ELi8ES3_EELb1ELb1ELb0ELb0ELb1ELb1ELb0EEEvNS_16Flash_bwd_paramsE)
        /*01b8*/ 	.word	0x000000ff


	//----- nvinfo : EIATTR_FRAME_SIZE
	.align		4
.L_84:
        /*01bc*/ 	.byte	0x04, 0x11
        /*01be*/ 	.short	(.L_86 - .L_85)
	.align		4
.L_85:
        /*01c0*/ 	.word	index@(_ZN5flash44flash_bwd_dq_dk_dv_loop_seqk_parallel_kernelI23Flash_bwd_kernel_traitsILi128ELi64ELi64ELi8ELi4ELi2ELi2ELb1ELb0EN7cutlass10bfloat16_tE19Flash_kernel_traitsILi128ELi64ELi64ELi8ES3_EELb1ELb1ELb0ELb0ELb1ELb1ELb0EEEvNS_16Flash_bwd_paramsE)
        /*01c4*/ 	.word	0x00000000


	//----- nvinfo : EIATTR_REGCOUNT
	.align		4
.L_86:
        /*01c8*/ 	.byte	0x04, 0x2f
        /*01ca*/ 	.short	(.L_88 - .L_87)
	.align		4
.L_87:
        /*01cc*/ 	.word	index@(_ZN5flash44flash_bwd_dq_dk_dv_loop_seqk_parallel_kernelI23Flash_bwd_kernel_traitsILi128ELi64ELi64ELi8ELi4ELi2ELi2ELb1ELb0EN7cutlass10bfloat16_tE19Flash_kernel_traitsILi128ELi64ELi64ELi8ES3_EELb0ELb1ELb0ELb0ELb0ELb0ELb1EEEvNS_16Flash_bwd_paramsE)
        /*01d0*/ 	.word	0x000000ff


	//----- nvinfo : EIATTR_FRAME_SIZE
	.align		4
.L_88:
        /*01d4*/ 	.byte	0x04, 0x11
        /*01d6*/ 	.short	(.L_90 - .L_89)
	.align		4
.L_89:
        /*01d8*/ 	.word	index@(_ZN5flash44flash_bwd_dq_dk_dv_loop_seqk_parallel_kernelI23Flash_bwd_kernel_traitsILi128ELi64ELi64ELi8ELi4ELi2ELi2ELb1ELb0EN7cutlass10bfloat16_tE19Flash_kernel_traitsILi128ELi64ELi64ELi8ES3_EELb0ELb1ELb0ELb0ELb0ELb0ELb1EEEvNS_16Flash_bwd_paramsE)
        /*01dc*/ 	.word	0x00000000


	//----- nvinfo : EIATTR_REGCOUNT
	.align		4
.L_90:
        /*01e0*/ 	.byte	0x04, 0x2f
        /*01e2*/ 	.short	(.L_92 - .L_91)
	.align		4
.L_91:
        /*01e4*/ 	.word	index@(_ZN5flash44flash_bwd_dq_dk_dv_loop_seqk_parallel_kernelI23Flash_bwd_kernel_traitsILi128ELi64ELi64ELi8ELi4ELi2ELi2ELb1ELb0EN7cutlass10bfloat16_tE19Flash_kernel_traitsILi128ELi64ELi64ELi8ES3_EELb1ELb1ELb0ELb0ELb0ELb0ELb0EEEvNS_16Flash_bwd_paramsE)
        /*01e8*/ 	.word	0x000000ff


	//----- nvinfo : EIATTR_FRAME_SIZE
	.align		4
.L_92:
        /*01ec*/ 	.byte	0x04, 0x11
        /*01ee*/ 	.short	(.L_94 - .L_93)
	.align		4
.L_93:
        /*01f0*/ 	.word	index@(_ZN5flash44flash_bwd_dq_dk_dv_loop_seqk_parallel_kernelI23Flash_bwd_kernel_traitsILi128ELi64ELi64ELi8ELi4ELi2ELi2ELb1ELb0EN7cutlass10bfloat16_tE19Flash_kernel_traitsILi128ELi64ELi64ELi8ES3_EELb1ELb1ELb0ELb0ELb0ELb0ELb0EEEvNS_16Flash_bwd_paramsE)
        /*01f4*/ 	.word	0x00000000


	//----- nvinfo : EIATTR_REGCOUNT
	.align		4
.L_94:
        /*01f8*/ 	.byte	0x04, 0x2f
        /*01fa*/ 	.short	(.L_96 - .L_95)
	.align		4
.L_95:
        /*01fc*/ 	.word	index@(_ZN5flash27flash_bwd_convert_dq_kernelI23Flash_bwd_kernel_traitsILi128ELi64ELi64ELi8ELi4ELi2ELi2ELb1ELb0EN7cutlass10bfloat16_tE19Flash_kernel_traitsILi128ELi64ELi64ELi8ES3_EEEEvNS_16Flash_bwd_paramsEi)
        /*0200*/ 	.word	0x00000030


	//----- nvinfo : EIATTR_FRAME_SIZE
	.align		4
.L_96:
        /*0204*/ 	.byte	0x04, 0x11
        /*0206*/ 	.short	(.L_98 - .L_97)
	.align		4
.L_97:
        /*0208*/ 	.word	index@(_ZN5flash27flash_bwd_convert_dq_kernelI23Flash_bwd_kernel_traitsILi128ELi64ELi64ELi8ELi4ELi2ELi2ELb1ELb0EN7cutlass10bfloat16_tE19Flash_kernel_traitsILi128ELi64ELi64ELi8ES3_EEEEvNS_16Flash_bwd_paramsEi)
        /*020c*/ 	.word	0x00000000


	//----- nvinfo : EIATTR_REGCOUNT
	.align		4
.L_98:
        /*0210*/ 	.byte	0x04, 0x2f
        /*0212*/ 	.short	(.L_100 - .L_99)
	.align		4
.L_99:
        /*0214*/ 	.word	index@(_ZN5flash44flash_bwd_dq_dk_dv_loop_seqk_parallel_kernelI23Flash_bwd_kernel_traitsILi128ELi64ELi128ELi8ELi2ELi4ELi2ELb0ELb0EN7cutlass10bfloat16_tE19Flash_kernel_traitsILi128ELi64ELi128ELi8ES3_EELb0ELb1ELb0ELb1ELb0ELb0ELb0EEEvNS_16Flash_bwd_paramsE)
        /*0218*/ 	.word	0x000000ff


	//----- nvinfo : EIATTR_FRAME_SIZE
	.align		4
.L_100:
        /*021c*/ 	.byte	0x04, 0x11
        /*021e*/ 	.short	(.L_102 - .L_101)
	.align		4
.L_101:
        /*0220*/ 	.word	index@(_ZN5flash44flash_bwd_dq_dk_dv_loop_seqk_parallel_kernelI23Flash_bwd_kernel_traitsILi128ELi64ELi128ELi8ELi2ELi4ELi2ELb0ELb0EN7cutlass10bfloat16_tE19Flash_kernel_traitsILi128ELi64ELi128ELi8ES3_EELb0ELb1ELb0ELb1ELb0ELb0ELb0EEEvNS_16Flash_bwd_paramsE)
        /*0224*/ 	.word	0x00000018


	//----- nvinfo : EIATTR_REGCOUNT
	.align		4
.L_102:
        /*0228*/ 	.byte	0x04, 0x2f
        /*022a*/ 	.short	(.L_104 - .L_103)
	.align		4
.L_103:
        /*022c*/ 	.word	index@(_ZN5flash44flash_bwd_dq_dk_dv_loop_seqk_parallel_kernelI23Flash_bwd_kernel_traitsILi128ELi64ELi128ELi8ELi2ELi4ELi2ELb0ELb0EN7cutlass10bfloat16_tE19Flash_kernel_traitsILi128ELi64ELi128ELi8ES3_EELb0ELb1ELb0ELb0ELb0ELb1ELb0EEEvNS_16Flash_bwd_paramsE)
        /*0230*/ 	.word	0x000000ff


	//----- nvinfo : EIATTR_FRAME_SIZE
	.align		4
.L_104:
        /*0234*/ 	.byte	0x04, 0x11
        /*0236*/ 	.short	(.L_106 - .L_105)
	.align		4
.L_105:
        /*0238*/ 	.word	index@(_ZN5flash44flash_bwd_dq_dk_dv_loop_seqk_parallel_kernelI23Flash_bwd_kernel_traitsILi128ELi64ELi128ELi8ELi2ELi4ELi2ELb0ELb0EN7cutlass10bfloat16_tE19Flash_kernel_traitsILi128ELi64ELi128ELi8ES3_EELb0ELb1ELb0ELb0ELb0ELb1ELb0EEEvNS_16Flash_bwd_paramsE)
        /*023c*/ 	.word	0x00000000


	//----- nvinfo : EIATTR_REGCOUNT
	.align		4
.L_106:
        /*0240*/ 	.byte	0x04, 0x2f
        /*0242*/ 	.short	(.L_108 - .L_107)
	.align		4
.L_107:
        /*0244*/ 	.word	index@(_ZN5flash44flash_bwd_dq_dk_dv_loop_seqk_parallel_kernelI23Flash_bwd_kernel_traitsILi128ELi64ELi128ELi8ELi2ELi4ELi2ELb0ELb0EN7cutlass10bfloat16_tE19Flash_kernel_traitsILi128ELi64ELi128ELi8ES3_EELb0ELb1ELb0ELb0ELb1ELb1ELb0EEEvNS_16Flash_bwd_paramsE)
        /*0248*/ 	.word	0x000000ff


	//----- nvinfo : EIATTR_FRAME_SIZE
	.align		4
.L_108:
        /*024c*/ 	.byte	0x04, 0x11
        /*024e*/ 	.short	(.L_110 - .L_109)
	.align		4
.L_109:
        /*0250*/ 	.word	index@(_ZN5flash44flash_bwd_dq_dk_dv_loop_seqk_parallel_kernelI23Flash_bwd_kernel_traitsILi128ELi64ELi128ELi8ELi2ELi4ELi2ELb0ELb0EN7cutlass10bfloat16_tE19Flash_kernel_traitsILi128ELi64ELi128ELi8ES3_EELb0ELb1ELb0ELb0ELb1ELb1ELb0EEEvNS_16Flash_bwd_paramsE)
        /*0254*/ 	.word	0x00000008


	//----- nvinfo : EIATTR_REGCOUNT
	.align		4
.L_110:
        /*0258*/ 	.byte	0x04, 0x2f
        /*025a*/ 	.short	(.L_112 - .L_111)
	.align		4
.L_111:
        /*025c*/ 	.word	index@(_ZN5flash44flash_bwd_dq_dk_dv_loop_seqk_parallel_kernelI23Flash_bwd_kernel_traitsILi128ELi64ELi128ELi8ELi2ELi4ELi2ELb0ELb0EN7cutlass10bfloat16_tE19Flash_kernel_traitsILi128ELi64ELi128ELi8ES3_EELb0ELb1ELb0ELb0ELb0ELb0ELb0EEEvNS_16Flash_bwd_paramsE)
        /*0260*/ 	.word	0x000000ff


	//----- nvinfo : EIATTR_FRAME_SIZE
	.align		4
.L_112:
        /*0264*/ 	.byte	0x04, 0x11
        /*0266*/ 	.short	(.L_114 - .L_113)
	.align		4
.L_113:
        /*0268*/ 	.word	index@(_ZN5flash44flash_bwd_dq_dk_dv_loop_seqk_parallel_kernelI23Flash_bwd_kernel_traitsILi128ELi64ELi128ELi8ELi2ELi4ELi2ELb0ELb0EN7cutlass10bfloat16_tE19Flash_kernel_traitsILi128ELi64ELi128ELi8ES3_EELb0ELb1ELb0ELb0ELb0ELb0ELb0EEEvNS_16Flash_bwd_paramsE)
        /*026c*/ 	.word	0x00000008


	//----- nvinfo : EIATTR_REGCOUNT
	.align		4
.L_114:
        /*0270*/ 	.byte	0x04, 0x2f
        /*0272*/ 	.short	(.L_116 - .L_115)
	.align		4
.L_115:
        /*0274*/ 	.word	index@(_ZN5flash44flash_bwd_dq_dk_dv_loop_seqk_parallel_kernelI23Flash_bwd_kernel_traitsILi128ELi64ELi64ELi8ELi4ELi2ELi2ELb1ELb0EN7cutlass10bfloat16_tE19Flash_kernel_traitsILi128ELi64ELi64ELi8ES3_EELb0ELb1ELb0ELb1ELb0ELb0ELb0EEEvNS_16Flash_bwd_paramsE)
        /*0278*/ 	.word	0x000000ff


	//----- nvinfo : EIATTR_FRAME_SIZE
	.align		4
.L_116:
        /*027c*/ 	.byte	0x04, 0x11
        /*027e*/ 	.short	(.L_118 - .L_117)
	.align		4
.L_117:
        /*0280*/ 	.word	index@(_ZN5flash44flash_bwd_dq_dk_dv_loop_seqk_parallel_kernelI23Flash_bwd_kernel_traitsILi128ELi64ELi64ELi8ELi4ELi2ELi2ELb1ELb0EN7cutlass10bfloat16_tE19Flash_kernel_traitsILi128ELi64ELi64ELi8ES3_EELb0ELb1ELb0ELb1ELb0ELb0ELb0EEEvNS_16Flash_bwd_paramsE)
        /*0284*/ 	.word	0x00000000


	//----- nvinfo : EIATTR_REGCOUNT
	.align		4
.L_118:
        /*0288*/ 	.byte	0x04, 0x2f
        /*028a*/ 	.short	(.L_120 - .L_119)
	.align		4
.L_119:
        /*028c*/ 	.word	index@(_ZN5flash44flash_bwd_dq_dk_dv_loop_seqk_parallel_kernelI23Flash_bwd_kernel_traitsILi128ELi64ELi64ELi8ELi4ELi2ELi2ELb1ELb0EN7cutlass10bfloat16_tE19Flash_kernel_traitsILi128ELi64ELi64ELi8ES3_EELb0ELb1ELb0ELb0ELb0ELb1ELb0EEEvNS_16Flash_bwd_paramsE)
        /*0290*/ 	.word	0x000000ff


	//----- nvinfo : EIATTR_FRAME_SIZE
	.align		4
.L_120:
        /*0294*/ 	.byte	0x04, 0x11
        /*0296*/ 	.short	(.L_122 - .L_121)
	.align		4
.L_121:
        /*0298*/ 	.word	index@(_ZN5flash44flash_bwd_dq_dk_dv_loop_seqk_parallel_kernelI23Flash_bwd_kernel_traitsILi128ELi64ELi64ELi8ELi4ELi2ELi2ELb1ELb0EN7cutlass10bfloat16_tE19Flash_kernel_traitsILi128ELi64ELi64ELi8ES3_EELb0ELb1ELb0ELb0ELb0ELb1ELb0EEEvNS_16Flash_bwd_paramsE)
        /*029c*/ 	.word	0x00000000


	//----- nvinfo : EIATTR_REGCOUNT
	.align		4
.L_122:
        /*02a0*/ 	.byte	0x04, 0x2f
        /*02a2*/ 	.short	(.L_124 - .L_123)
	.align		4
.L_123:
        /*02a4*/ 	.word	index@(_ZN5flash44flash_bwd_dq_dk_dv_loop_seqk_parallel_kernelI23Flash_bwd_kernel_traitsILi128ELi64ELi64ELi8ELi4ELi2ELi2ELb1ELb0EN7cutlass10bfloat16_tE19Flash_kernel_traitsILi128ELi64ELi64ELi8ES3_EELb0ELb1ELb0ELb0ELb1ELb1ELb0EEEvNS_16Flash_bwd_paramsE)
        /*02a8*/ 	.word	0x000000fe


	//----- nvinfo : EIATTR_FRAME_SIZE
	.align		4
.L_124:
        /*02ac*/ 	.byte	0x04, 0x11
        /*02ae*/ 	.short	(.L_126 - .L_125)
	.align		4
.L_125:
        /*02b0*/ 	.word	index@(_ZN5flash44flash_bwd_dq_dk_dv_loop_seqk_parallel_kernelI23Flash_bwd_kernel_traitsILi128ELi64ELi64ELi8ELi4ELi2ELi2ELb1ELb0EN7cutlass10bfloat16_tE19Flash_kernel_traitsILi128ELi64ELi64ELi8ES3_EELb0ELb1ELb0ELb0ELb1ELb1ELb0EEEvNS_16Flash_bwd_paramsE)
        /*02b4*/ 	.word	0x00000000


	//----- nvinfo : EIATTR_REGCOUNT
	.align		4
.L_126:
        /*02b8*/ 	.byte	0x04, 0x2f
        /*02ba*/ 	.short	(.L_128 - .L_127)
	.align		4
.L_127:
        /*02bc*/ 	.word	index@(_ZN5flash44flash_bwd_dq_dk_dv_loop_seqk_parallel_kernelI23Flash_bwd_kernel_traitsILi128ELi64ELi64ELi8ELi4ELi2ELi2ELb1ELb0EN7cutlass10bfloat16_tE19Flash_kernel_traitsILi128ELi64ELi64ELi8ES3_EELb0ELb1ELb0ELb0ELb0ELb0ELb0EEEvNS_16Flash_bwd_paramsE)
        /*02c0*/ 	.word	0x000000ff


	//----- nvinfo : EIATTR_FRAME_SIZE
	.align		4
.L_128:
        /*02c4*/ 	.byte	0x04, 0x11
        /*02c6*/ 	.short	(.L_130 - .L_129)
	.align		4
.L_129:
        /*02c8*/ 	.word	index@(_ZN5flash44flash_bwd_dq_dk_dv_loop_seqk_parallel_kernelI23Flash_bwd_kernel_traitsILi128ELi64ELi64ELi8ELi4ELi2ELi2ELb1ELb0EN7cutlass10bfloat16_tE19Flash_kernel_traitsILi128ELi64ELi64ELi8ES3_EELb0ELb1ELb0ELb0ELb0ELb0ELb0EEEvNS_16Flash_bwd_paramsE)
        /*02cc*/ 	.word	0x00000000


	//----- nvinfo : EIATTR_MIN_STACK_SIZE
	.align		4
.L_130:
        /*02d0*/ 	.byte	0x04, 0x12
        /*02d2*/ 	.short	(.L_132 - .L_131)
	.align		4
.L_131:
        /*02d4*/ 	.word	index@(_ZN5flash44flash_bwd_dq_dk_dv_loop_seqk_parallel_kernelI23Flash_bwd_kernel_traitsILi128ELi64ELi64ELi8ELi4ELi2ELi2ELb1ELb0EN7cutlass10bfloat16_tE19Flash_kernel_traitsILi128ELi64ELi64ELi8ES3_EELb0ELb1ELb0ELb0ELb0ELb0ELb0EEEvNS_16Flash_bwd_paramsE)
        /*02d8*/ 	.word	0x00000000


	//----- nvinfo : EIATTR_MIN_STACK_SIZE
	.align		4
.L_132:
        /*02dc*/ 	.byte	0x04, 0x12
        /*02de*/ 	.short	(.L_134 - .L_133)
	.align		4
.L_133:
        /*02e0*/ 	.word	index@(_ZN5flash44flash_bwd_dq_dk_dv_loop_seqk_parallel_kernelI23Flash_bwd_kernel_traitsILi128ELi64ELi64ELi8ELi4ELi2ELi2ELb1ELb0EN7cutlass10bfloat16_tE19Flash_kernel_traitsILi128ELi64ELi64ELi8ES3_EELb0ELb1ELb0ELb0ELb1ELb1ELb0EEEvNS_16Flash_bwd_paramsE)
        /*02e4*/ 	.word	0x00000000


	//----- nvinfo : EIATTR_MIN_STACK_SIZE
	.align		4
.L_134:
        /*02e8*/ 	.byte	0x04, 0x12
        /*02ea*/ 	.short	(.L_136 - .L_135)
	.align		4
.L_135:
        /*02ec*/ 	.word	index@(_ZN5flash44flash_bwd_dq_dk_dv_loop_seqk_parallel_kernelI23Flash_bwd_kernel_traitsILi128ELi64ELi64ELi8ELi4ELi2ELi2ELb1ELb0EN7cutlass10bfloat16_tE19Flash_kernel_traitsILi128ELi64ELi64ELi8ES3_EELb0ELb1ELb0ELb0ELb0ELb1ELb0EEEvNS_16Flash_bwd_paramsE)
        /*02f0*/ 	.word	0x00000000


	//----- nvinfo : EIATTR_MIN_STACK_SIZE
	.align		4
.L_136:
        /*02f4*/ 	.byte	0x04, 0x12
        /*02f6*/ 	.short	(.L_138 - .L_137)
	.align		4
.L_137:
        /*02f8*/ 	.word	index@(_ZN5flash44flash_bwd_dq_dk_dv_loop_seqk_parallel_kernelI23Flash_bwd_kernel_traitsILi128ELi64ELi64ELi8ELi4ELi2ELi2ELb1ELb0EN7cutlass10bfloat16_tE19Flash_kernel_traitsILi128ELi64ELi64ELi8ES3_EELb0ELb1ELb0ELb1ELb0ELb0ELb0EEEvNS_16Flash_bwd_paramsE)
        /*02fc*/ 	.word	0x00000000


	//----- nvinfo : EIATTR_MIN_STACK_SIZE
	.align		4
.L_138:
        /*0300*/ 	.byte	0x04, 0x12
        /*0302*/ 	.short	(.L_140 - .L_139)
	.align		4
.L_139:
        /*0304*/ 	.word	index@(_ZN5flash44flash_bwd_dq_dk_dv_loop_seqk_parallel_kernelI23Flash_bwd_kernel_traitsILi128ELi64ELi128ELi8ELi2ELi4ELi2ELb0ELb0EN7cutlass10bfloat16_tE19Flash_kernel_traitsILi128ELi64ELi128ELi8ES3_EELb0ELb1ELb0ELb0ELb0ELb0ELb0EEEvNS_16Flash_bwd_paramsE)
        /*0308*/ 	.word	0x00000008


	//----- nvinfo : EIATTR_MIN_STACK_SIZE
	.align		4
.L_140:
        /*030c*/ 	.byte	0x04, 0x12
        /*030e*/ 	.short	(.L_142 - .L_141)
	.align		4
.L_141:
        /*0310*/ 	.word	index@(_ZN5flash44flash_bwd_dq_dk_dv_loop_seqk_parallel_kernelI23Flash_bwd_kernel_traitsILi128ELi64ELi128ELi8ELi2ELi4ELi2ELb0ELb0EN7cutlass10bfloat16_tE19Flash_kernel_traitsILi128ELi64ELi128ELi8ES3_EELb0ELb1ELb0ELb0ELb1ELb1ELb0EEEvNS_16Flash_bwd_paramsE)
        /*0314*/ 	.word	0x00000008


	//----- nvinfo : EIATTR_MIN_STACK_SIZE
	.align		4
.L_142:
        /*0318*/ 	.byte	0x04, 0x12
        /*031a*/ 	.short	(.L_144 - .L_143)
	.align		4
.L_143:
        /*031c*/ 	.word	index@(_ZN5flash44flash_bwd_dq_dk_dv_loop_seqk_parallel_kernelI23Flash_bwd_kernel_traitsILi128ELi64ELi128ELi8ELi2ELi4ELi2ELb0ELb0EN7cutlass10bfloat16_tE19Flash_kernel_traitsILi128ELi64ELi128ELi8ES3_EELb0ELb1ELb0ELb0ELb0ELb1ELb0EEEvNS_16Flash_bwd_paramsE)
        /*0320*/ 	.word	0x00000000


	//----- nvinfo : EIATTR_MIN_STACK_SIZE
	.align		4
.L_144:
        /*0324*/ 	.byte	0x04, 0x12
        /*0326*/ 	.short	(.L_146 - .L_145)
	.align		4
.L_145:
        /*0328*/ 	.word	index@(_ZN5flash44flash_bwd_dq_dk_dv_loop_seqk_parallel_kernelI23Flash_bwd_kernel_traitsILi128ELi64ELi128ELi8ELi2ELi4ELi2ELb0ELb0EN7cutlass10bfloat16_tE19Flash_kernel_traitsILi128ELi64ELi128ELi8ES3_EELb0ELb1ELb0ELb1ELb0ELb0ELb0EEEvNS_16Flash_bwd_paramsE)
        /*032c*/ 	.word	0x00000018


	//----- nvinfo : EIATTR_MIN_STACK_SIZE
	.align		4
.L_146:
        /*0330*/ 	.byte	0x04, 0x12
        /*0332*/ 	.short	(.L_148 - .L_147)
	.align		4
.L_147:
        /*0334*/ 	.word	index@(_ZN5flash27flash_bwd_convert_dq_kernelI23Flash_bwd_kernel_traitsILi128ELi64ELi64ELi8ELi4ELi2ELi2ELb1ELb0EN7cutlass10bfloat16_tE19Flash_kernel_traitsILi128ELi64ELi64ELi8ES3_EEEEvNS_16Flash_bwd_paramsEi)
        /*0338*/ 	.word	0x00000000


	//----- nvinfo : EIATTR_MIN_STACK_SIZE
	.align		4
.L_148:
        /*033c*/ 	.byte	0x04, 0x12
        /*033e*/ 	.short	(.L_150 - .L_149)
	.align		4
.L_149:
        /*0340*/ 	.word	index@(_ZN5flash44flash_bwd_dq_dk_dv_loop_seqk_parallel_kernelI23Flash_bwd_kernel_traitsILi128ELi64ELi64ELi8ELi4ELi2ELi2ELb1ELb0EN7cutlass10bfloat16_tE19Flash_kernel_traitsILi128ELi64ELi64ELi8ES3_EELb1ELb1ELb0ELb0ELb0ELb0ELb0EEEvNS_16Flash_bwd_paramsE)
        /*0344*/ 	.word	0x00000000


	//----- nvinfo : EIATTR_MIN_STACK_SIZE
	.align		4
.L_150:
        /*0348*/ 	.byte	0x04, 0x12
        /*034a*/ 	.short	(.L_152 - .L_151)
	.align		4
.L_151:
        /*034c*/ 	.word	index@(_ZN5flash44flash_bwd_dq_dk_dv_loop_seqk_parallel_kernelI23Flash_bwd_kernel_traitsILi128ELi64ELi64ELi8ELi4ELi2ELi2ELb1ELb0EN7cutlass10bfloat16_tE19Flash_kernel_traitsILi128ELi64ELi64ELi8ES3_EELb0ELb1ELb0ELb0ELb0ELb0ELb1EEEvNS_16Flash_bwd_paramsE)
        /*0350*/ 	.word	0x00000000


	//----- nvinfo : EIATTR_MIN_STACK_SIZE
	.align		4
.L_152:
        /*0354*/ 	.byte	0x04, 0x12
        /*0356*/ 	.short	(.L_154 - .L_153)
	.align		4
.L_153:
        /*0358*/ 	.word	index@(_ZN5flash44flash_bwd_dq_dk_dv_loop_seqk_parallel_kernelI23Flash_bwd_kernel_traitsILi128ELi64ELi64ELi8ELi4ELi2ELi2ELb1ELb0EN7cutlass10bfloat16_tE19Flash_kernel_traitsILi128ELi64ELi64ELi8ES3_EELb1ELb1ELb0ELb0ELb1ELb1ELb0EEEvNS_16Flash_bwd_paramsE)
        /*035c*/ 	.word	0x00000000


	//----- nvinfo : EIATTR_MIN_STACK_SIZE
	.align		4
.L_154:
        /*0360*/ 	.byte	0x04, 0x12
        /*0362*/ 	.short	(.L_156 - .L_155)
	.align		4
.L_155:
        /*0364*/ 	.word	index@(_ZN5flash44flash_bwd_dq_dk_dv_loop_seqk_parallel_kernelI23Flash_bwd_kernel_traitsILi128ELi64ELi64ELi8ELi4ELi2ELi2ELb1ELb0EN7cutlass10bfloat16_tE19Flash_kernel_traitsILi128ELi64ELi64ELi8ES3_EELb0ELb1ELb0ELb0ELb1ELb1ELb1EEEvNS_16Flash_bwd_paramsE)
        /*0368*/ 	.word	0x00000000


	//----- nvinfo : EIATTR_MIN_STACK_SIZE
	.align		4
.L_156:
        /*036c*/ 	.byte	0x04, 0x12
        /*036e*/ 	.short	(.L_158 - .L_157)
	.align		4
.L_157:
        /*0370*/ 	.word	index@(_ZN5flash44flash_bwd_dq_dk_dv_loop_seqk_parallel_kernelI23Flash_bwd_kernel_traitsILi128ELi64ELi64ELi8ELi4ELi2ELi2ELb1ELb0EN7cutlass10bfloat16_tE19Flash_kernel_traitsILi128ELi64ELi64ELi8ES3_EELb1ELb1ELb0ELb0ELb0ELb1ELb0EEEvNS_16Flash_bwd_paramsE)
        /*0374*/ 	.word	0x00000000


	//----- nvinfo : EIATTR_MIN_STACK_SIZE
	.align		4
.L_158:
        /*0378*/ 	.byte	0x04, 0x12
        /*037a*/ 	.short	(.L_160 - .L_159)
	.align		4
.L_159:
        /*037c*/ 	.word	index@(_ZN5flash44flash_bwd_dq_dk_dv_loop_seqk_parallel_kernelI23Flash_bwd_kernel_traitsILi128ELi64ELi64ELi8ELi4ELi2ELi2ELb1ELb0EN7cutlass10bfloat16_tE19Flash_kernel_traitsILi128ELi64ELi64ELi8ES3_EELb0ELb1ELb0ELb0ELb0ELb1ELb1EEEvNS_16Flash_bwd_paramsE)
        /*0380*/ 	.word	0x00000000


	//----- nvinfo : EIATTR_MIN_STACK_SIZE
	.align		4
.L_160:
        /*0384*/ 	.byte	0x04, 0x12
        /*0386*/ 	.short	(.L_162 - .L_161)
	.align		4
.L_161:
        /*0388*/ 	.word	index@(_ZN5flash44flash_bwd_dq_dk_dv_loop_seqk_parallel_kernelI23Flash_bwd_kernel_traitsILi128ELi64ELi64ELi8ELi4ELi2ELi2ELb1ELb0EN7cutlass10bfloat16_tE19Flash_kernel_traitsILi128ELi64ELi64ELi8ES3_EELb1ELb1ELb0ELb1ELb0ELb0ELb0EEEvNS_16Flash_bwd_paramsE)
        /*038c*/ 	.word	0x00000000


	//----- nvinfo : EIATTR_MIN_STACK_SIZE
	.align		4
.L_162:
        /*0390*/ 	.byte	0x04, 0x12
        /*0392*/ 	.short	(.L_164 - .L_163)
	.align		4
.L_163:
        /*0394*/ 	.word	index@(_ZN5flash44flash_bwd_dq_dk_dv_loop_seqk_parallel_kernelI23Flash_bwd_kernel_traitsILi128ELi64ELi64ELi8ELi4ELi2ELi2ELb1ELb0EN7cutlass10bfloat16_tE19Flash_kernel_traitsILi128ELi64ELi64ELi8ES3_EELb0ELb1ELb0ELb1ELb0ELb0ELb1EEEvNS_16Flash_bwd_paramsE)
        /*0398*/ 	.word	0x00000000


	//----- nvinfo : EIATTR_MIN_STACK_SIZE
	.align		4
.L_164:
        /*039c*/ 	.byte	0x04, 0x12
        /*039e*/ 	.short	(.L_166 - .L_165)
	.align		4
.L_165:
        /*03a0*/ 	.word	index@(_ZN5flash25flash_bwd_dot_do_o_kernelILb0E23Flash_bwd_kernel_traitsILi128ELi64ELi64ELi8ELi4ELi2ELi2ELb1ELb0EN7cutlass10bfloat16_tE19Flash_kernel_traitsILi128ELi64ELi64ELi8ES3_EEEEvNS_16Flash_bwd_paramsE)
        /*03a4*/ 	.word	0x00000000


	//----- nvinfo : EIATTR_MIN_STACK_SIZE
	.align		4
.L_166:
        /*03a8*/ 	.byte	0x04, 0x12
        /*03aa*/ 	.short	(.L_168 - .L_167)
	.align		4
.L_167:
        /*03ac*/ 	.word	index@(_ZN5flash25flash_bwd_dot_do_o_kernelILb1E23Flash_bwd_kernel_traitsILi128ELi64ELi64ELi8ELi4ELi2ELi2ELb1ELb0EN7cutlass10bfloat16_tE19Flash_kernel_traitsILi128ELi64ELi64ELi8ES3_EEEEvNS_16Flash_bwd_paramsE)
        /*03b0*/ 	.word	0x00000000


	//----- nvinfo : EIATTR_MIN_STACK_SIZE
	.align		4
.L_168:
        /*03b4*/ 	.byte	0x04, 0x12
        /*03b6*/ 	.short	(.L_170 - .L_169)
	.align		4
.L_169:
        /*03b8*/ 	.word	index@(_ZN5flash27flash_bwd_convert_dq_kernelI23Flash_bwd_kernel_traitsILi128ELi64ELi128ELi8ELi2ELi4ELi2ELb0ELb0EN7cutlass10bfloat16_tE19Flash_kernel_traitsILi128ELi64ELi128ELi8ES3_EEEEvNS_16Flash_bwd_paramsEi)
        /*03bc*/ 	.word	0x00000000


	//----- nvinfo : EIATTR_MIN_STACK_SIZE
	.align		4
.L_170:
        /*03c0*/ 	.byte	0x04, 0x12
        /*03c2*/ 	.short	(.L_172 - .L_171)
	.align		4
.L_171:
        /*03c4*/ 	.word	index@(_ZN5flash44flash_bwd_dq_dk_dv_loop_seqk_parallel_kernelI23Flash_bwd_kernel_traitsILi128ELi64ELi128ELi8ELi2ELi4ELi2ELb0ELb0EN7cutlass10bfloat16_tE19Flash_kernel_traitsILi128ELi64ELi128ELi8ES3_EELb1ELb1ELb0ELb0ELb0ELb0ELb0EEEvNS_16Flash_bwd_paramsE)
        /*03c8*/ 	.word	0x00000010


	//----- nvinfo : EIATTR_MIN_STACK_SIZE
	.align		4
.L_172:
        /*03cc*/ 	.byte	0x04, 0x12
        /*03ce*/ 	.short	(.L_174 - .L_173)
	.align		4
.L_173:
        /*03d0*/ 	.word	index@(_ZN5flash44flash_bwd_dq_dk_dv_loop_seqk_parallel_kernelI23Flash_bwd_kernel_traitsILi128ELi64ELi128ELi8ELi2ELi4ELi2ELb0ELb0EN7cutlass10bfloat16_tE19Flash_kernel_traitsILi128ELi64ELi128ELi8ES3_EELb0ELb1ELb0ELb0ELb0ELb0ELb1EEEvNS_16Flash_bwd_paramsE)
        /*03d4*/ 	.word	0x00000070


	//----- nvinfo : EIATTR_MIN_STACK_SIZE
	.align		4
.L_174:
        /*03d8*/ 	.byte	0x04, 0x12
        /*03da*/ 	.short	(.L_176 - .L_175)
	.align		4
.L_175:
        /*03dc*/ 	.word	index@(_ZN5flash44flash_bwd_dq_dk_dv_loop_seqk_parallel_kernelI23Flash_bwd_kernel_traitsILi128ELi64ELi128ELi8ELi2ELi4ELi2ELb0ELb0EN7cutlass10bfloat16_tE19Flash_kernel_traitsILi128ELi64ELi128ELi8ES3_EELb1ELb1ELb0ELb0ELb1ELb1ELb0EEEvNS_16Flash_bwd_paramsE)
        /*03e0*/ 	.word	0x00000010


	//----- nvinfo : EIATTR_MIN_STACK_SIZE
	.align		4
.L_176:
        /*03e4*/ 	.byte	0x04, 0x12
        /*03e6*/ 	.short	(.L_178 - .L_177)
	.align		4
.L_177:
        /*03e8*/ 	.word	index@(_ZN5flash44flash_bwd_dq_dk_dv_loop_seqk_parallel_kernelI23Flash_bwd_kernel_traitsILi128ELi64ELi128ELi8ELi2ELi4ELi2ELb0ELb0EN7cutlass10bfloat16_tE19Flash_kernel_traitsILi128ELi64ELi128ELi8ES3_EELb0ELb1ELb0ELb0ELb1ELb1ELb1EEEvNS_16Flash_bwd_paramsE)
        /*03ec*/ 	.word	0x00000078


	//----- nvinfo : EIATTR_MIN_STACK_SIZE
	.align		4
.L_178:
        /*03f0*/ 	.byte	0x04, 0x12
        /*03f2*/ 	.short	(.L_180 - .L_179)
	.align		4
.L_179:
        /*03f4*/ 	.word	index@(_ZN5flash44flash_bwd_dq_dk_dv_loop_seqk_parallel_kernelI23Flash_bwd_kernel_traitsILi128ELi64ELi128ELi8ELi2ELi4ELi2ELb0ELb0EN7cutlass10bfloat16_tE19Flash_kernel_traitsILi128ELi64ELi128ELi8ES3_EELb1ELb1ELb0ELb0ELb0ELb1ELb0EEEvNS_16Flash_bwd_paramsE)
        /*03f8*/ 	.word	0x00000008


	//----- nvinfo : EIATTR_MIN_STACK_SIZE
	.align		4
.L_180:
        /*03fc*/ 	.byte	0x04, 0x12
        /*03fe*/ 	.short	(.L_182 - .L_181)
	.align		4
.L_181:
        /*0400*/ 	.word	index@(_ZN5flash44flash_bwd_dq_dk_dv_loop_seqk_parallel_kernelI23Flash_bwd_kernel_traitsILi128ELi64ELi128ELi8ELi2ELi4ELi2ELb0ELb0EN7cutlass10bfloat16_tE19Flash_kernel_traitsILi128ELi64ELi128ELi8ES3_EELb0ELb1ELb0ELb0ELb0ELb1ELb1EEEvNS_16Flash_bwd_paramsE)
        /*0404*/ 	.word	0x00000070


	//----- nvinfo : EIATTR_MIN_STACK_SIZE
	.align		4
.L_182:
        /*0408*/ 	.byte	0x04, 0x12
        /*040a*/ 	.short	(.L_184 - .L_183)
	.align		4
.L_183:
        /*040c*/ 	.word	index@(_ZN5flash44flash_bwd_dq_dk_dv_loop_seqk_parallel_kernelI23Flash_bwd_kernel_traitsILi128ELi64ELi128ELi8ELi2ELi4ELi2ELb0ELb0EN7cutlass10bfloat16_tE19Flash_kernel_traitsILi128ELi64ELi128ELi8ES3_EELb1ELb1ELb0ELb1ELb0ELb0ELb0EEEvNS_16Flash_bwd_paramsE)
        /*0410*/ 	.word	0x00000030


	//----- nvinfo : EIATTR_MIN_STACK_SIZE
	.align		4
.L_184:
        /*0414*/ 	.byte	0x04, 0x12
        /*0416*/ 	.short	(.L_186 - .L_185)
	.align		4
.L_185:
        /*0418*/ 	.word	index@(_ZN5flash44flash_bwd_dq_dk_dv_loop_seqk_parallel_kernelI23Flash_bwd_kernel_traitsILi128ELi64ELi128ELi8ELi2ELi4ELi2ELb0ELb0EN7cutlass10bfloat16_tE19Flash_kernel_traitsILi128ELi64ELi128ELi8ES3_EELb0ELb1ELb0ELb1ELb0ELb0ELb1EEEvNS_16Flash_bwd_paramsE)
        /*041c*/ 	.word	0x00000080


	//----- nvinfo : EIATTR_MIN_STACK_SIZE
	.align		4
.L_186:
        /*0420*/ 	.byte	0x04, 0x12
        /*0422*/ 	.short	(.L_188 - .L_187)
	.align		4
.L_187:
        /*0424*/ 	.word	index@(_ZN5flash25flash_bwd_dot_do_o_kernelILb0E23Flash_bwd_kernel_traitsILi128ELi64ELi128ELi8ELi2ELi4ELi2ELb0ELb0EN7cutlass10bfloat16_tE19Flash_kernel_traitsILi128ELi64ELi128ELi8ES3_EEEEvNS_16Flash_bwd_paramsE)
        /*0428*/ 	.word	0x00000000


	//----- nvinfo : EIATTR_MIN_STACK_SIZE
	.align		4
.L_188:
        /*042c*/ 	.byte	0x04, 0x12
        /*042e*/ 	.short	(.L_190 - .L_189)
	.align		4
.L_189:
        /*0430*/ 	.word	index@(_ZN5flash25flash_bwd_dot_do_o_kernelILb1E23Flash_bwd_kernel_traitsILi128ELi64ELi128ELi8ELi2ELi4ELi2ELb0ELb0EN7cutlass10bfloat16_tE19Flash_kernel_traitsILi128ELi64ELi128ELi8ES3_EEEEvNS_16Flash_bwd_paramsE)
        /*0434*/ 	.word	0x00000000
.L_190:


//--------------------- .nv.compat                --------------------------
	.section	.nv.compat,"",@"SHT_CUDA_COMPAT_INFO"
	.align	4
        /*0000*/ 	.byte	0x02, 0x09, 0x01, 0x00, 0x02, 0x02, 0x01, 0x00, 0x02, 0x05, 0x05, 0x00, 0x03, 0x07, 0x01, 0x01
        /*0010*/ 	.byte	0x02, 0x03, 0x00, 0x00, 0x02, 0x06, 0x01, 0x00, 0x04, 0x0b, 0x08, 0x00, 0x00, 0x00, 0x00, 0x00
        /*0020*/ 	.byte	0x00, 0x00, 0x00, 0x00


//--------------------- .nv.info._ZN5flash44flash_bwd_dq_dk_dv_loop_seqk_parallel_kernelI23Flash_bwd_kernel_traitsILi128ELi64ELi64ELi8ELi4ELi2ELi2ELb1ELb0EN7cutlass10bfloat16_tE19Flash_kernel_traitsILi128ELi64ELi64ELi8ES3_EELb0ELb1ELb0ELb0ELb0ELb0ELb0EEEvNS_16Flash_bwd_paramsE --------------------------
	.section	.nv.info._ZN5flash44flash_bwd_dq_dk_dv_loop_seqk_parallel_kernelI23Flash_bwd_kernel_traitsILi128ELi64ELi64ELi8ELi4ELi2ELi2ELb1ELb0EN7cutlass10bfloat16_tE19Flash_kernel_traitsILi128ELi64ELi64ELi8ES3_EELb0ELb1ELb0ELb0ELb0ELb0ELb0EEEvNS_16Flash_bwd_paramsE,"",@"SHT_CUDA_INFO"
	.sectionflags	@""
	.align	4


	//----- nvinfo : EIATTR_CUDA_API_VERSION
	.align		4
        /*0000*/ 	.byte	0x04, 0x37
        /*0002*/ 	.short	(.L_192 - .L_191)
.L_191:
        /*0004*/ 	.word	0x00000082


	//----- nvinfo : EIATTR_KPARAM_INFO
	.align		4
.L_192:
        /*0008*/ 	.byte	0x04, 0x17
        /*000a*/ 	.short	(.L_194 - .L_193)
.L_193:
        /*000c*/ 	.word	0x00000000
        /*0010*/ 	.short	0x0000
        /*0012*/ 	.short	0x0000
        /*0014*/ 	.byte	0x00, 0xf0, 0x01, 0x0a


	//----- nvinfo : EIATTR_SPARSE_MMA_MASK
	.align		4
.L_194:
        /*0018*/ 	.byte	0x03, 0x50
        /*001a*/ 	.short	0x0000


	//----- nvinfo : EIATTR_MAXREG_COUNT
	.align		4
        /*001c*/ 	.byte	0x03, 0x1b
        /*001e*/ 	.short	0x00ff


	//----- nvinfo : EIATTR_NUM_BARRIERS
	.align		4
        /*0020*/ 	.byte	0x02, 0x4c
        /*0022*/ 	.byte	0x01
	.zero		1


	//----- nvinfo : EIATTR_MERCURY_ISA_VERSION
	.align		4
        /*0024*/ 	.byte	0x03, 0x5f
        /*0026*/ 	.short	0x0101


	//----- nvinfo : EIATTR_VRC_CTA_INIT_COUNT
	.align		4
        /*0028*/ 	.byte	0x02, 0x4a
	.zero		1
	.zero		1


	//----- nvinfo : EIATTR_EXIT_INSTR_OFFSETS
	.align		4
        /*002c*/ 	.byte	0x04, 0x1c
        /*002e*/ 	.short	(.L_196 - .L_195)


	//   ....[0]....
.L_195:
        /*0030*/ 	.word	0x00000080


	//   ....[1]....
        /*0034*/ 	.word	0x00006640


	//----- nvinfo : EIATTR_CRS_STACK_SIZE
	.align		4
.L_196:
        /*0038*/ 	.byte	0x04, 0x1e
        /*003a*/ 	.short	(.L_198 - .L_197)
.L_197:
        /*003c*/ 	.word	0x00000000


	//----- nvinfo : EIATTR_CBANK_PARAM_SIZE
	.align		4
.L_198:
        /*0040*/ 	.byte	0x03, 0x19
        /*0042*/ 	.short	0x0280


	//----- nvinfo : EIATTR_PARAM_CBANK
	.align		4
        /*0044*/ 	.byte	0x04, 0x0a
        /*0046*/ 	.short	(.L_200 - .L_199)
	.align		4
.L_199:
        /*0048*/ 	.word	index@(.nv.constant0._ZN5flash44flash_bwd_dq_dk_dv_loop_seqk_parallel_kernelI23Flash_bwd_kernel_traitsILi128ELi64ELi64ELi8ELi4ELi2ELi2ELb1ELb0EN7cutlass10bfloat16_tE19Flash_kernel_traitsILi128ELi64ELi64ELi8ES3_EELb0ELb1ELb0ELb0ELb0ELb0ELb0EEEvNS_16Flash_bwd_paramsE)
        /*004c*/ 	.short	0x0380
        /*004e*/ 	.short	0x0280


	//----- nvinfo : EIATTR_SW_WAR
	.align		4
.L_200:
        /*0050*/ 	.byte	0x04, 0x36
        /*0052*/ 	.short	(.L_202 - .L_201)
.L_201:
        /*0054*/ 	.word	0x00000008
.L_202:


//--------------------- .nv.info._ZN5flash44flash_bwd_dq_dk_dv_loop_seqk_parallel_kernelI23Flash_bwd_kernel_traitsILi128ELi64ELi64ELi8ELi4ELi2ELi2ELb1ELb0EN7cutlass10bfloat16_tE19Flash_kernel_traitsILi128ELi64ELi64ELi8ES3_EELb0ELb1ELb0ELb0ELb1ELb1ELb0EEEvNS_16Flash_bwd_paramsE --------------------------
	.section	.nv.info._ZN5flash44flash_bwd_dq_dk_dv_loop_seqk_parallel_kernelI23Flash_bwd_kernel_traitsILi128ELi64ELi64ELi8ELi4ELi2ELi2ELb1ELb0EN7cutlass10bfloat16_tE19Flash_kernel_traitsILi128ELi64ELi64ELi8ES3_EELb0ELb1ELb0ELb0ELb1ELb1ELb0EEEvNS_16Flash_bwd_paramsE,"",@"SHT_CUDA_INFO"
	.sectionflags	@""
	.align	4


	//----- nvinfo : EIATTR_CUDA_API_VERSION
	.align		4
        /*0000*/ 	.byte	0x04, 0x37
        /*0002*/ 	.short	(.L_204 - .L_203)
.L_203:
        /*0004*/ 	.word	0x00000082


	//----- nvinfo : EIATTR_KPARAM_INFO
	.align		4
.L_204:
        /*0008*/ 	.byte	0x04, 0x17
        /*000a*/ 	.short	(.L_206 - .L_205)
.L_205:
        /*000c*/ 	.word	0x00000000
        /*0010*/ 	.short	0x0000
        /*0012*/ 	.short	0x0000
        /*0014*/ 	.byte	0x00, 0xf0, 0x01, 0x0a


	//----- nvinfo : EIATTR_SPARSE_MMA_MASK
	.align		4
.L_206:
        /*0018*/ 	.byte	0x03, 0x50
        /*001a*/ 	.short	0x0000


	//----- nvinfo : EIATTR_MAXREG_COUNT
	.align		4
        /*001c*/ 	.byte	0x03, 0x1b
        /*001e*/ 	.short	0x00ff


	//----- nvinfo : EIATTR_NUM_BARRIERS
	.align		4
        /*0020*/ 	.byte	0x02, 0x4c
        /*0022*/ 	.byte	0x01
	.zero		1


	//----- nvinfo : EIATTR_MERCURY_ISA_VERSION
	.align		4
        /*0024*/ 	.byte	0x03, 0x5f
        /*0026*/ 	.short	0x0101


	//----- nvinfo : EIATTR_VRC_CTA_INIT_COUNT
	.align		4
        /*0028*/ 	.byte	0x02, 0x4a
	.zero		1
	.zero		1


	//----- nvinfo : EIATTR_EXIT_INSTR_OFFSETS
	.align		4
        /*002c*/ 	.byte	0x04, 0x1c
        /*002e*/ 	.short	(.L_208 - .L_207)


	//   ....[0]....
.L_207:
        /*0030*/ 	.word	0x00000080


	//   ....[1]....
        /*0034*/ 	.word	0x00004ae0


	//----- nvinfo : EIATTR_CBANK_PARAM_SIZE
	.align		4
.L_208:
        /*0038*/ 	.byte	0x03, 0x19
        /*003a*/ 	.short	0x0280


	//----- nvinfo : EIATTR_PARAM_CBANK
	.align		4
        /*003c*/ 	.byte	0x04, 0x0a
        /*003e*/ 	.short	(.L_210 - .L_209)
	.align		4
.L_209:
        /*0040*/ 	.word	index@(.nv.constant0._ZN5flash44flash_bwd_dq_dk_dv_loop_seqk_parallel_kernelI23Flash_bwd_kernel_traitsILi128ELi64ELi64ELi8ELi4ELi2ELi2ELb1ELb0EN7cutlass10bfloat16_tE19Flash_kernel_traitsILi128ELi64ELi64ELi8ES3_EELb0ELb1ELb0ELb0ELb1ELb1ELb0EEEvNS_16Flash_bwd_paramsE)
        /*0044*/ 	.short	0x0380
        /*0046*/ 	.short	0x0280


	//----- nvinfo : EIATTR_SW_WAR
	.align		4
.L_210:
        /*0048*/ 	.byte	0x04, 0x36
        /*004a*/ 	.short	(.L_212 - .L_211)
.L_211:
        /*004c*/ 	.word	0x00000008
.L_212:


//--------------------- .nv.info._ZN5flash44flash_bwd_dq_dk_dv_loop_seqk_parallel_kernelI23Flash_bwd_kernel_traitsILi128ELi64ELi64ELi8ELi4ELi2ELi2ELb1ELb0EN7cutlass10bfloat16_tE19Flash_kernel_traitsILi128ELi64ELi64ELi8ES3_EELb0ELb1ELb0ELb0ELb0ELb1ELb0EEEvNS_16Flash_bwd_paramsE --------------------------
	.section	.nv.info._ZN5flash44flash_bwd_dq_dk_dv_loop_seqk_parallel_kernelI23Flash_bwd_kernel_traitsILi128ELi64ELi64ELi8ELi4ELi2ELi2ELb1ELb0EN7cutlass10bfloat16_tE19Flash_kernel_traitsILi128ELi64ELi64ELi8ES3_EELb0ELb1ELb0ELb0ELb0ELb1ELb0EEEvNS_16Flash_bwd_paramsE,"",@"SHT_CUDA_INFO"
	.sectionflags	@""
	.align	4


	//----- nvinfo : EIATTR_CUDA_API_VERSION
	.align		4
        /*0000*/ 	.byte	0x04, 0x37
        /*0002*/ 	.short	(.L_214 - .L_213)
.L_213:
        /*0004*/ 	.word	0x00000082


	//----- nvinfo : EIATTR_KPARAM_INFO
	.align		4
.L_214:
        /*0008*/ 	.byte	0x04, 0x17
        /*000a*/ 	.short	(.L_216 - .L_215)
.L_215:
        /*000c*/ 	.word	0x00000000
        /*0010*/ 	.short	0x0000
        /*0012*/ 	.short	0x0000
        /*0014*/ 	.byte	0x00, 0xf0, 0x01, 0x0a


	//----- nvinfo : EIATTR_SPARSE_MMA_MASK
	.align		4
.L_216:
        /*0018*/ 	.byte	0x03, 0x50
        /*001a*/ 	.short	0x0000


	//----- nvinfo : EIATTR_MAXREG_COUNT
	.align		4
        /*001c*/ 	.byte	0x03, 0x1b
        /*001e*/ 	.short	0x00ff


	//----- nvinfo : EIATTR_NUM_BARRIERS
	.align		4
        /*0020*/ 	.byte	0x02, 0x4c
        /*0022*/ 	.byte	0x01
	.zero		1


	//----- nvinfo : EIATTR_MERCURY_ISA_VERSION
	.align		4
        /*0024*/ 	.byte	0x03, 0x5f
        /*0026*/ 	.short	0x0101


	//----- nvinfo : EIATTR_VRC_CTA_INIT_COUNT
	.align		4
        /*0028*/ 	.byte	0x02, 0x4a
	.zero		1
	.zero		1


	//----- nvinfo : EIATTR_EXIT_INSTR_OFFSETS
	.align		4
        /*002c*/ 	.byte	0x04, 0x1c
        /*002e*/ 	.short	(.L_218 - .L_217)


	//   ....[0]....
.L_217:
        /*0030*/ 	.word	0x00000080


	//   ....[1]....
        /*0034*/ 	.word	0x00005a70


	//----- nvinfo : EIATTR_CRS_STACK_SIZE
	.align		4
.L_218:
        /*0038*/ 	.byte	0x04, 0x1e
        /*003a*/ 	.short	(.L_220 - .L_219)
.L_219:
        /*003c*/ 	.word	0x00000000


	//----- nvinfo : EIATTR_CBANK_PARAM_SIZE
	.align		4
.L_220:
        /*0040*/ 	.byte	0x03, 0x19
        /*0042*/ 	.short	0x0280


	//----- nvinfo : EIATTR_PARAM_CBANK
	.align		4
        /*0044*/ 	.byte	0x04, 0x0a
        /*0046*/ 	.short	(.L_222 - .L_221)
	.align		4
.L_221:
        /*0048*/ 	.word	index@(.nv.constant0._ZN5flash44flash_bwd_dq_dk_dv_loop_seqk_parallel_kernelI23Flash_bwd_kernel_traitsILi128ELi64ELi64ELi8ELi4ELi2ELi2ELb1ELb0EN7cutlass10bfloat16_tE19Flash_kernel_traitsILi128ELi64ELi64ELi8ES3_EELb0ELb1ELb0ELb0ELb0ELb1ELb0EEEvNS_16Flash_bwd_paramsE)
        /*004c*/ 	.short	0x0380
        /*004e*/ 	.short	0x0280


	//----- nvinfo : EIATTR_SW_WAR
	.align		4
.L_222:
        /*0050*/ 	.byte	0x04, 0x36
        /*0052*/ 	.short	(.L_224 - .L_223)
.L_223:
        /*0054*/ 	.word	0x00000008
.L_224:


//--------------------- .nv.info._ZN5flash44flash_bwd_dq_dk_dv_loop_seqk_parallel_kernelI23Flash_bwd_kernel_traitsILi128ELi64ELi64ELi8ELi4ELi2ELi2ELb1ELb0EN7cutlass10bfloat16_tE19Flash_kernel_traitsILi128ELi64ELi64ELi8ES3_EELb0ELb1ELb0ELb1ELb0ELb0ELb0EEEvNS_16Flash_bwd_paramsE --------------------------
	.section	.nv.info._ZN5flash44flash_bwd_dq_dk_dv_loop_seqk_parallel_kernelI23Flash_bwd_kernel_traitsILi128ELi64ELi64ELi8ELi4ELi2ELi2ELb1ELb0EN7cutlass10bfloat16_tE19Flash_kernel_traitsILi128ELi64ELi64ELi8ES3_EELb0ELb1ELb0ELb1ELb0ELb0ELb0EEEvNS_16Flash_bwd_paramsE,"",@"SHT_CUDA_INFO"
	.sectionflags	@""
	.align	4


	//----- nvinfo : EIATTR_CUDA_API_VERSION
	.align		4
        /*0000*/ 	.byte	0x04, 0x37
        /*0002*/ 	.short	(.L_226 - .L_225)
.L_225:
        /*0004*/ 	.word	0x00000082


	//----- nvinfo : EIATTR_KPARAM_INFO
	.align		4
.L_226:
        /*0008*/ 	.byte	0x04, 0x17
        /*000a*/ 	.short	(.L_228 - .L_227)
.L_227:
        /*000c*/ 	.word	0x00000000
        /*0010*/ 	.short	0x0000
        /*0012*/ 	.short	0x0000
        /*0014*/ 	.byte	0x00, 0xf0, 0x01, 0x0a


	//----- nvinfo : EIATTR_SPARSE_MMA_MASK
	.align		4
.L_228:
        /*0018*/ 	.byte	0x03, 0x50
        /*001a*/ 	.short	0x0000


	//----- nvinfo : EIATTR_MAXREG_COUNT
	.align		4
        /*001c*/ 	.byte	0x03, 0x1b
        /*001e*/ 	.short	0x00ff


	//----- nvinfo : EIATTR_NUM_BARRIERS
	.align		4
        /*0020*/ 	.byte	0x02, 0x4c
        /*0022*/ 	.byte	0x01
	.zero		1


	//----- nvinfo : EIATTR_MERCURY_ISA_VERSION
	.align		4
        /*0024*/ 	.byte	0x03, 0x5f
        /*0026*/ 	.short	0x0101


	//----- nvinfo : EIATTR_VRC_CTA_INIT_COUNT
	.align		4
        /*0028*/ 	.byte	0x02, 0x4a
	.zero		1
	.zero		1


	//----- nvinfo : EIATTR_EXIT_INSTR_OFFSETS
	.align		4
        /*002c*/ 	.byte	0x04, 0x1c
        /*002e*/ 	.short	(.L_230 - .L_229)


	//   ....[0]....
.L_229:
        /*0030*/ 	.word	0x00000080


	//   ....[1]....
        /*0034*/ 	.word	0x00006a80


	//----- nvinfo : EIATTR_CRS_STACK_SIZE
	.align		4
.L_230:
        /*0038*/ 	.byte	0x04, 0x1e
        /*003a*/ 	.short	(.L_232 - .L_231)
.L_231:
        /*003c*/ 	.word	0x00000000


	//----- nvinfo : EIATTR_CBANK_PARAM_SIZE
	.align		4
.L_232:
        /*0040*/ 	.byte	0x03, 0x19
        /*0042*/ 	.short	0x0280


	//----- nvinfo : EIATTR_PARAM_CBANK
	.align		4
        /*0044*/ 	.byte	0x04, 0x0a
        /*0046*/ 	.short	(.L_234 - .L_233)
	.align		4
.L_233:
        /*0048*/ 	.word	index@(.nv.constant0._ZN5flash44flash_bwd_dq_dk_dv_loop_seqk_parallel_kernelI23Flash_bwd_kernel_traitsILi128ELi64ELi64ELi8ELi4ELi2ELi2ELb1ELb0EN7cutlass10bfloat16_tE19Flash_kernel_traitsILi128ELi64ELi64ELi8ES3_EELb0ELb1ELb0ELb1ELb0ELb0ELb0EEEvNS_16Flash_bwd_paramsE)
        /*004c*/ 	.short	0x0380
        /*004e*/ 	.short	0x0280


	//----- nvinfo : EIATTR_SW_WAR
	.align		4
.L_234:
        /*0050*/ 	.byte	0x04, 0x36
        /*0052*/ 	.short	(.L_236 - .L_235)
.L_235:
        /*0054*/ 	.word	0x00000008
.L_236:


//--------------------- .nv.info._ZN5flash44flash_bwd_dq_dk_dv_loop_seqk_parallel_kernelI23Flash_bwd_kernel_traitsILi128ELi64ELi128ELi8ELi2ELi4ELi2ELb0ELb0EN7cutlass10bfloat16_tE19Flash_kernel_traitsILi128ELi64ELi128ELi8ES3_EELb0ELb1ELb0ELb0ELb0ELb0ELb0EEEvNS_16Flash_bwd_paramsE --------------------------
	.section	.nv.info._ZN5flash44flash_bwd_dq_dk_dv_loop_seqk_parallel_kernelI23Flash_bwd_kernel_traitsILi128ELi64ELi128ELi8ELi2ELi4ELi2ELb0ELb0EN7cutlass10bfloat16_tE19Flash_kernel_traitsILi128ELi64ELi128ELi8ES3_EELb0ELb1ELb0ELb0ELb0ELb0ELb0EEEvNS_16Flash_bwd_paramsE,"",@"SHT_CUDA_INFO"
	.sectionflags	@""
	.align	4


	//----- nvinfo : EIATTR_CUDA_API_VERSION
	.align		4
        /*0000*/ 	.byte	0x04, 0x37
        /*0002*/ 	.short	(.L_238 - .L_237)
.L_237:
        /*0004*/ 	.word	0x00000082


	//----- nvinfo : EIATTR_KPARAM_INFO
	.align		4
.L_238:
        /*0008*/ 	.byte	0x04, 0x17
        /*000a*/ 	.short	(.L_240 - .L_239)
.L_239:
        /*000c*/ 	.word	0x00000000
        /*0010*/ 	.short	0x0000
        /*0012*/ 	.short	0x0000
        /*0014*/ 	.byte	0x00, 0xf0, 0x01, 0x0a


	//----- nvinfo : EIATTR_SPARSE_MMA_MASK
	.align		4
.L_240:
        /*0018*/ 	.byte	0x03, 0x50
        /*001a*/ 	.short	0x0000


	//----- nvinfo : EIATTR_MAXREG_COUNT
	.align		4
        /*001c*/ 	.byte	0x03, 0x1b
        /*001e*/ 	.short	0x00ff


	//----- nvinfo : EIATTR_NUM_BARRIERS
	.align		4
        /*0020*/ 	.byte	0x02, 0x4c
        /*0022*/ 	.byte	0x01
	.zero		1


	//----- nvinfo : EIATTR_ANNOTATIONS
	.align		4
        /*0024*/ 	.byte	0x04, 0x55
        /*0026*/ 	.short	(.L_242 - .L_241)


	//   ....[0]....
.L_241:
        /*0028*/ 	.word	0x00000001
        /*002c*/ 	.byte	0x10, 0x3a, 0x00, 0x00, 0x01, 0x00, 0x00, 0x00, 0xc0, 0x49, 0x00, 0x00


	//----- nvinfo : EIATTR_MERCURY_ISA_VERSION
	.align		4
.L_242:
        /*0038*/ 	.byte	0x03, 0x5f
        /*003a*/ 	.short	0x0101


	//----- nvinfo : EIATTR_VRC_CTA_INIT_COUNT
	.align		4
        /*003c*/ 	.byte	0x02, 0x4a
	.zero		1
	.zero		1


	//----- nvinfo : EIATTR_EXIT_INSTR_OFFSETS
	.align		4
        /*0040*/ 	.byte	0x04, 0x1c
        /*0042*/ 	.short	(.L_244 - .L_243)


	//   ....[0]....
.L_243:
        /*0044*/ 	.word	0x00000090


	//   ....[1]....
        /*0048*/ 	.word	0x00009f70


	//----- nvinfo : EIATTR_CRS_STACK_SIZE
	.align		4
.L_244:
        /*004c*/ 	.byte	0x04, 0x1e
        /*004e*/ 	.short	(.L_246 - .L_245)
.L_245:
        /*0050*/ 	.word	0x00000000


	//----- nvinfo : EIATTR_CBANK_PARAM_SIZE
	.align		4
.L_246:
        /*0054*/ 	.byte	0x03, 0x19
        /*0056*/ 	.short	0x0280


	//----- nvinfo : EIATTR_PARAM_CBANK
	.align		4
        /*0058*/ 	.byte	0x04, 0x0a
        /*005a*/ 	.short	(.L_248 - .L_247)
	.align		4
.L_247:
        /*005c*/ 	.word	index@(.nv.constant0._ZN5flash44flash_bwd_dq_dk_dv_loop_seqk_parallel_kernelI23Flash_bwd_kernel_traitsILi128ELi64ELi128ELi8ELi2ELi4ELi2ELb0ELb0EN7cutlass10bfloat16_tE19Flash_kernel_traitsILi128ELi64ELi128ELi8ES3_EELb0ELb1ELb0ELb0ELb0ELb0ELb0EEEvNS_16Flash_bwd_paramsE)
        /*0060*/ 	.short	0x0380
        /*0062*/ 	.short	0x0280


	//----- nvinfo : EIATTR_SW_WAR
	.align		4
.L_248:
        /*0064*/ 	.byte	0x04, 0x36
        /*0066*/ 	.short	(.L_250 - .L_249)
.L_249:
        /*0068*/ 	.word	0x00000008
.L_250:


//--------------------- .nv.info._ZN5flash44flash_bwd_dq_dk_dv_loop_seqk_parallel_kernelI23Flash_bwd_kernel_traitsILi128ELi64ELi128ELi8ELi2ELi4ELi2ELb0ELb0EN7cutlass10bfloat16_tE19Flash_kernel_traitsILi128ELi64ELi128ELi8ES3_EELb0ELb1ELb0ELb0ELb1ELb1ELb0EEEvNS_16Flash_bwd_paramsE --------------------------
	.section	.nv.info._ZN5flash44flash_bwd_dq_dk_dv_loop_seqk_parallel_kernelI23Flash_bwd_kernel_traitsILi128ELi64ELi128ELi8ELi2ELi4ELi2ELb0ELb0EN7cutlass10bfloat16_tE19Flash_kernel_traitsILi128ELi64ELi128ELi8ES3_EELb0ELb1ELb0ELb0ELb1ELb1ELb0EEEvNS_16Flash_bwd_paramsE,"",@"SHT_CUDA_INFO"
	.sectionflags	@""
	.align	4


	//----- nvinfo : EIATTR_CUDA_API_VERSION
	.align		4
        /*0000*/ 	.byte	0x04, 0x37
        /*0002*/ 	.short	(.L_252 - .L_251)
.L_251:
        /*0004*/ 	.word	0x00000082


	//----- nvinfo : EIATTR_KPARAM_INFO
	.align		4
.L_252:
        /*0008*/ 	.byte	0x04, 0x17
        /*000a*/ 	.short	(.L_254 - .L_253)
.L_253:
        /*000c*/ 	.word	0x00000000
        /*0010*/ 	.short	0x0000
        /*0012*/ 	.short	0x0000
        /*0014*/ 	.byte	0x00, 0xf0, 0x01, 0x0a


	//----- nvinfo : EIATTR_SPARSE_MMA_MASK
	.align		4
.L_254:
        /*0018*/ 	.byte	0x03, 0x50
        /*001a*/ 	.short	0x0000


	//----- nvinfo : EIATTR_MAXREG_COUNT
	.align		4
        /*001c*/ 	.byte	0x03, 0x1b
        /*001e*/ 	.short	0x00ff


	//----- nvinfo : EIATTR_NUM_BARRIERS
	.align		4
        /*0020*/ 	.byte	0x02, 0x4c
        /*0022*/ 	.byte	0x01
	.zero		1


	//----- nvinfo : EIATTR_ANNOTATIONS
	.align		4
        /*0024*/ 	.byte	0x04, 0x55
        /*0026*/ 	.short	(.L_256 - .L_255)


	//   ....[0]....
.L_255:
        /*0028*/ 	.word	0x00000001
        /*002c*/ 	.byte	0xb0, 0x1e, 0x00, 0x00, 0x01, 0x00, 0x00, 0x00, 0xc0, 0x1e, 0x00, 0x00, 0x01, 0x00, 0x00, 0x00
        /*003c*/ 	.byte	0x40, 0x20, 0x00, 0x00, 0x01, 0x00, 0x00, 0x00, 0x80, 0x20, 0x00, 0x00, 0x01, 0x00, 0x00, 0x00
        /*004c*/ 	.byte	0x40, 0x4f, 0x00, 0x00, 0x01, 0x00, 0x00, 0x00, 0x00, 0x58, 0x00, 0x00


	//----- nvinfo : EIATTR_MERCURY_ISA_VERSION
	.align		4
.L_256:
        /*0058*/ 	.byte	0x03, 0x5f
        /*005a*/ 	.short	0x0101


	//----- nvinfo : EIATTR_VRC_CTA_INIT_COUNT
	.align		4
        /*005c*/ 	.byte	0x02, 0x4a
	.zero		1
	.zero		1


	//----- nvinfo : EIATTR_EXIT_INSTR_OFFSETS
	.align		4
        /*0060*/ 	.byte	0x04, 0x1c
        /*0062*/ 	.short	(.L_258 - .L_257)


	//   ....[0]....
.L_257:
        /*0064*/ 	.word	0x00000090


	//   ....[1]....
        /*0068*/ 	.word	0x000072e0


	//----- nvinfo : EIATTR_CBANK_PARAM_SIZE
	.align		4
.L_258:
        /*006c*/ 	.byte	0x03, 0x19
        /*006e*/ 	.short	0x0280


	//----- nvinfo : EIATTR_PARAM_CBANK
	.align		4
        /*0070*/ 	.byte	0x04, 0x0a
        /*0072*/ 	.short	(.L_260 - .L_259)
	.align		4
.L_259:
        /*0074*/ 	.word	index@(.nv.constant0._ZN5flash44flash_bwd_dq_dk_dv_loop_seqk_parallel_kernelI23Flash_bwd_kernel_traitsILi128ELi64ELi128ELi8ELi2ELi4ELi2ELb0ELb0EN7cutlass10bfloat16_tE19Flash_kernel_traitsILi128ELi64ELi128ELi8ES3_EELb0ELb1ELb0ELb0ELb1ELb1ELb0EEEvNS_16Flash_bwd_paramsE)
        /*0078*/ 	.short	0x0380
        /*007a*/ 	.short	0x0280


	//----- nvinfo : EIATTR_SW_WAR
	.align		4
.L_260:
        /*007c*/ 	.byte	0x04, 0x36
        /*007e*/ 	.short	(.L_262 - .L_261)
.L_261:
        /*0080*/ 	.word	0x00000008
.L_262:


//--------------------- .nv.info._ZN5flash44flash_bwd_dq_dk_dv_loop_seqk_parallel_kernelI23Flash_bwd_kernel_traitsILi128ELi64ELi128ELi8ELi2ELi4ELi2ELb0ELb0EN7cutlass10bfloat16_tE19Flash_kernel_traitsILi128ELi64ELi128ELi8ES3_EELb0ELb1ELb0ELb0ELb0ELb1ELb0EEEvNS_16Flash_bwd_paramsE --------------------------
	.section	.nv.info._ZN5flash44flash_bwd_dq_dk_dv_loop_seqk_parallel_kernelI23Flash_bwd_kernel_traitsILi128ELi64ELi128ELi8ELi2ELi4ELi2ELb0ELb0EN7cutlass10bfloat16_tE19Flash_kernel_traitsILi128ELi64ELi128ELi8ES3_EELb0ELb1ELb0ELb0ELb0ELb1ELb0EEEvNS_16Flash_bwd_paramsE,"",@"SHT_CUDA_INFO"
	.sectionflags	@""
	.align	4


	//----- nvinfo : EIATTR_CUDA_API_VERSION
	.align		4
        /*0000*/ 	.byte	0x04, 0x37
        /*0002*/ 	.short	(.L_264 - .L_263)
.L_263:
        /*0004*/ 	.word	0x00000082


	//----- nvinfo : EIATTR_KPARAM_INFO
	.align		4
.L_264:
        /*0008*/ 	.byte	0x04, 0x17
        /*000a*/ 	.short	(.L_266 - .L_265)
.L_265:
        /*000c*/ 	.word	0x00000000
        /*0010*/ 	.short	0x0000
        /*0012*/ 	.short	0x0000
        /*0014*/ 	.byte	0x00, 0xf0, 0x01, 0x0a


	//----- nvinfo : EIATTR_SPARSE_MMA_MASK
	.align		4
.L_266:
        /*0018*/ 	.byte	0x03, 0x50
        /*001a*/ 	.short	0x0000


	//----- nvinfo : EIATTR_MAXREG_COUNT
	.align		4
        /*001c*/ 	.byte	0x03, 0x1b
        /*001e*/ 	.short	0x00ff


	//----- nvinfo : EIATTR_NUM_BARRIERS
	.align		4
        /*0020*/ 	.byte	0x02, 0x4c
        /*0022*/ 	.byte	0x01
	.zero		1


	//----- nvinfo : EIATTR_MERCURY_ISA_VERSION
	.align		4
        /*0024*/ 	.byte	0x03, 0x5f
        /*0026*/ 	.short	0x0101


	//----- nvinfo : EIATTR_VRC_CTA_INIT_COUNT
	.align		4
        /*0028*/ 	.byte	0x02, 0x4a
	.zero		1
	.zero		1


	//----- nvinfo : EIATTR_EXIT_INSTR_OFFSETS
	.align		4
        /*002c*/ 	.byte	0x04, 0x1c
        /*002e*/ 	.short	(.L_268 - .L_267)


	//   ....[0]....
.L_267:
        /*0030*/ 	.word	0x00000080


	//   ....[1]....
        /*0034*/ 	.word	0x00008f80


	//----- nvinfo : EIATTR_CRS_STACK_SIZE
	.align		4
.L_268:
        /*0038*/ 	.byte	0x04, 0x1e
        /*003a*/ 	.short	(.L_270 - .L_269)
.L_269:
        /*003c*/ 	.word	0x00000000


	//----- nvinfo : EIATTR_CBANK_PARAM_SIZE
	.align		4
.L_270:
        /*0040*/ 	.byte	0x03, 0x19
        /*0042*/ 	.short	0x0280


	//----- nvinfo : EIATTR_PARAM_CBANK
	.align		4
        /*0044*/ 	.byte	0x04, 0x0a
        /*0046*/ 	.short	(.L_272 - .L_271)
	.align		4
.L_271:
        /*0048*/ 	.word	index@(.nv.constant0._ZN5flash44flash_bwd_dq_dk_dv_loop_seqk_parallel_kernelI23Flash_bwd_kernel_traitsILi128ELi64ELi128ELi8ELi2ELi4ELi2ELb0ELb0EN7cutlass10bfloat16_tE19Flash_kernel_traitsILi128ELi64ELi128ELi8ES3_EELb0ELb1ELb0ELb0ELb0ELb1ELb0EEEvNS_16Flash_bwd_paramsE)
        /*004c*/ 	.short	0x0380
        /*004e*/ 	.short	0x0280


	//----- nvinfo : EIATTR_SW_WAR
	.align		4
.L_272:
        /*0050*/ 	.byte	0x04, 0x36
        /*0052*/ 	.short	(.L_274 - .L_273)
.L_273:
        /*0054*/ 	.word	0x00000008
.L_274:


//--------------------- .nv.info._ZN5flash44flash_bwd_dq_dk_dv_loop_seqk_parallel_kernelI23Flash_bwd_kernel_traitsILi128ELi64ELi128ELi8ELi2ELi4ELi2ELb0ELb0EN7cutlass10bfloat16_tE19Flash_kernel_traitsILi128ELi64ELi128ELi8ES3_EELb0ELb1ELb0ELb1ELb0ELb0ELb0EEEvNS_16Flash_bwd_paramsE --------------------------
	.section	.nv.info._ZN5flash44flash_bwd_dq_dk_dv_loop_seqk_parallel_kernelI23Flash_bwd_kernel_traitsILi128ELi64ELi128ELi8ELi2ELi4ELi2ELb0ELb0EN7cutlass10bfloat16_tE19Flash_kernel_traitsILi128ELi64ELi128ELi8ES3_EELb0ELb1ELb0ELb1ELb0ELb0ELb0EEEvNS_16Flash_bwd_paramsE,"",@"SHT_CUDA_INFO"
	.sectionflags	@""
	.align	4


	//----- nvinfo : EIATTR_CUDA_API_VERSION
	.align		4
        /*0000*/ 	.byte	0x04, 0x37
        /*0002*/ 	.short	(.L_276 - .L_275)
.L_275:
        /*0004*/ 	.word	0x00000082


	//----- nvinfo : EIATTR_KPARAM_INFO
	.align		4
.L_276:
        /*0008*/ 	.byte	0x04, 0x17
        /*000a*/ 	.short	(.L_278 - .L_277)
.L_277:
        /*000c*/ 	.word	0x00000000
        /*0010*/ 	.short	0x0000
        /*0012*/ 	.short	0x0000
        /*0014*/ 	.byte	0x00, 0xf0, 0x01, 0x0a


	//----- nvinfo : EIATTR_SPARSE_MMA_MASK
	.align		4
.L_278:
        /*0018*/ 	.byte	0x03, 0x50
        /*001a*/ 	.short	0x0000


	//----- nvinfo : EIATTR_MAXREG_COUNT
	.align		4
        /*001c*/ 	.byte	0x03, 0x1b
        /*001e*/ 	.short	0x00ff


	//----- nvinfo : EIATTR_NUM_BARRIERS
	.align		4
        /*0020*/ 	.byte	0x02, 0x4c
        /*0022*/ 	.byte	0x01
	.zero		1


	//----- nvinfo : EIATTR_ANNOTATIONS
	.align		4
        /*0024*/ 	.byte	0x04, 0x55
        /*0026*/ 	.short	(.L_280 - .L_279)


	//   ....[0]....
.L_279:
        /*0028*/ 	.word	0x00000001
        /*002c*/ 	.byte	0x20, 0x29, 0x00, 0x00, 0x01, 0x00, 0x00, 0x00, 0x30, 0x29, 0x00, 0x00, 0x01, 0x00, 0x00, 0x00
        /* <DEDUP_REMOVED lines=8> */
        /*00bc*/ 	.byte	0x20, 0x85, 0x00, 0x00, 0x01, 0x00, 0x00, 0x00, 0x30, 0x85, 0x00, 0x00


	//----- nvinfo : EIATTR_MERCURY_ISA_VERSION
	.align		4
.L_280:
        /*00c8*/ 	.byte	0x03, 0x5f
        /*00ca*/ 	.short	0x0101


	//----- nvinfo : EIATTR_VRC_CTA_INIT_COUNT
	.align		4
        /*00cc*/ 	.byte	0x02, 0x4a
	.zero		1
	.zero		1


	//----- nvinfo : EIATTR_EXIT_INSTR_OFFSETS
	.align		4
        /*00d0*/ 	.byte	0x04, 0x1c
        /*00d2*/ 	.short	(.L_282 - .L_281)


	//   ....[0]....
.L_281:
        /*00d4*/ 	.word	0x00000090


	//   ....[1]....
        /*00d8*/ 	.word	0x0000a660


	//----- nvinfo : EIATTR_CRS_STACK_SIZE
	.align		4
.L_282:
        /*00dc*/ 	.byte	0x04, 0x1e
        /*00de*/ 	.short	(.L_284 - .L_283)
.L_283:
        /*00e0*/ 	.word	0x00000000


	//----- nvinfo : EIATTR_CBANK_PARAM_SIZE
	.align		4
.L_284:
        /*00e4*/ 	.byte	0x03, 0x19
        /*00e6*/ 	.short	0x0280


	//----- nvinfo : EIATTR_PARAM_CBANK
	.align		4
        /*00e8*/ 	.byte	0x04, 0x0a
        /*00ea*/ 	.short	(.L_286 - .L_285)
	.align		4
.L_285:
        /*00ec*/ 	.word	index@(.nv.constant0._ZN5flash44flash_bwd_dq_dk_dv_loop_seqk_parallel_kernelI23Flash_bwd_kernel_traitsILi128ELi64ELi128ELi8ELi2ELi4ELi2ELb0ELb0EN7cutlass10bfloat16_tE19Flash_kernel_traitsILi128ELi64ELi128ELi8ES3_EELb0ELb1ELb0ELb1ELb0ELb0ELb0EEEvNS_16Flash_bwd_paramsE)
        /*00f0*/ 	.short	0x0380
        /*00f2*/ 	.short	0x0280


	//----- nvinfo : EIATTR_SW_WAR
	.align		4
.L_286:
        /*00f4*/ 	.byte	0x04, 0x36
        /*00f6*/ 	.short	(.L_288 - .L_287)
.L_287:
        /*00f8*/ 	.word	0x00000008
.L_288:


//--------------------- .nv.info._ZN5flash27flash_bwd_convert_dq_kernelI23Flash_bwd_kernel_traitsILi128ELi64ELi64ELi8ELi4ELi2ELi2ELb1ELb0EN7cutlass10bfloat16_tE19Flash_kernel_traitsILi128ELi64ELi64ELi8ES3_EEEEvNS_16Flash_bwd_paramsEi --------------------------
	.section	.nv.info._ZN5flash27flash_bwd_convert_dq_kernelI23Flash_bwd_kernel_traitsILi128ELi64ELi64ELi8ELi4ELi2ELi2ELb1ELb0EN7cutlass10bfloat16_tE19Flash_kernel_traitsILi128ELi64ELi64ELi8ES3_EEEEvNS_16Flash_bwd_paramsEi,"",@"SHT_CUDA_INFO"
	.sectionflags	@""
	.align	4


	//----- nvinfo : EIATTR_CUDA_API_VERSION
	.align		4
        /*0000*/ 	.byte	0x04, 0x37
        /*0002*/ 	.short	(.L_290 - .L_289)
.L_289:
        /*0004*/ 	.word	0x00000082


	//----- nvinfo : EIATTR_KPARAM_INFO
	.align		4
.L_290:
        /*0008*/ 	.byte	0x04, 0x17
        /*000a*/ 	.short	(.L_292 - .L_291)
.L_291:
        /*000c*/ 	.word	0x00000000
        /*0010*/ 	.short	0x0001
        /*0012*/ 	.short	0x0280
        /*0014*/ 	.byte	0x00, 0xf0, 0x11, 0x00


	//----- nvinfo : EIATTR_KPARAM_INFO
	.align		4
.L_292:
        /*0018*/ 	.byte	0x04, 0x17
        /*001a*/ 	.short	(.L_294 - .L_293)
.L_293:
        /*001c*/ 	.word	0x00000000
        /*0020*/ 	.short	0x0000
        /*0022*/ 	.short	0x0000
        /*0024*/ 	.byte	0x00, 0xf0, 0x01, 0x0a


	//----- nvinfo : EIATTR_SPARSE_MMA_MASK
	.align		4
.L_294:
        /*0028*/ 	.byte	0x03, 0x50
        /*002a*/ 	.short	0x0000


	//----- nvinfo : EIATTR_MAXREG_COUNT
	.align		4
        /*002c*/ 	.byte	0x03, 0x1b
        /*002e*/ 	.short	0x00ff


	//----- nvinfo : EIATTR_NUM_BARRIERS
	.align		4
        /*0030*/ 	.byte	0x02, 0x4c
        /*0032*/ 	.byte	0x01
	.zero		1


	//----- nvinfo : EIATTR_MERCURY_ISA_VERSION
	.align		4
        /*0034*/ 	.byte	0x03, 0x5f
        /*0036*/ 	.short	0x0101


	//----- nvinfo : EIATTR_VRC_CTA_INIT_COUNT
	.align		4
        /*0038*/ 	.byte	0x02, 0x4a
	.zero		1
	.zero		1


	//----- nvinfo : EIATTR_EXIT_INSTR_OFFSETS
	.align		4
        /*003c*/ 	.byte	0x04, 0x1c
        /*003e*/ 	.short	(.L_296 - .L_295)


	//   ....[0]....
.L_295:
        /*0040*/ 	.word	0x00000120


	//   ....[1]....
        /*0044*/ 	.word	0x000012c0


	//   ....[2]....
        /*0048*/ 	.word	0x000013d0


	//   ....[3]....
        /*004c*/ 	.word	0x000013f0


	//----- nvinfo : EIATTR_CRS_STACK_SIZE
	.align		4
.L_296:
        /*0050*/ 	.byte	0x04, 0x1e
        /*0052*/ 	.short	(.L_298 - .L_297)
.L_297:
        /*0054*/ 	.word	0x00000000


	//----- nvinfo : EIATTR_CBANK_PARAM_SIZE
	.align		4
.L_298:
        /*0058*/ 	.byte	0x03, 0x19
        /*005a*/ 	.short	0x0284


	//----- nvinfo : EIATTR_PARAM_CBANK
	.align		4
        /*005c*/ 	.byte	0x04, 0x0a
        /*005e*/ 	.short	(.L_300 - .L_299)
	.align		4
.L_299:
        /*0060*/ 	.word	index@(.nv.constant0._ZN5flash27flash_bwd_convert_dq_kernelI23Flash_bwd_kernel_traitsILi128ELi64ELi64ELi8ELi4ELi2ELi2ELb1ELb0EN7cutlass10bfloat16_tE19Flash_kernel_traitsILi128ELi64ELi64ELi8ES3_EEEEvNS_16Flash_bwd_paramsEi)
        /*0064*/ 	.short	0x0380
        /*0066*/ 	.short	0x0284


	//----- nvinfo : EIATTR_SW_WAR
	.align		4
.L_300:
        /*0068*/ 	.byte	0x04, 0x36
        /*006a*/ 	.short	(.L_302 - .L_301)
.L_301:
        /*006c*/ 	.word	0x00000008
.L_302:


//--------------------- .nv.info._ZN5flash44flash_bwd_dq_dk_dv_loop_seqk_parallel_kernelI23Flash_bwd_kernel_traitsILi128ELi64ELi64ELi8ELi4ELi2ELi2ELb1ELb0EN7cutlass10bfloat16_tE19Flash_kernel_traitsILi128ELi64ELi64ELi8ES3_EELb1ELb1ELb0ELb0ELb0ELb0ELb0EEEvNS_16Flash_bwd_paramsE --------------------------
	.section	.nv.info._ZN5flash44flash_bwd_dq_dk_dv_loop_seqk_parallel_kernelI23Flash_bwd_kernel_traitsILi128ELi64ELi64ELi8ELi4ELi2ELi2ELb1ELb0EN7cutlass10bfloat16_tE19Flash_kernel_traitsILi128ELi64ELi64ELi8ES3_EELb1ELb1ELb0ELb0ELb0ELb0ELb0EEEvNS_16Flash_bwd_paramsE,"",@"SHT_CUDA_INFO"
	.sectionflags	@""
	.align	4


	//----- nvinfo : EIATTR_CUDA_API_VERSION
	.align		4
        /*0000*/ 	.byte	0x04, 0x37
        /*0002*/ 	.short	(.L_304 - .L_303)
.L_303:
        /*0004*/ 	.word	0x00000082


	//----- nvinfo : EIATTR_KPARAM_INFO
	.align		4
.L_304:
        /*0008*/ 	.byte	0x04, 0x17
        /*000a*/ 	.short	(.L_306 - .L_305)
.L_305:
        /*000c*/ 	.word	0x00000000
        /*0010*/ 	.short	0x0000
        /*0012*/ 	.short	0x0000
        /*0014*/ 	.byte	0x00, 0xf0, 0x01, 0x0a


	//----- nvinfo : EIATTR_SPARSE_MMA_MASK
	.align		4
.L_306:
        /*0018*/ 	.byte	0x03, 0x50
        /*001a*/ 	.short	0x0000


	//----- nvinfo : EIATTR_MAXREG_COUNT
	.align		4
        /*001c*/ 	.byte	0x03, 0x1b
        /*001e*/ 	.short	0x00ff


	//----- nvinfo : EIATTR_NUM_BARRIERS
	.align		4
        /*0020*/ 	.byte	0x02, 0x4c
        /*0022*/ 	.byte	0x01
	.zero		1


	//----- nvinfo : EIATTR_MERCURY_ISA_VERSION
	.align		4
        /*0024*/ 	.byte	0x03, 0x5f
        /*0026*/ 	.short	0x0101


	//----- nvinfo : EIATTR_VRC_CTA_INIT_COUNT
	.align		4
        /*0028*/ 	.byte	0x02, 0x4a
	.zero		1
	.zero		1


	//----- nvinfo : EIATTR_EXIT_INSTR_OFFSETS
	.align		4
        /*002c*/ 	.byte	0x04, 0x1c
        /*002e*/ 	.short	(.L_308 - .L_307)


	//   ....[0]....
.L_307:
        /*0030*/ 	.word	0x00000080


	//   ....[1]....
        /*0034*/ 	.word	0x000071e0


	//----- nvinfo : EIATTR_CRS_STACK_SIZE
	.align		4
.L_308:
        /*0038*/ 	.byte	0x04, 0x1e
        /*003a*/ 	.short	(.L_310 - .L_309)
.L_309:
        /*003c*/ 	.word	0x00000000


	//----- nvinfo : EIATTR_CBANK_PARAM_SIZE
	.align		4
.L_310:
        /*0040*/ 	.byte	0x03, 0x19
        /*0042*/ 	.short	0x0280


	//----- nvinfo : EIATTR_PARAM_CBANK
	.align		4
        /*0044*/ 	.byte	0x04, 0x0a
        /*0046*/ 	.short	(.L_312 - .L_311)
	.align		4
.L_311:
        /*0048*/ 	.word	index@(.nv.constant0._ZN5flash44flash_bwd_dq_dk_dv_loop_seqk_parallel_kernelI23Flash_bwd_kernel_traitsILi128ELi64ELi64ELi8ELi4ELi2ELi2ELb1ELb0EN7cutlass10bfloat16_tE19Flash_kernel_traitsILi128ELi64ELi64ELi8ES3_EELb1ELb1ELb0ELb0ELb0ELb0ELb0EEEvNS_16Flash_bwd_paramsE)
        /*004c*/ 	.short	0x0380
        /*004e*/ 	.short	0x0280


	//----- nvinfo : EIATTR_SW_WAR
	.align		4
.L_312:
        /*0050*/ 	.byte	0x04, 0x36
        /*0052*/ 	.short	(.L_314 - .L_313)
.L_313:
        /*0054*/ 	.word	0x00000008
.L_314:


//--------------------- .nv.info._ZN5flash44flash_bwd_dq_dk_dv_loop_seqk_parallel_kernelI23Flash_bwd_kernel_traitsILi128ELi64ELi64ELi8ELi4ELi2ELi2ELb1ELb0EN7cutlass10bfloat16_tE19Flash_kernel_traitsILi128ELi64ELi64ELi8ES3_EELb0ELb1ELb0ELb0ELb0ELb0ELb1EEEvNS_16Flash_bwd_paramsE --------------------------
	.section	.nv.info._ZN5flash44flash_bwd_dq_dk_dv_loop_seqk_parallel_kernelI23Flash_bwd_kernel_traitsILi128ELi64ELi64ELi8ELi4ELi2ELi2ELb1ELb0EN7cutlass10bfloat16_tE19Flash_kernel_traitsILi128ELi64ELi64ELi8ES3_EELb0ELb1ELb0ELb0ELb0ELb0ELb1EEEvNS_16Flash_bwd_paramsE,"",@"SHT_CUDA_INFO"
	.sectionflags	@""
	.align	4


	//----- nvinfo : EIATTR_CUDA_API_VERSION
	.align		4
        /*0000*/ 	.byte	0x04, 0x37
        /*0002*/ 	.short	(.L_316 - .L_315)
.L_315:
        /*0004*/ 	.word	0x00000082


	//----- nvinfo : EIATTR_KPARAM_INFO
	.align		4
.L_316:
        /*0008*/ 	.byte	0x04, 0x17
        /*000a*/ 	.short	(.L_318 - .L_317)
.L_317:
        /*000c*/ 	.word	0x00000000
        /*0010*/ 	.short	0x0000
        /*0012*/ 	.short	0x0000
        /*0014*/ 	.byte	0x00, 0xf0, 0x01, 0x0a


	//----- nvinfo : EIATTR_SPARSE_MMA_MASK
	.align		4
.L_318:
        /*0018*/ 	.byte	0x03, 0x50
        /*001a*/ 	.short	0x0000


	//----- nvinfo : EIATTR_MAXREG_COUNT
	.align		4
        /*001c*/ 	.byte	0x03, 0x1b
        /*001e*/ 	.short	0x00ff


	//----- nvinfo : EIATTR_NUM_BARRIERS
	.align		4
        /*0020*/ 	.byte	0x02, 0x4c
        /*0022*/ 	.byte	0x01
	.zero		1


	//----- nvinfo : EIATTR_MERCURY_ISA_VERSION
	.align		4
        /*0024*/ 	.byte	0x03, 0x5f
        /*0026*/ 	.short	0x0101


	//----- nvinfo : EIATTR_VRC_CTA_INIT_COUNT
	.align		4
        /*0028*/ 	.byte	0x02, 0x4a
	.zero		1
	.zero		1


	//----- nvinfo : EIATTR_EXIT_INSTR_OFFSETS
	.align		4
        /*002c*/ 	.byte	0x04, 0x1c
        /*002e*/ 	.short	(.L_320 - .L_319)


	//   ....[0]....
.L_319:
        /*0030*/ 	.word	0x00000080


	//   ....[1]....
        /*0034*/ 	.word	0x00006c40


	//----- nvinfo : EIATTR_CRS_STACK_SIZE
	.align		4
.L_320:
        /*0038*/ 	.byte	0x04, 0x1e
        /*003a*/ 	.short	(.L_322 - .L_321)
.L_321:
        /*003c*/ 	.word	0x00000000


	//----- nvinfo : EIATTR_CBANK_PARAM_SIZE
	.align		4
.L_322:
        /*0040*/ 	.byte	0x03, 0x19
        /*0042*/ 	.short	0x0280


	//----- nvinfo : EIATTR_PARAM_CBANK
	.align		4
        /*0044*/ 	.byte	0x04, 0x0a
        /*0046*/ 	.short	(.L_324 - .L_323)
	.align		4
.L_323:
        /*0048*/ 	.word	index@(.nv.constant0._ZN5flash44flash_bwd_dq_dk_dv_loop_seqk_parallel_kernelI23Flash_bwd_kernel_traitsILi128ELi64ELi64ELi8ELi4ELi2ELi2ELb1ELb0EN7cutlass10bfloat16_tE19Flash_kernel_traitsILi128ELi64ELi64ELi8ES3_EELb0ELb1ELb0ELb0ELb0ELb0ELb1EEEvNS_16Flash_bwd_paramsE)
        /*004c*/ 	.short	0x0380
        /*004e*/ 	.short	0x0280


	//----- nvinfo : EIATTR_SW_WAR
	.align		4
.L_324:
        /*0050*/ 	.byte	0x04, 0x36
        /*0052*/ 	.short	(.L_326 - .L_325)
.L_325:
        /*0054*/ 	.word	0x00000008
.L_326:


//--------------------- .nv.info._ZN5flash44flash_bwd_dq_dk_dv_loop_seqk_parallel_kernelI23Flash_bwd_kernel_traitsILi128ELi64ELi64ELi8ELi4ELi2ELi2ELb1ELb0EN7cutlass10bfloat16_tE19Flash_kernel_traitsILi128ELi64ELi64ELi8ES3_EELb1ELb1ELb0ELb0ELb1ELb1ELb0EEEvNS_16Flash_bwd_paramsE --------------------------
	.section	.nv.info._ZN5flash44flash_bwd_dq_dk_dv_loop_seqk_parallel_kernelI23Flash_bwd_kernel_traitsILi128ELi64ELi64ELi8ELi4ELi2ELi2ELb1ELb0EN7cutlass10bfloat16_tE19Flash_kernel_traitsILi128ELi64ELi64ELi8ES3_EELb1ELb1ELb0ELb0ELb1ELb1ELb0EEEvNS_16Flash_bwd_paramsE,"",@"SHT_CUDA_INFO"
	.sectionflags	@""
	.align	4


	//----- nvinfo : EIATTR_CUDA_API_VERSION
	.align		4
        /*0000*/ 	.byte	0x04, 0x37
        /*0002*/ 	.short	(.L_328 - .L_327)
.L_327:
        /*0004*/ 	.word	0x00000082


	//----- nvinfo : EIATTR_KPARAM_INFO
	.align		4
.L_328:
        /*0008*/ 	.byte	0x04, 0x17
        /*000a*/ 	.short	(.L_330 - .L_329)
.L_329:
        /*000c*/ 	.word	0x00000000
        /*0010*/ 	.short	0x0000
        /*0012*/ 	.short	0x0000
        /*0014*/ 	.byte	0x00, 0xf0, 0x01, 0x0a


	//----- nvinfo : EIATTR_SPARSE_MMA_MASK
	.align		4
.L_330:
        /*0018*/ 	.byte	0x03, 0x50
        /*001a*/ 	.short	0x0000


	//----- nvinfo : EIATTR_MAXREG_COUNT
	.align		4
        /*001c*/ 	.byte	0x03, 0x1b
        /*001e*/ 	.short	0x00ff


	//----- nvinfo : EIATTR_NUM_BARRIERS
	.align		4
        /*0020*/ 	.byte	0x02, 0x4c
        /*0022*/ 	.byte	0x01
	.zero		1


	//----- nvinfo : EIATTR_MERCURY_ISA_VERSION
	.align		4
        /*0024*/ 	.byte	0x03, 0x5f
        /*0026*/ 	.short	0x0101


	//----- nvinfo : EIATTR_VRC_CTA_INIT_COUNT
	.align		4
        /*0028*/ 	.byte	0x02, 0x4a
	.zero		1
	.zero		1


	//----- nvinfo : EIATTR_EXIT_INSTR_OFFSETS
	.align		4
        /*002c*/ 	.byte	0x04, 0x1c
        /*002e*/ 	.short	(.L_332 - .L_331)


	//   ....[0]....
.L_331:
        /*0030*/ 	.word	0x00000080


	//   ....[1]....
        /*0034*/ 	.word	0x00005500


	//----- nvinfo : EIATTR_CBANK_PARAM_SIZE
	.align		4
.L_332:
        /*0038*/ 	.byte	0x03, 0x19
        /*003a*/ 	.short	0x0280


	//----- nvinfo : EIATTR_PARAM_CBANK
	.align		4
        /*003c*/ 	.byte	0x04, 0x0a
        /*003e*/ 	.short	(.L_334 - .L_333)
	.align		4
.L_333:
        /*0040*/ 	.word	index@(.nv.constant0._ZN5flash44flash_bwd_dq_dk_dv_loop_seqk_parallel_kernelI23Flash_bwd_kernel_traitsILi128ELi64ELi64ELi8ELi4ELi2ELi2ELb1ELb0EN7cutlass10bfloat16_tE19Flash_kernel_traitsILi128ELi64ELi64ELi8ES3_EELb1ELb1ELb0ELb0ELb1ELb1ELb0EEEvNS_16Flash_bwd_paramsE)
        /*0044*/ 	.short	0x0380
        /*0046*/ 	.short	0x0280


	//----- nvinfo : EIATTR_SW_WAR
	.align		4
.L_334:
        /*0048*/ 	.byte	0x04, 0x36
        /*004a*/ 	.short	(.L_336 - .L_335)
.L_335:
        /*004c*/ 	.word	0x00000008
.L_336:


//--------------------- .nv.info._ZN5flash44flash_bwd_dq_dk_dv_loop_seqk_parallel_kernelI23Flash_bwd_kernel_traitsILi128ELi64ELi64ELi8ELi4ELi2ELi2ELb1ELb0EN7cutlass10bfloat16_tE19Flash_kernel_traitsILi128ELi64ELi64ELi8ES3_EELb0ELb1ELb0ELb0ELb1ELb1ELb1EEEvNS_16Flash_bwd_paramsE --------------------------
	.section	.nv.info._ZN5flash44flash_bwd_dq_dk_dv_loop_seqk_parallel_kernelI23Flash_bwd_kernel_traitsILi128ELi64ELi64ELi8ELi4ELi2ELi2ELb1ELb0EN7cutlass10bfloat16_tE19Flash_kernel_traitsILi128ELi64ELi64ELi8ES3_EELb0ELb1ELb0ELb0ELb1ELb1ELb1EEEvNS_16Flash_bwd_paramsE,"",@"SHT_CUDA_INFO"
	.sectionflags	@""
	.align	4


	//----- nvinfo : EIATTR_CUDA_API_VERSION
	.align		4
        /*0000*/ 	.byte	0x04, 0x37
        /*0002*/ 	.short	(.L_338 - .L_337)
.L_337:
        /*0004*/ 	.word	0x00000082


	//----- nvinfo : EIATTR_KPARAM_INFO
	.align		4
.L_338:
        /*0008*/ 	.byte	0x04, 0x17
        /*000a*/ 	.short	(.L_340 - .L_339)
.L_339:
        /*000c*/ 	.word	0x00000000
        /*0010*/ 	.short	0x0000
        /*0012*/ 	.short	0x0000
        /*0014*/ 	.byte	0x00, 0xf0, 0x01, 0x0a


	//----- nvinfo : EIATTR_SPARSE_MMA_MASK
	.align		4
.L_340:
        /*0018*/ 	.byte	0x03, 0x50
        /*001a*/ 	.short	0x0000


	//----- nvinfo : EIATTR_MAXREG_COUNT
	.align		4
        /*001c*/ 	.byte	0x03, 0x1b
        /*001e*/ 	.short	0x00ff


	//----- nvinfo : EIATTR_NUM_BARRIERS
	.align		4
        /*0020*/ 	.byte	0x02, 0x4c
        /*0022*/ 	.byte	0x01
	.zero		1


	//----- nvinfo : EIATTR_MERCURY_ISA_VERSION
	.align		4
        /*0024*/ 	.byte	0x03, 0x5f
        /*0026*/ 	.short	0x0101


	//----- nvinfo : EIATTR_VRC_CTA_INIT_COUNT
	.align		4
        /*0028*/ 	.byte	0x02, 0x4a
	.zero		1
	.zero		1


	//----- nvinfo : EIATTR_EXIT_INSTR_OFFSETS
	.align		4
        /*002c*/ 	.byte	0x04, 0x1c
        /*002e*/ 	.short	(.L_342 - .L_341)


	//   ....[0]....
.L_341:
        /*0030*/ 	.word	0x00000080


	//   ....[1]....
        /*0034*/ 	.word	0x000050f0


	//----- nvinfo : EIATTR_CBANK_PARAM_SIZE
	.align		4
.L_342:
        /*0038*/ 	.byte	0x03, 0x19
        /*003a*/ 	.short	0x0280


	//----- nvinfo : EIATTR_PARAM_CBANK
	.align		4
        /*003c*/ 	.byte	0x04, 0x0a
        /*003e*/ 	.short	(.L_344 - .L_343)
	.align		4
.L_343:
        /*0040*/ 	.word	index@(.nv.constant0._ZN5flash44flash_bwd_dq_dk_dv_loop_seqk_parallel_kernelI23Flash_bwd_kernel_traitsILi128ELi64ELi64ELi8ELi4ELi2ELi2ELb1ELb0EN7cutlass10bfloat16_tE19Flash_kernel_traitsILi128ELi64ELi64ELi8ES3_EELb0ELb1ELb0ELb0ELb1ELb1ELb1EEEvNS_16Flash_bwd_paramsE)
        /*0044*/ 	.short	0x0380
        /*0046*/ 	.short	0x0280


	//----- nvinfo : EIATTR_SW_WAR
	.align		4
.L_344:
        /*0048*/ 	.byte	0x04, 0x36
        /*004a*/ 	.short	(.L_346 - .L_345)
.L_345:
        /*004c*/ 	.word	0x00000008
.L_346:


//--------------------- .nv.info._ZN5flash44flash_bwd_dq_dk_dv_loop_seqk_parallel_kernelI23Flash_bwd_kernel_traitsILi128ELi64ELi64ELi8ELi4ELi2ELi2ELb1ELb0EN7cutlass10bfloat16_tE19Flash_kernel_traitsILi128ELi64ELi64ELi8ES3_EELb1ELb1ELb0ELb0ELb0ELb1ELb0EEEvNS_16Flash_bwd_paramsE --------------------------
	.section	.nv.info._ZN5flash44flash_bwd_dq_dk_dv_loop_seqk_parallel_kernelI23Flash_bwd_kernel_traitsILi128ELi64ELi64ELi8ELi4ELi2ELi2ELb1ELb0EN7cutlass10bfloat16_tE19Flash_kernel_traitsILi128ELi64ELi64ELi8ES3_EELb1ELb1ELb0ELb0ELb0ELb1ELb0EEEvNS_16Flash_bwd_paramsE,"",@"SHT_CUDA_INFO"
	.sectionflags	@""
	.align	4


	//----- nvinfo : EIATTR_CUDA_API_VERSION
	.align		4
        /*0000*/ 	.byte	0x04, 0x37
        /*0002*/ 	.short	(.L_348 - .L_347)
.L_347:
        /*0004*/ 	.word	0x00000082


	//----- nvinfo : EIATTR_KPARAM_INFO
	.align		4
.L_348:
        /*0008*/ 	.byte	0x04, 0x17
        /*000a*/ 	.short	(.L_350 - .L_349)
.L_349:
        /*000c*/ 	.word	0x00000000
        /*0010*/ 	.short	0x0000
        /*0012*/ 	.short	0x0000
        /*0014*/ 	.byte	0x00, 0xf0, 0x01, 0x0a


	//----- nvinfo : EIATTR_SPARSE_MMA_MASK
	.align		4
.L_350:
        /*0018*/ 	.byte	0x03, 0x50
        /*001a*/ 	.short	0x0000


	//----- nvinfo : EIATTR_MAXREG_COUNT
	.align		4
        /*001c*/ 	.byte	0x03, 0x1b
        /*001e*/ 	.short	0x00ff


	//----- nvinfo : EIATTR_NUM_BARRIERS
	.align		4
        /*0020*/ 	.byte	0x02, 0x4c
        /*0022*/ 	.byte	0x01
	.zero		1


	//----- nvinfo : EIATTR_MERCURY_ISA_VERSION
	.align		4
        /*0024*/ 	.byte	0x03, 0x5f
        /*0026*/ 	.short	0x0101


	//----- nvinfo : EIATTR_VRC_CTA_INIT_COUNT
	.align		4
        /*0028*/ 	.byte	0x02, 0x4a
	.zero		1
	.zero		1


	//----- nvinfo : EIATTR_EXIT_INSTR_OFFSETS
	.align		4
        /*002c*/ 	.byte	0x04, 0x1c
        /*002e*/ 	.short	(.L_352 - .L_351)


	//   ....[0]....
.L_351:
        /*0030*/ 	.word	0x00000080


	//   ....[1]....
        /*0034*/ 	.word	0x00006650


	//----- nvinfo : EIATTR_CRS_STACK_SIZE
	.align		4
.L_352:
        /*0038*/ 	.byte	0x04, 0x1e
        /*003a*/ 	.short	(.L_354 - .L_353)
.L_353:
        /*003c*/ 	.word	0x00000000


	//----- nvinfo : EIATTR_CBANK_PARAM_SIZE
	.align		4
.L_354:
        /*0040*/ 	.byte	0x03, 0x19
        /*0042*/ 	.short	0x0280


	//----- nvinfo : EIATTR_PARAM_CBANK
	.align		4
        /*0044*/ 	.byte	0x04, 0x0a
        /*0046*/ 	.short	(.L_356 - .L_355)
	.align		4
.L_355:
        /*0048*/ 	.word	index@(.nv.constant0._ZN5flash44flash_bwd_dq_dk_dv_loop_seqk_parallel_kernelI23Flash_bwd_kernel_traitsILi128ELi64ELi64ELi8ELi4ELi2ELi2ELb1ELb0EN7cutlass10bfloat16_tE19Flash_kernel_traitsILi128ELi64ELi64ELi8ES3_EELb1ELb1ELb0ELb0ELb0ELb1ELb0EEEvNS_16Flash_bwd_paramsE)
        /*004c*/ 	.short	0x0380
        /*004e*/ 	.short	0x0280


	//----- nvinfo : EIATTR_SW_WAR
	.align		4
.L_356:
        /*0050*/ 	.byte	0x04, 0x36
        /*0052*/ 	.short	(.L_358 - .L_357)
.L_357:
        /*0054*/ 	.word	0x00000008
.L_358:


//--------------------- .nv.info._ZN5flash44flash_bwd_dq_dk_dv_loop_seqk_parallel_kernelI23Flash_bwd_kernel_traitsILi128ELi64ELi64ELi8ELi4ELi2ELi2ELb1ELb0EN7cutlass10bfloat16_tE19Flash_kernel_traitsILi128ELi64ELi64ELi8ES3_EELb0ELb1ELb0ELb0ELb0ELb1ELb1EEEvNS_16Flash_bwd_paramsE --------------------------
	.section	.nv.info._ZN5flash44flash_bwd_dq_dk_dv_loop_seqk_parallel_kernelI23Flash_bwd_kernel_traitsILi128ELi64ELi64ELi8ELi4ELi2ELi2ELb1ELb0EN7cutlass10bfloat16_tE19Flash_kernel_traitsILi128ELi64ELi64ELi8ES3_EELb0ELb1ELb0ELb0ELb0ELb1ELb1EEEvNS_16Flash_bwd_paramsE,"",@"SHT_CUDA_INFO"
	.sectionflags	@""
	.align	4


	//----- nvinfo : EIATTR_CUDA_API_VERSION
	.align		4
        /*0000*/ 	.byte	0x04, 0x37
        /*0002*/ 	.short	(.L_360 - .L_359)
.L_359:
        /*0004*/ 	.word	0x00000082


	//----- nvinfo : EIATTR_KPARAM_INFO
	.align		4
.L_360:
        /*0008*/ 	.byte	0x04, 0x17
        /*000a*/ 	.short	(.L_362 - .L_361)
.L_361:
        /*000c*/ 	.word	0x00000000
        /*0010*/ 	.short	0x0000
        /*0012*/ 	.short	0x0000
        /*0014*/ 	.byte	0x00, 0xf0, 0x01, 0x0a


	//----- nvinfo : EIATTR_SPARSE_MMA_MASK
	.align		4
.L_362:
        /*0018*/ 	.byte	0x03, 0x50
        /*001a*/ 	.short	0x0000


	//----- nvinfo : EIATTR_MAXREG_COUNT
	.align		4
        /*001c*/ 	.byte	0x03, 0x1b
        /*001e*/ 	.short	0x00ff


	//----- nvinfo : EIATTR_NUM_BARRIERS
	.align		4
        /*0020*/ 	.byte	0x02, 0x4c
        /*0022*/ 	.byte	0x01
	.zero		1


	//----- nvinfo : EIATTR_MERCURY_ISA_VERSION
	.align		4
        /*0024*/ 	.byte	0x03, 0x5f
        /*0026*/ 	.short	0x0101


	//----- nvinfo : EIATTR_VRC_CTA_INIT_COUNT
	.align		4
        /*0028*/ 	.byte	0x02, 0x4a
	.zero		1
	.zero		1


	//----- nvinfo : EIATTR_EXIT_INSTR_OFFSETS
	.align		4
        /*002c*/ 	.byte	0x04, 0x1c
        /*002e*/ 	.short	(.L_364 - .L_363)


	//   ....[0]....
.L_363:
        /*0030*/ 	.word	0x00000080


	//   ....[1]....
        /*0034*/ 	.word	0x00006080


	//----- nvinfo : EIATTR_CRS_STACK_SIZE
	.align		4
.L_364:
        /*0038*/ 	.byte	0x04, 0x1e
        /*003a*/ 	.short	(.L_366 - .L_365)
.L_365:
        /*003c*/ 	.word	0x00000000


	//----- nvinfo : EIATTR_CBANK_PARAM_SIZE
	.align		4
.L_366:
        /*0040*/ 	.byte	0x03, 0x19
        /*0042*/ 	.short	0x0280


	//----- nvinfo : EIATTR_PARAM_CBANK
	.align		4
        /*0044*/ 	.byte	0x04, 0x0a
        /*0046*/ 	.short	(.L_368 - .L_367)
	.align		4
.L_367:
        /*0048*/ 	.word	index@(.nv.constant0._ZN5flash44flash_bwd_dq_dk_dv_loop_seqk_parallel_kernelI23Flash_bwd_kernel_traitsILi128ELi64ELi64ELi8ELi4ELi2ELi2ELb1ELb0EN7cutlass10bfloat16_tE19Flash_kernel_traitsILi128ELi64ELi64ELi8ES3_EELb0ELb1ELb0ELb0ELb0ELb1ELb1EEEvNS_16Flash_bwd_paramsE)
        /*004c*/ 	.short	0x0380
        /*004e*/ 	.short	0x0280


	//----- nvinfo : EIATTR_SW_WAR
	.align		4
.L_368:
        /*0050*/ 	.byte	0x04, 0x36
        /*0052*/ 	.short	(.L_370 - .L_369)
.L_369:
        /*0054*/ 	.word	0x00000008
.L_370:


//--------------------- .nv.info._ZN5flash44flash_bwd_dq_dk_dv_loop_seqk_parallel_kernelI23Flash_bwd_kernel_traitsILi128ELi64ELi64ELi8ELi4ELi2ELi2ELb1ELb0EN7cutlass10bfloat16_tE19Flash_kernel_traitsILi128ELi64ELi64ELi8ES3_EELb1ELb1ELb0ELb1ELb0ELb0ELb0EEEvNS_16Flash_bwd_paramsE --------------------------
	.section	.nv.info._ZN5flash44flash_bwd_dq_dk_dv_loop_seqk_parallel_kernelI23Flash_bwd_kernel_traitsILi128ELi64ELi64ELi8ELi4ELi2ELi2ELb1ELb0EN7cutlass10bfloat16_tE19Flash_kernel_traitsILi128ELi64ELi64ELi8ES3_EELb1ELb1ELb0ELb1ELb0ELb0ELb0EEEvNS_16Flash_bwd_paramsE,"",@"SHT_CUDA_INFO"
	.sectionflags	@""
	.align	4


	//----- nvinfo : EIATTR_CUDA_API_VERSION
	.align		4
        /*0000*/ 	.byte	0x04, 0x37
        /*0002*/ 	.short	(.L_372 - .L_371)
.L_371:
        /*0004*/ 	.word	0x00000082


	//----- nvinfo : EIATTR_KPARAM_INFO
	.align		4
.L_372:
        /*0008*/ 	.byte	0x04, 0x17
        /*000a*/ 	.short	(.L_374 - .L_373)
.L_373:
        /*000c*/ 	.word	0x00000000
        /*0010*/ 	.short	0x0000
        /*0012*/ 	.short	0x0000
        /*0014*/ 	.byte	0x00, 0xf0, 0x01, 0x0a


	//----- nvinfo : EIATTR_SPARSE_MMA_MASK
	.align		4
.L_374:
        /*0018*/ 	.byte	0x03, 0x50
        /*001a*/ 	.short	0x0000


	//----- nvinfo : EIATTR_MAXREG_COUNT
	.align		4
        /*001c*/ 	.byte	0x03, 0x1b
        /*001e*/ 	.short	0x00ff


	//----- nvinfo : EIATTR_NUM_BARRIERS
	.align		4
        /*0020*/ 	.byte	0x02, 0x4c
        /*0022*/ 	.byte	0x01
	.zero		1


	//----- nvinfo : EIATTR_MERCURY_ISA_VERSION
	.align		4
        /*0024*/ 	.byte	0x03, 0x5f
        /*0026*/ 	.short	0x0101


	//----- nvinfo : EIATTR_VRC_CTA_INIT_COUNT
	.align		4
        /*0028*/ 	.byte	0x02, 0x4a
	.zero		1
	.zero		1


	//----- nvinfo : EIATTR_EXIT_INSTR_OFFSETS
	.align		4
        /*002c*/ 	.byte	0x04, 0x1c
        /*002e*/ 	.short	(.L_376 - .L_375)


	//   ....[0]....
.L_375:
        /*0030*/ 	.word	0x00000080


	//   ....[1]....
        /*0034*/ 	.word	0x000077a0


	//----- nvinfo : EIATTR_CRS_STACK_SIZE
	.align		4
.L_376:
        /*0038*/ 	.byte	0x04, 0x1e
        /*003a*/ 	.short	(.L_378 - .L_377)
.L_377:
        /*003c*/ 	.word	0x00000000


	//----- nvinfo : EIATTR_CBANK_PARAM_SIZE
	.align		4
.L_378:
        /*0040*/ 	.byte	0x03, 0x19
        /*0042*/ 	.short	0x0280


	//----- nvinfo : EIATTR_PARAM_CBANK
	.align		4
        /*0044*/ 	.byte	0x04, 0x0a
        /*0046*/ 	.short	(.L_380 - .L_379)
	.align		4
.L_379:
        /*0048*/ 	.word	index@(.nv.constant0._ZN5flash44flash_bwd_dq_dk_dv_loop_seqk_parallel_kernelI23Flash_bwd_kernel_traitsILi128ELi64ELi64ELi8ELi4ELi2ELi2ELb1ELb0EN7cutlass10bfloat16_tE19Flash_kernel_traitsILi128ELi64ELi64ELi8ES3_EELb1ELb1ELb0ELb1ELb0ELb0ELb0EEEvNS_16Flash_bwd_paramsE)
        /*004c*/ 	.short	0x0380
        /*004e*/ 	.short	0x0280


	//----- nvinfo : EIATTR_SW_WAR
	.align		4
.L_380:
        /*0050*/ 	.byte	0x04, 0x36
        /*0052*/ 	.short	(.L_382 - .L_381)
.L_381:
        /*0054*/ 	.word	0x00000008
.L_382:


//--------------------- .nv.info._ZN5flash44flash_bwd_dq_dk_dv_loop_seqk_parallel_kernelI23Flash_bwd_kernel_traitsILi128ELi64ELi64ELi8ELi4ELi2ELi2ELb1ELb0EN7cutlass10bfloat16_tE19Flash_kernel_traitsILi128ELi64ELi64ELi8ES3_EELb0ELb1ELb0ELb1ELb0ELb0ELb1EEEvNS_16Flash_bwd_paramsE --------------------------
	.section	.nv.info._ZN5flash44flash_bwd_dq_dk_dv_loop_seqk_parallel_kernelI23Flash_bwd_kernel_traitsILi128ELi64ELi64ELi8ELi4ELi2ELi2ELb1ELb0EN7cutlass10bfloat16_tE19Flash_kernel_traitsILi128ELi64ELi64ELi8ES3_EELb0ELb1ELb0ELb1ELb0ELb0ELb1EEEvNS_16Flash_bwd_paramsE,"",@"SHT_CUDA_INFO"
	.sectionflags	@""
	.align	4


	//----- nvinfo : EIATTR_CUDA_API_VERSION
	.align		4
        /*0000*/ 	.byte	0x04, 0x37
        /*0002*/ 	.short	(.L_384 - .L_383)
.L_383:
        /*0004*/ 	.word	0x00000082


	//----- nvinfo : EIATTR_KPARAM_INFO
	.align		4
.L_384:
        /*0008*/ 	.byte	0x04, 0x17
        /*000a*/ 	.short	(.L_386 - .L_385)
.L_385:
        /*000c*/ 	.word	0x00000000
        /*0010*/ 	.short	0x0000
        /*0012*/ 	.short	0x0000
        /*0014*/ 	.byte	0x00, 0xf0, 0x01, 0x0a


	//----- nvinfo : EIATTR_SPARSE_MMA_MASK
	.align		4
.L_386:
        /*0018*/ 	.byte	0x03, 0x50
        /*001a*/ 	.short	0x0000


	//----- nvinfo : EIATTR_MAXREG_COUNT
	.align		4
        /*001c*/ 	.byte	0x03, 0x1b
        /*001e*/ 	.short	0x00ff


	//----- nvinfo : EIATTR_NUM_BARRIERS
	.align		4
        /*0020*/ 	.byte	0x02, 0x4c
        /*0022*/ 	.byte	0x01
	.zero		1


	//----- nvinfo : EIATTR_MERCURY_ISA_VERSION
	.align		4
        /*0024*/ 	.byte	0x03, 0x5f
        /*0026*/ 	.short	0x0101


	//----- nvinfo : EIATTR_VRC_CTA_INIT_COUNT
	.align		4
        /*0028*/ 	.byte	0x02, 0x4a
	.zero		1
	.zero		1


	//----- nvinfo : EIATTR_EXIT_INSTR_OFFSETS
	.align		4
        /*002c*/ 	.byte	0x04, 0x1c
        /*002e*/ 	.short	(.L_388 - .L_387)


	//   ....[0]....
.L_387:
        /*0030*/ 	.word	0x00000080


	//   ....[1]....
        /*0034*/ 	.word	0x00007180


	//----- nvinfo : EIATTR_CRS_STACK_SIZE
	.align		4
.L_388:
        /*0038*/ 	.byte	0x04, 0x1e
        /*003a*/ 	.short	(.L_390 - .L_389)
.L_389:
        /*003c*/ 	.word	0x00000000


	//----- nvinfo : EIATTR_CBANK_PARAM_SIZE
	.align		4
.L_390:
        /*0040*/ 	.byte	0x03, 0x19
        /*0042*/ 	.short	0x0280


	//----- nvinfo : EIATTR_PARAM_CBANK
	.align		4
        /*0044*/ 	.byte	0x04, 0x0a
        /*0046*/ 	.short	(.L_392 - .L_391)
	.align		4
.L_391:
        /*0048*/ 	.word	index@(.nv.constant0._ZN5flash44flash_bwd_dq_dk_dv_loop_seqk_parallel_kernelI23Flash_bwd_kernel_traitsILi128ELi64ELi64ELi8ELi4ELi2ELi2ELb1ELb0EN7cutlass10bfloat16_tE19Flash_kernel_traitsILi128ELi64ELi64ELi8ES3_EELb0ELb1ELb0ELb1ELb0ELb0ELb1EEEvNS_16Flash_bwd_paramsE)
        /*004c*/ 	.short	0x0380
        /*004e*/ 	.short	0x0280


	//----- nvinfo : EIATTR_SW_WAR
	.align		4
.L_392:
        /*0050*/ 	.byte	0x04, 0x36
        /*0052*/ 	.short	(.L_394 - .L_393)
.L_393:
        /*0054*/ 	.word	0x00000008
.L_394:


//--------------------- .nv.info._ZN5flash25flash_bwd_dot_do_o_kernelILb0E23Flash_bwd_kernel_traitsILi128ELi64ELi64ELi8ELi4ELi2ELi2ELb1ELb0EN7cutlass10bfloat16_tE19Flash_kernel_traitsILi128ELi64ELi64ELi8ES3_EEEEvNS_16Flash_bwd_paramsE --------------------------
	.section	.nv.info._ZN5flash25flash_bwd_dot_do_o_kernelILb0E23Flash_bwd_kernel_traitsILi128ELi64ELi64ELi8ELi4ELi2ELi2ELb1ELb0EN7cutlass10bfloat16_tE19Flash_kernel_traitsILi128ELi64ELi64ELi8ES3_EEEEvNS_16Flash_bwd_paramsE,"",@"SHT_CUDA_INFO"
	.sectionflags	@""
	.align	4


	//----- nvinfo : EIATTR_CUDA_API_VERSION
	.align		4
        /*0000*/ 	.byte	0x04, 0x37
        /*0002*/ 	.short	(.L_396 - .L_395)
.L_395:
        /*0004*/ 	.word	0x00000082


	//----- nvinfo : EIATTR_KPARAM_INFO
	.align		4
.L_396:
        /*0008*/ 	.byte	0x04, 0x17
        /*000a*/ 	.short	(.L_398 - .L_397)
.L_397:
        /*000c*/ 	.word	0x00000000
        /*0010*/ 	.short	0x0000
        /*0012*/ 	.short	0x0000
        /*0014*/ 	.byte	0x00, 0xf0, 0x01, 0x0a


	//----- nvinfo : EIATTR_SPARSE_MMA_MASK
	.align		4
.L_398:
        /*0018*/ 	.byte	0x03, 0x50
        /*001a*/ 	.short	0x0000


	//----- nvinfo : EIATTR_MAXREG_COUNT
	.align		4
        /*001c*/ 	.byte	0x03, 0x1b
        /*001e*/ 	.short	0x00ff


	//----- nvinfo : EIATTR_MERCURY_ISA_VERSION
	.align		4
        /*0020*/ 	.byte	0x03, 0x5f
        /*0022*/ 	.short	0x0101


	//----- nvinfo : EIATTR_COOP_GROUP_MASK_REGIDS
	.align		4
        /*0024*/ 	.byte	0x04, 0x29
        /*0026*/ 	.short	(.L_400 - .L_399)


	//   ....[0]....
.L_399:
        /*0028*/ 	.word	0xffffffff


	//   ....[1]....
        /*002c*/ 	.word	0xffffffff


	//   ....[2]....
        /*0030*/ 	.word	0xffffffff


	//   ....[3]....
        /*0034*/ 	.word	0xffffffff


	//   ....[4]....
        /*0038*/ 	.word	0xffffffff


	//   ....[5]....
        /*003c*/ 	.word	0xffffffff


	//----- nvinfo : EIATTR_COOP_GROUP_INSTR_OFFSETS
	.align		4
.L_400:
        /*0040*/ 	.byte	0x04, 0x28
        /*0042*/ 	.short	(.L_402 - .L_401)


	//   ....[0]....
.L_401:
        /*0044*/ 	.word	0x00001080


	//   ....[1]....
        /*0048*/ 	.word	0x00001090


	//   ....[2]....
        /*004c*/ 	.word	0x000010d0


	//   ....[3]....
        /*0050*/ 	.word	0x00001100


	//   ....[4]....
        /*0054*/ 	.word	0x00001150


	//   ....[5]....
        /*0058*/ 	.word	0x00001170


	//----- nvinfo : EIATTR_VRC_CTA_INIT_COUNT
	.align		4
.L_402:
        /*005c*/ 	.byte	0x02, 0x4a
	.zero		1
	.zero		1


	//----- nvinfo : EIATTR_EXIT_INSTR_OFFSETS
	.align		4
        /*0060*/ 	.byte	0x04, 0x1c
        /*0062*/ 	.short	(.L_404 - .L_403)


	//   ....[0]....
.L_403:
        /*0064*/ 	.word	0x00000140


	//   ....[1]....
        /*0068*/ 	.word	0x000011e0


	//   ....[2]....
        /*006c*/ 	.word	0x00001200


	//----- nvinfo : EIATTR_CRS_STACK_SIZE
	.align		4
.L_404:
        /*0070*/ 	.byte	0x04, 0x1e
        /*0072*/ 	.short	(.L_406 - .L_405)
.L_405:
        /*0074*/ 	.word	0x00000000


	//----- nvinfo : EIATTR_CBANK_PARAM_SIZE
	.align		4
.L_406:
        /*0078*/ 	.byte	0x03, 0x19
        /*007a*/ 	.short	0x0280


	//----- nvinfo : EIATTR_PARAM_CBANK
	.align		4
        /*007c*/ 	.byte	0x04, 0x0a
        /*007e*/ 	.short	(.L_408 - .L_407)
	.align		4
.L_407:
        /*0080*/ 	.word	index@(.nv.constant0._ZN5flash25flash_bwd_dot_do_o_kernelILb0E23Flash_bwd_kernel_traitsILi128ELi64ELi64ELi8ELi4ELi2ELi2ELb1ELb0EN7cutlass10bfloat16_tE19Flash_kernel_traitsILi128ELi64ELi64ELi8ES3_EEEEvNS_16Flash_bwd_paramsE)
        /*0084*/ 	.short	0x0380
        /*0086*/ 	.short	0x0280


	//----- nvinfo : EIATTR_SW_WAR
	.align		4
.L_408:
        /*0088*/ 	.byte	0x04, 0x36
        /*008a*/ 	.short	(.L_410 - .L_409)
.L_409:
        /*008c*/ 	.word	0x00000008
.L_410:


//--------------------- .nv.info._ZN5flash25flash_bwd_dot_do_o_kernelILb1E23Flash_bwd_kernel_traitsILi128ELi64ELi64ELi8ELi4ELi2ELi2ELb1ELb0EN7cutlass10bfloat16_tE19Flash_kernel_traitsILi128ELi64ELi64ELi8ES3_EEEEvNS_16Flash_bwd_paramsE --------------------------
	.section	.nv.info._ZN5flash25flash_bwd_dot_do_o_kernelILb1E23Flash_bwd_kernel_traitsILi128ELi64ELi64ELi8ELi4ELi2ELi2ELb1ELb0EN7cutlass10bfloat16_tE19Flash_kernel_traitsILi128ELi64ELi64ELi8ES3_EEEEvNS_16Flash_bwd_paramsE,"",@"SHT_CUDA_INFO"
	.sectionflags	@""
	.align	4


	//----- nvinfo : EIATTR_CUDA_API_VERSION
	.align		4
        /*0000*/ 	.byte	0x04, 0x37
        /*0002*/ 	.short	(.L_412 - .L_411)
.L_411:
        /*0004*/ 	.word	0x00000082


	//----- nvinfo : EIATTR_KPARAM_INFO
	.align		4
.L_412:
        /*0008*/ 	.byte	0x04, 0x17
        /*000a*/ 	.short	(.L_414 - .L_413)
.L_413:
        /*000c*/ 	.word	0x00000000
        /*0010*/ 	.short	0x0000
        /*0012*/ 	.short	0x0000
        /*0014*/ 	.byte	0x00, 0xf0, 0x01, 0x0a


	//----- nvinfo : EIATTR_SPARSE_MMA_MASK
	.align		4
.L_414:
        /*0018*/ 	.byte	0x03, 0x50
        /*001a*/ 	.short	0x0000


	//----- nvinfo : EIATTR_MAXREG_COUNT
	.align		4
        /*001c*/ 	.byte	0x03, 0x1b
        /*001e*/ 	.short	0x00ff


	//----- nvinfo : EIATTR_MERCURY_ISA_VERSION
	.align		4
        /*0020*/ 	.byte	0x03, 0x5f
        /*0022*/ 	.short	0x0101


	//----- nvinfo : EIATTR_COOP_GROUP_MASK_REGIDS
	.align		4
        /*0024*/ 	.byte	0x04, 0x29
        /*0026*/ 	.short	(.L_416 - .L_415)


	//   ....[0]....
.L_415:
        /*0028*/ 	.word	0xffffffff


	//   ....[1]....
        /*002c*/ 	.word	0xffffffff


	//   ....[2]....
        /*0030*/ 	.word	0xffffffff


	//   ....[3]....
        /*0034*/ 	.word	0xffffffff


	//   ....[4]....
        /*0038*/ 	.word	0xffffffff


	//   ....[5]....
        /*003c*/ 	.word	0xffffffff


	//----- nvinfo : EIATTR_COOP_GROUP_INSTR_OFFSETS
	.align		4
.L_416:
        /*0040*/ 	.byte	0x04, 0x28
        /*0042*/ 	.short	(.L_418 - .L_417)


	//   ....[0]....
.L_417:
        /*0044*/ 	.word	0x00001340


	//   ....[1]....
        /*0048*/ 	.word	0x00001360


	//   ....[2]....
        /*004c*/ 	.word	0x000013d0


	//   ....[3]....
        /*0050*/ 	.word	0x00001400


	//   ....[4]....
        /*0054*/ 	.word	0x00001440


	//   ....[5]....
        /*0058*/ 	.word	0x00001460


	//----- nvinfo : EIATTR_VRC_CTA_INIT_COUNT
	.align		4
.L_418:
        /*005c*/ 	.byte	0x02, 0x4a
	.zero		1
	.zero		1


	//----- nvinfo : EIATTR_EXIT_INSTR_OFFSETS
	.align		4
        /*0060*/ 	.byte	0x04, 0x1c
        /*0062*/ 	.short	(.L_420 - .L_419)


	//   ....[0]....
.L_419:
        /*0064*/ 	.word	0x00000140


	//   ....[1]....
        /*0068*/ 	.word	0x000015b0


	//----- nvinfo : EIATTR_CRS_STACK_SIZE
	.align		4
.L_420:
        /*006c*/ 	.byte	0x04, 0x1e
        /*006e*/ 	.short	(.L_422 - .L_421)
.L_421:
        /*0070*/ 	.word	0x00000000


	//----- nvinfo : EIATTR_CBANK_PARAM_SIZE
	.align		4
.L_422:
        /*0074*/ 	.byte	0x03, 0x19
        /*0076*/ 	.short	0x0280


	//----- nvinfo : EIATTR_PARAM_CBANK
	.align		4
        /*0078*/ 	.byte	0x04, 0x0a
        /*007a*/ 	.short	(.L_424 - .L_423)
	.align		4
.L_423:
        /*007c*/ 	.word	index@(.nv.constant0._ZN5flash25flash_bwd_dot_do_o_kernelILb1E23Flash_bwd_kernel_traitsILi128ELi64ELi64ELi8ELi4ELi2ELi2ELb1ELb0EN7cutlass10bfloat16_tE19Flash_kernel_traitsILi128ELi64ELi64ELi8ES3_EEEEvNS_16Flash_bwd_paramsE)
        /*0080*/ 	.short	0x0380
        /*0082*/ 	.short	0x0280


	//----- nvinfo : EIATTR_SW_WAR
	.align		4
.L_424:
        /*0084*/ 	.byte	0x04, 0x36
        /*0086*/ 	.short	(.L_426 - .L_425)
.L_425:
        /*0088*/ 	.word	0x00000008
.L_426:


//--------------------- .nv.info._ZN5flash27flash_bwd_convert_dq_kernelI23Flash_bwd_kernel_traitsILi128ELi64ELi128ELi8ELi2ELi4ELi2ELb0ELb0EN7cutlass10bfloat16_tE19Flash_kernel_traitsILi128ELi64ELi128ELi8ES3_EEEEvNS_16Flash_bwd_paramsEi --------------------------
	.section	.nv.info._ZN5flash27flash_bwd_convert_dq_kernelI23Flash_bwd_kernel_traitsILi128ELi64ELi128ELi8ELi2ELi4ELi2ELb0ELb0EN7cutlass10bfloat16_tE19Flash_kernel_traitsILi128ELi64ELi128ELi8ES3_EEEEvNS_16Flash_bwd_paramsEi,"",@"SHT_CUDA_INFO"
	.sectionflags	@""
	.align	4


	//----- nvinfo : EIATTR_CUDA_API_VERSION
	.align		4
        /*0000*/ 	.byte	0x04, 0x37
        /*0002*/ 	.short	(.L_428 - .L_427)
.L_427:
        /*0004*/ 	.word	0x00000082


	//----- nvinfo : EIATTR_KPARAM_INFO
	.align		4
.L_428:
        /*0008*/ 	.byte	0x04, 0x17
        /*000a*/ 	.short	(.L_430 - .L_429)
.L_429:
        /*000c*/ 	.word	0x00000000
        /*0010*/ 	.short	0x0001
        /*0012*/ 	.short	0x0280
        /*0014*/ 	.byte	0x00, 0xf0, 0x11, 0x00


	//----- nvinfo : EIATTR_KPARAM_INFO
	.align		4
.L_430:
        /*0018*/ 	.byte	0x04, 0x17
        /*001a*/ 	.short	(.L_432 - .L_431)
.L_431:
        /*001c*/ 	.word	0x00000000
        /*0020*/ 	.short	0x0000
        /*0022*/ 	.short	0x0000
        /*0024*/ 	.byte	0x00, 0xf0, 0x01, 0x0a


	//----- nvinfo : EIATTR_SPARSE_MMA_MASK
	.align		4
.L_432:
        /*0028*/ 	.byte	0x03, 0x50
        /*002a*/ 	.short	0x0000


	//----- nvinfo : EIATTR_MAXREG_COUNT
	.align		4
        /*002c*/ 	.byte	0x03, 0x1b
        /*002e*/ 	.short	0x00ff


	//----- nvinfo : EIATTR_NUM_BARRIERS
	.align		4
        /*0030*/ 	.byte	0x02, 0x4c
        /*0032*/ 	.byte	0x01
	.zero		1


	//----- nvinfo : EIATTR_MERCURY_ISA_VERSION
	.align		4
        /*0034*/ 	.byte	0x03, 0x5f
        /*0036*/ 	.short	0x0101


	//----- nvinfo : EIATTR_VRC_CTA_INIT_COUNT
	.align		4
        /*0038*/ 	.byte	0x02, 0x4a
	.zero		1
	.zero		1


	//----- nvinfo : EIATTR_EXIT_INSTR_OFFSETS
	.align		4
        /*003c*/ 	.byte	0x04, 0x1c
        /*003e*/ 	.short	(.L_434 - .L_433)


	//   ....[0]....
.L_433:
        /*0040*/ 	.word	0x00000120


	//   ....[1]....
        /*0044*/ 	.word	0x000012c0


	//   ....[2]....
        /*0048*/ 	.word	0x000013d0


	//   ....[3]....
        /*004c*/ 	.word	0x000013f0


	//----- nvinfo : EIATTR_CRS_STACK_SIZE
	.align		4
.L_434:
        /*0050*/ 	.byte	0x04, 0x1e
        /*0052*/ 	.short	(.L_436 - .L_435)
.L_435:
        /*0054*/ 	.word	0x00000000


	//----- nvinfo : EIATTR_CBANK_PARAM_SIZE
	.align		4
.L_436:
        /*0058*/ 	.byte	0x03, 0x19
        /*005a*/ 	.short	0x0284


	//----- nvinfo : EIATTR_PARAM_CBANK
	.align		4
        /*005c*/ 	.byte	0x04, 0x0a
        /*005e*/ 	.short	(.L_438 - .L_437)
	.align		4
.L_437:
        /*0060*/ 	.word	index@(.nv.constant0._ZN5flash27flash_bwd_convert_dq_kernelI23Flash_bwd_kernel_traitsILi128ELi64ELi128ELi8ELi2ELi4ELi2ELb0ELb0EN7cutlass10bfloat16_tE19Flash_kernel_traitsILi128ELi64ELi128ELi8ES3_EEEEvNS_16Flash_bwd_paramsEi)
        /*0064*/ 	.short	0x0380
        /*0066*/ 	.short	0x0284


	//----- nvinfo : EIATTR_SW_WAR
	.align		4
.L_438:
        /*0068*/ 	.byte	0x04, 0x36
        /*006a*/ 	.short	(.L_440 - .L_439)
.L_439:
        /*006c*/ 	.word	0x00000008
.L_440:


//--------------------- .nv.info._ZN5flash44flash_bwd_dq_dk_dv_loop_seqk_parallel_kernelI23Flash_bwd_kernel_traitsILi128ELi64ELi128ELi8ELi2ELi4ELi2ELb0ELb0EN7cutlass10bfloat16_tE19Flash_kernel_traitsILi128ELi64ELi128ELi8ES3_EELb1ELb1ELb0ELb0ELb0ELb0ELb0EEEvNS_16Flash_bwd_paramsE --------------------------
	.section	.nv.info._ZN5flash44flash_bwd_dq_dk_dv_loop_seqk_parallel_kernelI23Flash_bwd_kernel_traitsILi128ELi64ELi128ELi8ELi2ELi4ELi2ELb0ELb0EN7cutlass10bfloat16_tE19Flash_kernel_traitsILi128ELi64ELi128ELi8ES3_EELb1ELb1ELb0ELb0ELb0ELb0ELb0EEEvNS_16Flash_bwd_paramsE,"",@"SHT_CUDA_INFO"
	.sectionflags	@""
	.align	4


	//----- nvinfo : EIATTR_CUDA_API_VERSION
	.align		4
        /*0000*/ 	.byte	0x04, 0x37
        /*0002*/ 	.short	(.L_442 - .L_441)
.L_441:
        /*0004*/ 	.word	0x00000082


	//----- nvinfo : EIATTR_KPARAM_INFO
	.align		4
.L_442:
        /*0008*/ 	.byte	0x04, 0x17
        /*000a*/ 	.short	(.L_444 - .L_443)
.L_443:
        /*000c*/ 	.word	0x00000000
        /*0010*/ 	.short	0x0000
        /*0012*/ 	.short	0x0000
        /*0014*/ 	.byte	0x00, 0xf0, 0x01, 0x0a


	//----- nvinfo : EIATTR_SPARSE_MMA_MASK
	.align		4
.L_444:
        /*0018*/ 	.byte	0x03, 0x50
        /*001a*/ 	.short	0x0000


	//----- nvinfo : EIATTR_MAXREG_COUNT
	.align		4
        /*001c*/ 	.byte	0x03, 0x1b
        /*001e*/ 	.short	0x00ff


	//----- nvinfo : EIATTR_NUM_BARRIERS
	.align		4
        /*0020*/ 	.byte	0x02, 0x4c
        /*0022*/ 	.byte	0x01
	.zero		1


	//----- nvinfo : EIATTR_ANNOTATIONS
	.align		4
        /*0024*/ 	.byte	0x04, 0x55
        /*0026*/ 	.short	(.L_446 - .L_445)


	//   ....[0]....
.L_445:
        /*0028*/ 	.word	0x00000001
        /*002c*/ 	.byte	0xa0, 0x3c, 0x00, 0x00, 0x01, 0x00, 0x00, 0x00, 0x00, 0x3d, 0x00, 0x00, 0x01, 0x00, 0x00, 0x00
        /*003c*/ 	.byte	0xe0, 0x3e, 0x00, 0x00, 0x01, 0x00, 0x00, 0x00, 0xb0, 0x43, 0x00, 0x00, 0x01, 0x00, 0x00, 0x00
        /*004c*/ 	.byte	0xf0, 0x43, 0x00, 0x00, 0x01, 0x00, 0x00, 0x00, 0xa0, 0x4c, 0x00, 0x00


	//----- nvinfo : EIATTR_MERCURY_ISA_VERSION
	.align		4
.L_446:
        /*0058*/ 	.byte	0x03, 0x5f
        /*005a*/ 	.short	0x0101


	//----- nvinfo : EIATTR_VRC_CTA_INIT_COUNT
	.align		4
        /*005c*/ 	.byte	0x02, 0x4a
	.zero		1
	.zero		1


	//----- nvinfo : EIATTR_EXIT_INSTR_OFFSETS
	.align		4
        /*0060*/ 	.byte	0x04, 0x1c
        /*0062*/ 	.short	(.L_448 - .L_447)


	//   ....[0]....
.L_447:
        /*0064*/ 	.word	0x00000090


	//   ....[1]....
        /*0068*/ 	.word	0x0000b480


	//----- nvinfo : EIATTR_CRS_STACK_SIZE
	.align		4
.L_448:
        /*006c*/ 	.byte	0x04, 0x1e
        /*006e*/ 	.short	(.L_450 - .L_449)
.L_449:
        /*0070*/ 	.word	0x00000000


	//----- nvinfo : EIATTR_CBANK_PARAM_SIZE
	.align		4
.L_450:
        /*0074*/ 	.byte	0x03, 0x19
        /*0076*/ 	.short	0x0280


	//----- nvinfo : EIATTR_PARAM_CBANK
	.align		4
        /*0078*/ 	.byte	0x04, 0x0a
        /*007a*/ 	.short	(.L_452 - .L_451)
	.align		4
.L_451:
        /*007c*/ 	.word	index@(.nv.constant0._ZN5flash44flash_bwd_dq_dk_dv_loop_seqk_parallel_kernelI23Flash_bwd_kernel_traitsILi128ELi64ELi128ELi8ELi2ELi4ELi2ELb0ELb0EN7cutlass10bfloat16_tE19Flash_kernel_traitsILi128ELi64ELi128ELi8ES3_EELb1ELb1ELb0ELb0ELb0ELb0ELb0EEEvNS_16Flash_bwd_paramsE)
        /*0080*/ 	.short	0x0380
        /*0082*/ 	.short	0x0280


	//----- nvinfo : EIATTR_SW_WAR
	.align		4
.L_452:
        /*0084*/ 	.byte	0x04, 0x36
        /*0086*/ 	.short	(.L_454 - .L_453)
.L_453:
        /*0088*/ 	.word	0x00000008
.L_454:


//--------------------- .nv.info._ZN5flash44flash_bwd_dq_dk_dv_loop_seqk_parallel_kernelI23Flash_bwd_kernel_traitsILi128ELi64ELi128ELi8ELi2ELi4ELi2ELb0ELb0EN7cutlass10bfloat16_tE19Flash_kernel_traitsILi128ELi64ELi128ELi8ES3_EELb0ELb1ELb0ELb0ELb0ELb0ELb1EEEvNS_16Flash_bwd_paramsE --------------------------
	.section	.nv.info._ZN5flash44flash_bwd_dq_dk_dv_loop_seqk_parallel_kernelI23Flash_bwd_kernel_traitsILi128ELi64ELi128ELi8ELi2ELi4ELi2ELb0ELb0EN7cutlass10bfloat16_tE19Flash_kernel_traitsILi128ELi64ELi128ELi8ES3_EELb0ELb1ELb0ELb0ELb0ELb0ELb1EEEvNS_16Flash_bwd_paramsE,"",@"SHT_CUDA_INFO"
	.sectionflags	@""
	.align	4


	//----- nvinfo : EIATTR_CUDA_API_VERSION
	.align		4
        /*0000*/ 	.byte	0x04, 0x37
        /*0002*/ 	.short	(.L_456 - .L_455)
.L_455:
        /*0004*/ 	.word	0x00000082


	//----- nvinfo : EIATTR_KPARAM_INFO
	.align		4
.L_456:
        /*0008*/ 	.byte	0x04, 0x17
        /*000a*/ 	.short	(.L_458 - .L_457)
.L_457:
        /*000c*/ 	.word	0x00000000
        /*0010*/ 	.short	0x0000
        /*0012*/ 	.short	0x0000
        /*0014*/ 	.byte	0x00, 0xf0, 0x01, 0x0a


	//----- nvinfo : EIATTR_SPARSE_MMA_MASK
	.align		4
.L_458:
        /*0018*/ 	.byte	0x03, 0x50
        /*001a*/ 	.short	0x0000


	//----- nvinfo : EIATTR_MAXREG_COUNT
	.align		4
        /*001c*/ 	.byte	0x03, 0x1b
        /*001e*/ 	.short	0x00ff


	//----- nvinfo : EIATTR_NUM_BARRIERS
	.align		4
        /*0020*/ 	.byte	0x02, 0x4c
        /*0022*/ 	.byte	0x01
	.zero		1


	//----- nvinfo : EIATTR_ANNOTATIONS
	.align		4
        /*0024*/ 	.byte	0x04, 0x55
        /*0026*/ 	.short	(.L_460 - .L_459)


	//   ....[0]....
.L_459:
        /* <DEDUP_REMOVED lines=37> */
        /*026c*/ 	.byte	0xd0, 0x94, 0x00, 0x00


	//----- nvinfo : EIATTR_MERCURY_ISA_VERSION
	.align		4
.L_460:
        /*0270*/ 	.byte	0x03, 0x5f
        /*0272*/ 	.short	0x0101


	//----- nvinfo : EIATTR_VRC_CTA_INIT_COUNT
	.align		4
        /*0274*/ 	.byte	0x02, 0x4a
	.zero		1
	.zero		1


	//----- nvinfo : EIATTR_EXIT_INSTR_OFFSETS
	.align		4
        /*0278*/ 	.byte	0x04, 0x1c
        /*027a*/ 	.short	(.L_462 - .L_461)


	//   ....[0]....
.L_461:
        /*027c*/ 	.word	0x00000090


	//   ....[1]....
        /*0280*/ 	.word	0x0000b1d0


	//----- nvinfo : EIATTR_CRS_STACK_SIZE
	.align		4
.L_462:
        /*0284*/ 	.byte	0x04, 0x1e
        /*0286*/ 	.short	(.L_464 - .L_463)
.L_463:
        /*0288*/ 	.word	0x00000000


	//----- nvinfo : EIATTR_CBANK_PARAM_SIZE
	.align		4
.L_464:
        /*028c*/ 	.byte	0x03, 0x19
        /*028e*/ 	.short	0x0280


	//----- nvinfo : EIATTR_PARAM_CBANK
	.align		4
        /*0290*/ 	.byte	0x04, 0x0a
        /*0292*/ 	.short	(.L_466 - .L_465)
	.align		4
.L_465:
        /*0294*/ 	.word	index@(.nv.constant0._ZN5flash44flash_bwd_dq_dk_dv_loop_seqk_parallel_kernelI23Flash_bwd_kernel_traitsILi128ELi64ELi128ELi8ELi2ELi4ELi2ELb0ELb0EN7cutlass10bfloat16_tE19Flash_kernel_traitsILi128ELi64ELi128ELi8ES3_EELb0ELb1ELb0ELb0ELb0ELb0ELb1EEEvNS_16Flash_bwd_paramsE)
        /*0298*/ 	.short	0x0380
        /*029a*/ 	.short	0x0280


	//----- nvinfo : EIATTR_SW_WAR
	.align		4
.L_466:
        /*029c*/ 	.byte	0x04, 0x36
        /*029e*/ 	.short	(.L_468 - .L_467)
.L_467:
        /*02a0*/ 	.word	0x00000008
.L_468:


//--------------------- .nv.info._ZN5flash44flash_bwd_dq_dk_dv_loop_seqk_parallel_kernelI23Flash_bwd_kernel_traitsILi128ELi64ELi128ELi8ELi2ELi4ELi2ELb0ELb0EN7cutlass10bfloat16_tE19Flash_kernel_traitsILi128ELi64ELi128ELi8ES3_EELb1ELb1ELb0ELb0ELb1ELb1ELb0EEEvNS_16Flash_bwd_paramsE --------------------------
	.section	.nv.info._ZN5flash44flash_bwd_dq_dk_dv_loop_seqk_parallel_kernelI23Flash_bwd_kernel_traitsILi128ELi64ELi128ELi8ELi2ELi4ELi2ELb0ELb0EN7cutlass10bfloat16_tE19Flash_kernel_traitsILi128ELi64ELi128ELi8ES3_EELb1ELb1ELb0ELb0ELb1ELb1ELb0EEEvNS_16Flash_bwd_paramsE,"",@"SHT_CUDA_INFO"
	.sectionflags	@""
	.align	4


	//----- nvinfo : EIATTR_CUDA_API_VERSION
	.align		4
        /*0000*/ 	.byte	0x04, 0x37
        /*0002*/ 	.short	(.L_470 - .L_469)
.L_469:
        /*0004*/ 	.word	0x00000082


	//----- nvinfo : EIATTR_KPARAM_INFO
	.align		4
.L_470:
        /*0008*/ 	.byte	0x04, 0x17
        /*000a*/ 	.short	(.L_472 - .L_471)
.L_471:
        /*000c*/ 	.word	0x00000000
        /*0010*/ 	.short	0x0000
        /*0012*/ 	.short	0x0000
        /*0014*/ 	.byte	0x00, 0xf0, 0x01, 0x0a


	//----- nvinfo : EIATTR_SPARSE_MMA_MASK
	.align		4
.L_472:
        /*0018*/ 	.byte	0x03, 0x50
        /*001a*/ 	.short	0x0000


	//----- nvinfo : EIATTR_MAXREG_COUNT
	.align		4
        /*001c*/ 	.byte	0x03, 0x1b
        /*001e*/ 	.short	0x00ff


	//----- nvinfo : EIATTR_NUM_BARRIERS
	.align		4
        /*0020*/ 	.byte	0x02, 0x4c
        /*0022*/ 	.byte	0x01
	.zero		1


	//----- nvinfo : EIATTR_ANNOTATIONS
	.align		4
        /*0024*/ 	.byte	0x04, 0x55
        /*0026*/ 	.short	(.L_474 - .L_473)


	//   ....[0]....
.L_473:
        /*0028*/ 	.word	0x00000001
        /*002c*/ 	.byte	0x30, 0x1f, 0x00, 0x00, 0x01, 0x00, 0x00, 0x00, 0x40, 0x1f, 0x00, 0x00, 0x01, 0x00, 0x00, 0x00
        /*003c*/ 	.byte	0xb0, 0x1f, 0x00, 0x00, 0x01, 0x00, 0x00, 0x00, 0xf0, 0x21, 0x00, 0x00, 0x01, 0x00, 0x00, 0x00
        /*004c*/ 	.byte	0x30, 0x22, 0x00, 0x00, 0x01, 0x00, 0x00, 0x00, 0x70, 0x28, 0x00, 0x00, 0x01, 0x00, 0x00, 0x00
        /*005c*/ 	.byte	0x40, 0x5c, 0x00, 0x00, 0x01, 0x00, 0x00, 0x00, 0xa0, 0x6a, 0x00, 0x00


	//----- nvinfo : EIATTR_MERCURY_ISA_VERSION
	.align		4
.L_474:
        /*0068*/ 	.byte	0x03, 0x5f
        /*006a*/ 	.short	0x0101


	//----- nvinfo : EIATTR_VRC_CTA_INIT_COUNT
	.align		4
        /*006c*/ 	.byte	0x02, 0x4a
	.zero		1
	.zero		1


	//----- nvinfo : EIATTR_EXIT_INSTR_OFFSETS
	.align		4
        /*0070*/ 	.byte	0x04, 0x1c
        /*0072*/ 	.short	(.L_476 - .L_475)


	//   ....[0]....
.L_475:
        /*0074*/ 	.word	0x00000090


	//   ....[1]....
        /*0078*/ 	.word	0x00008680


	//----- nvinfo : EIATTR_CBANK_PARAM_SIZE
	.align		4
.L_476:
        /*007c*/ 	.byte	0x03, 0x19
        /*007e*/ 	.short	0x0280


	//----- nvinfo : EIATTR_PARAM_CBANK
	.align		4
        /*0080*/ 	.byte	0x04, 0x0a
        /*0082*/ 	.short	(.L_478 - .L_477)
	.align		4
.L_477:
        /*0084*/ 	.word	index@(.nv.constant0._ZN5flash44flash_bwd_dq_dk_dv_loop_seqk_parallel_kernelI23Flash_bwd_kernel_traitsILi128ELi64ELi128ELi8ELi2ELi4ELi2ELb0ELb0EN7cutlass10bfloat16_tE19Flash_kernel_traitsILi128ELi64ELi128ELi8ES3_EELb1ELb1ELb0ELb0ELb1ELb1ELb0EEEvNS_16Flash_bwd_paramsE)
        /*0088*/ 	.short	0x0380
        /*008a*/ 	.short	0x0280


	//----- nvinfo : EIATTR_SW_WAR
	.align		4
.L_478:
        /*008c*/ 	.byte	0x04, 0x36
        /*008e*/ 	.short	(.L_480 - .L_479)
.L_479:
        /*0090*/ 	.word	0x00000008
.L_480:


//--------------------- .nv.info._ZN5flash44flash_bwd_dq_dk_dv_loop_seqk_parallel_kernelI23Flash_bwd_kernel_traitsILi128ELi64ELi128ELi8ELi2ELi4ELi2ELb0ELb0EN7cutlass10bfloat16_tE19Flash_kernel_traitsILi128ELi64ELi128ELi8ES3_EELb0ELb1ELb0ELb0ELb1ELb1ELb1EEEvNS_16Flash_bwd_paramsE --------------------------
	.section	.nv.info._ZN5flash44flash_bwd_dq_dk_dv_loop_seqk_parallel_kernelI23Flash_bwd_kernel_traitsILi128ELi64ELi128ELi8ELi2ELi4ELi2ELb0ELb0EN7cutlass10bfloat16_tE19Flash_kernel_traitsILi128ELi64ELi128ELi8ES3_EELb0ELb1ELb0ELb0ELb1ELb1ELb1EEEvNS_16Flash_bwd_paramsE,"",@"SHT_CUDA_INFO"
	.sectionflags	@""
	.align	4


	//----- nvinfo : EIATTR_CUDA_API_VERSION
	.align		4
        /*0000*/ 	.byte	0x04, 0x37
        /*0002*/ 	.short	(.L_482 - .L_481)
.L_481:
        /*0004*/ 	.word	0x00000082


	//----- nvinfo : EIATTR_KPARAM_INFO
	.align		4
.L_482:
        /*0008*/ 	.byte	0x04, 0x17
        /*000a*/ 	.short	(.L_484 - .L_483)
.L_483:
        /*000c*/ 	.word	0x00000000
        /*0010*/ 	.short	0x0000
        /*0012*/ 	.short	0x0000
        /*0014*/ 	.byte	0x00, 0xf0, 0x01, 0x0a


	//----- nvinfo : EIATTR_SPARSE_MMA_MASK
	.align		4
.L_484:
        /*0018*/ 	.byte	0x03, 0x50
        /*001a*/ 	.short	0x0000


	//----- nvinfo : EIATTR_MAXREG_COUNT
	.align		4
        /*001c*/ 	.byte	0x03, 0x1b
        /*001e*/ 	.short	0x00ff


	//----- nvinfo : EIATTR_NUM_BARRIERS
	.align		4
        /*0020*/ 	.byte	0x02, 0x4c
        /*0022*/ 	.byte	0x01
	.zero		1


	//----- nvinfo : EIATTR_ANNOTATIONS
	.align		4
        /*0024*/ 	.byte	0x04, 0x55
        /*0026*/ 	.short	(.L_486 - .L_485)


	//   ....[0]....
.L_485:
        /* <DEDUP_REMOVED lines=41> */


	//----- nvinfo : EIATTR_MERCURY_ISA_VERSION
	.align		4
.L_486:
        /*02a0*/ 	.byte	0x03, 0x5f
        /*02a2*/ 	.short	0x0101


	//----- nvinfo : EIATTR_VRC_CTA_INIT_COUNT
	.align		4
        /*02a4*/ 	.byte	0x02, 0x4a
	.zero		1
	.zero		1


	//----- nvinfo : EIATTR_EXIT_INSTR_OFFSETS
	.align		4
        /*02a8*/ 	.byte	0x04, 0x1c
        /*02aa*/ 	.short	(.L_488 - .L_487)


	//   ....[0]....
.L_487:
        /*02ac*/ 	.word	0x00000090


	//   ....[1]....
        /*02b0*/ 	.word	0x00008490


	//----- nvinfo : EIATTR_CBANK_PARAM_SIZE
	.align		4
.L_488:
        /*02b4*/ 	.byte	0x03, 0x19
        /*02b6*/ 	.short	0x0280


	//----- nvinfo : EIATTR_PARAM_CBANK
	.align		4
        /*02b8*/ 	.byte	0x04, 0x0a
        /*02ba*/ 	.short	(.L_490 - .L_489)
	.align		4
.L_489:
        /*02bc*/ 	.word	index@(.nv.constant0._ZN5flash44flash_bwd_dq_dk_dv_loop_seqk_parallel_kernelI23Flash_bwd_kernel_traitsILi128ELi64ELi128ELi8ELi2ELi4ELi2ELb0ELb0EN7cutlass10bfloat16_tE19Flash_kernel_traitsILi128ELi64ELi128ELi8ES3_EELb0ELb1ELb0ELb0ELb1ELb1ELb1EEEvNS_16Flash_bwd_paramsE)
        /*02c0*/ 	.short	0x0380
        /*02c2*/ 	.short	0x0280


	//----- nvinfo : EIATTR_SW_WAR
	.align		4
.L_490:
        /*02c4*/ 	.byte	0x04, 0x36
        /*02c6*/ 	.short	(.L_492 - .L_491)
.L_491:
        /*02c8*/ 	.word	0x00000008
.L_492:


//--------------------- .nv.info._ZN5flash44flash_bwd_dq_dk_dv_loop_seqk_parallel_kernelI23Flash_bwd_kernel_traitsILi128ELi64ELi128ELi8ELi2ELi4ELi2ELb0ELb0EN7cutlass10bfloat16_tE19Flash_kernel_traitsILi128ELi64ELi128ELi8ES3_EELb1ELb1ELb0ELb0ELb0ELb1ELb0EEEvNS_16Flash_bwd_paramsE --------------------------
	.section	.nv.info._ZN5flash44flash_bwd_dq_dk_dv_loop_seqk_parallel_kernelI23Flash_bwd_kernel_traitsILi128ELi64ELi128ELi8ELi2ELi4ELi2ELb0ELb0EN7cutlass10bfloat16_tE19Flash_kernel_traitsILi128ELi64ELi128ELi8ES3_EELb1ELb1ELb0ELb0ELb0ELb1ELb0EEEvNS_16Flash_bwd_paramsE,"",@"SHT_CUDA_INFO"
	.sectionflags	@""
	.align	4


	//----- nvinfo : EIATTR_CUDA_API_VERSION
	.align		4
        /*0000*/ 	.byte	0x04, 0x37
        /*0002*/ 	.short	(.L_494 - .L_493)
.L_493:
        /*0004*/ 	.word	0x00000082


	//----- nvinfo : EIATTR_KPARAM_INFO
	.align		4
.L_494:
        /*0008*/ 	.byte	0x04, 0x17
        /*000a*/ 	.short	(.L_496 - .L_495)
.L_495:
        /*000c*/ 	.word	0x00000000
        /*0010*/ 	.short	0x0000
        /*0012*/ 	.short	0x0000
        /*0014*/ 	.byte	0x00, 0xf0, 0x01, 0x0a


	//----- nvinfo : EIATTR_SPARSE_MMA_MASK
	.align		4
.L_496:
        /*0018*/ 	.byte	0x03, 0x50
        /*001a*/ 	.short	0x0000


	//----- nvinfo : EIATTR_MAXREG_COUNT
	.align		4
        /*001c*/ 	.byte	0x03, 0x1b
        /*001e*/ 	.short	0x00ff


	//----- nvinfo : EIATTR_NUM_BARRIERS
	.align		4
        /*0020*/ 	.byte	0x02, 0x4c
        /*0022*/ 	.byte	0x01
	.zero		1


	//----- nvinfo : EIATTR_ANNOTATIONS
	.align		4
        /*0024*/ 	.byte	0x04, 0x55
        /*0026*/ 	.short	(.L_498 - .L_497)


	//   ....[0]....
.L_497:
        /*0028*/ 	.word	0x00000001
        /*002c*/ 	.byte	0x90, 0x35, 0x00, 0x00, 0x01, 0x00, 0x00, 0x00, 0xc0, 0x35, 0x00, 0x00, 0x01, 0x00, 0x00, 0x00
        /*003c*/ 	.byte	0x70, 0x38, 0x00, 0x00, 0x01, 0x00, 0x00, 0x00, 0xb0, 0x3d, 0x00, 0x00


	//----- nvinfo : EIATTR_MERCURY_ISA_VERSION
	.align		4
.L_498:
        /*0048*/ 	.byte	0x03, 0x5f
        /*004a*/ 	.short	0x0101


	//----- nvinfo : EIATTR_VRC_CTA_INIT_COUNT
	.align		4
        /*004c*/ 	.byte	0x02, 0x4a
	.zero		1
	.zero		1


	//----- nvinfo : EIATTR_EXIT_INSTR_OFFSETS
	.align		4
        /*0050*/ 	.byte	0x04, 0x1c
        /*0052*/ 	.short	(.L_500 - .L_499)


	//   ....[0]....
.L_499:
        /*0054*/ 	.word	0x00000090


	//   ....[1]....
        /*0058*/ 	.word	0x0000a3b0


	//----- nvinfo : EIATTR_CRS_STACK_SIZE
	.align		4
.L_500:
        /*005c*/ 	.byte	0x04, 0x1e
        /*005e*/ 	.short	(.L_502 - .L_501)
.L_501:
        /*0060*/ 	.word	0x00000000


	//----- nvinfo : EIATTR_CBANK_PARAM_SIZE
	.align		4
.L_502:
        /*0064*/ 	.byte	0x03, 0x19
        /*0066*/ 	.short	0x0280


	//----- nvinfo : EIATTR_PARAM_CBANK
	.align		4
        /*0068*/ 	.byte	0x04, 0x0a
        /*006a*/ 	.short	(.L_504 - .L_503)
	.align		4
.L_503:
        /*006c*/ 	.word	index@(.nv.constant0._ZN5flash44flash_bwd_dq_dk_dv_loop_seqk_parallel_kernelI23Flash_bwd_kernel_traitsILi128ELi64ELi128ELi8ELi2ELi4ELi2ELb0ELb0EN7cutlass10bfloat16_tE19Flash_kernel_traitsILi128ELi64ELi128ELi8ES3_EELb1ELb1ELb0ELb0ELb0ELb1ELb0EEEvNS_16Flash_bwd_paramsE)
        /*0070*/ 	.short	0x0380
        /*0072*/ 	.short	0x0280


	//----- nvinfo : EIATTR_SW_WAR
	.align		4
.L_504:
        /*0074*/ 	.byte	0x04, 0x36
        /*0076*/ 	.short	(.L_506 - .L_505)
.L_505:
        /*0078*/ 	.word	0x00000008
.L_506:


//--------------------- .nv.info._ZN5flash44flash_bwd_dq_dk_dv_loop_seqk_parallel_kernelI23Flash_bwd_kernel_traitsILi128ELi64ELi128ELi8ELi2ELi4ELi2ELb0ELb0EN7cutlass10bfloat16_tE19Flash_kernel_traitsILi128ELi64ELi128ELi8ES3_EELb0ELb1ELb0ELb0ELb0ELb1ELb1EEEvNS_16Flash_bwd_paramsE --------------------------
	.section	.nv.info._ZN5flash44flash_bwd_dq_dk_dv_loop_seqk_parallel_kernelI23Flash_bwd_kernel_traitsILi128ELi64ELi128ELi8ELi2ELi4ELi2ELb0ELb0EN7cutlass10bfloat16_tE19Flash_kernel_traitsILi128ELi64ELi128ELi8ES3_EELb0ELb1ELb0ELb0ELb0ELb1ELb1EEEvNS_16Flash_bwd_paramsE,"",@"SHT_CUDA_INFO"
	.sectionflags	@""
	.align	4


	//----- nvinfo : EIATTR_CUDA_API_VERSION
	.align		4
        /*0000*/ 	.byte	0x04, 0x37
        /*0002*/ 	.short	(.L_508 - .L_507)
.L_507:
        /*0004*/ 	.word	0x00000082


	//----- nvinfo : EIATTR_KPARAM_INFO
	.align		4
.L_508:
        /*0008*/ 	.byte	0x04, 0x17
        /*000a*/ 	.short	(.L_510 - .L_509)
.L_509:
        /*000c*/ 	.word	0x00000000
        /*0010*/ 	.short	0x0000
        /*0012*/ 	.short	0x0000
        /*0014*/ 	.byte	0x00, 0xf0, 0x01, 0x0a


	//----- nvinfo : EIATTR_SPARSE_MMA_MASK
	.align		4
.L_510:
        /*0018*/ 	.byte	0x03, 0x50
        /*001a*/ 	.short	0x0000


	//----- nvinfo : EIATTR_MAXREG_COUNT
	.align		4
        /*001c*/ 	.byte	0x03, 0x1b
        /*001e*/ 	.short	0x00ff


	//----- nvinfo : EIATTR_NUM_BARRIERS
	.align		4
        /*0020*/ 	.byte	0x02, 0x4c
        /*0022*/ 	.byte	0x01
	.zero		1


	//----- nvinfo : EIATTR_ANNOTATIONS
	.align		4
        /*0024*/ 	.byte	0x04, 0x55
        /*0026*/ 	.short	(.L_512 - .L_511)


	//   ....[0]....
.L_511:
        /* <DEDUP_REMOVED lines=37> */


	//----- nvinfo : EIATTR_MERCURY_ISA_VERSION
	.align		4
.L_512:
        /*0260*/ 	.byte	0x03, 0x5f
        /*0262*/ 	.short	0x0101


	//----- nvinfo : EIATTR_VRC_CTA_INIT_COUNT
	.align		4
        /*0264*/ 	.byte	0x02, 0x4a
	.zero		1
	.zero		1


	//----- nvinfo : EIATTR_EXIT_INSTR_OFFSETS
	.align		4
        /*0268*/ 	.byte	0x04, 0x1c
        /*026a*/ 	.short	(.L_514 - .L_513)


	//   ....[0]....
.L_513:
        /*026c*/ 	.word	0x00000090


	//   ....[1]....
        /*0270*/ 	.word	0x0000a1b0


	//----- nvinfo : EIATTR_CRS_STACK_SIZE
	.align		4
.L_514:
        /*0274*/ 	.byte	0x04, 0x1e
        /*0276*/ 	.short	(.L_516 - .L_515)
.L_515:
        /*0278*/ 	.word	0x00000000


	//----- nvinfo : EIATTR_CBANK_PARAM_SIZE
	.align		4
.L_516:
        /*027c*/ 	.byte	0x03, 0x19
        /*027e*/ 	.short	0x0280


	//----- nvinfo : EIATTR_PARAM_CBANK
	.align		4
        /*0280*/ 	.byte	0x04, 0x0a
        /*0282*/ 	.short	(.L_518 - .L_517)
	.align		4
.L_517:
        /*0284*/ 	.word	index@(.nv.constant0._ZN5flash44flash_bwd_dq_dk_dv_loop_seqk_parallel_kernelI23Flash_bwd_kernel_traitsILi128ELi64ELi128ELi8ELi2ELi4ELi2ELb0ELb0EN7cutlass10bfloat16_tE19Flash_kernel_traitsILi128ELi64ELi128ELi8ES3_EELb0ELb1ELb0ELb0ELb0ELb1ELb1EEEvNS_16Flash_bwd_paramsE)
        /*0288*/ 	.short	0x0380
        /*028a*/ 	.short	0x0280


	//----- nvinfo : EIATTR_SW_WAR
	.align		4
.L_518:
        /*028c*/ 	.byte	0x04, 0x36
        /*028e*/ 	.short	(.L_520 - .L_519)
.L_519:
        /*0290*/ 	.word	0x00000008
.L_520:


//--------------------- .nv.info._ZN5flash44flash_bwd_dq_dk_dv_loop_seqk_parallel_kernelI23Flash_bwd_kernel_traitsILi128ELi64ELi128ELi8ELi2ELi4ELi2ELb0ELb0EN7cutlass10bfloat16_tE19Flash_kernel_traitsILi128ELi64ELi128ELi8ES3_EELb1ELb1ELb0ELb1ELb0ELb0ELb0EEEvNS_16Flash_bwd_paramsE --------------------------
	.section	.nv.info._ZN5flash44flash_bwd_dq_dk_dv_loop_seqk_parallel_kernelI23Flash_bwd_kernel_traitsILi128ELi64ELi128ELi8ELi2ELi4ELi2ELb0ELb0EN7cutlass10bfloat16_tE19Flash_kernel_traitsILi128ELi64ELi128ELi8ES3_EELb1ELb1ELb0ELb1ELb0ELb0ELb0EEEvNS_16Flash_bwd_paramsE,"",@"SHT_CUDA_INFO"
	.sectionflags	@""
	.align	4


	//----- nvinfo : EIATTR_CUDA_API_VERSION
	.align		4
        /*0000*/ 	.byte	0x04, 0x37
        /*0002*/ 	.short	(.L_522 - .L_521)
.L_521:
        /*0004*/ 	.word	0x00000082


	//----- nvinfo : EIATTR_KPARAM_INFO
	.align		4
.L_522:
        /*0008*/ 	.byte	0x04, 0x17
        /*000a*/ 	.short	(.L_524 - .L_523)
.L_523:
        /*000c*/ 	.word	0x00000000
        /*0010*/ 	.short	0x0000
        /*0012*/ 	.short	0x0000
        /*0014*/ 	.byte	0x00, 0xf0, 0x01, 0x0a


	//----- nvinfo : EIATTR_SPARSE_MMA_MASK
	.align		4
.L_524:
        /*0018*/ 	.byte	0x03, 0x50
        /*001a*/ 	.short	0x0000


	//----- nvinfo : EIATTR_MAXREG_COUNT
	.align		4
        /*001c*/ 	.byte	0x03, 0x1b
        /*001e*/ 	.short	0x00ff


	//----- nvinfo : EIATTR_NUM_BARRIERS
	.align		4
        /*0020*/ 	.byte	0x02, 0x4c
        /*0022*/ 	.byte	0x01
	.zero		1


	//----- nvinfo : EIATTR_ANNOTATIONS
	.align		4
        /*0024*/ 	.byte	0x04, 0x55
        /*0026*/ 	.short	(.L_526 - .L_525)


	//   ....[0]....
.L_525:
        /* <DEDUP_REMOVED lines=16> */


	//----- nvinfo : EIATTR_MERCURY_ISA_VERSION
	.align		4
.L_526:
        /*0118*/ 	.byte	0x03, 0x5f
        /*011a*/ 	.short	0x0101


	//----- nvinfo : EIATTR_VRC_CTA_INIT_COUNT
	.align		4
        /*011c*/ 	.byte	0x02, 0x4a
	.zero		1
	.zero		1


	//----- nvinfo : EIATTR_EXIT_INSTR_OFFSETS
	.align		4
        /*0120*/ 	.byte	0x04, 0x1c
        /*0122*/ 	.short	(.L_528 - .L_527)


	//   ....[0]....
.L_527:
        /*0124*/ 	.word	0x00000090


	//   ....[1]....
        /*0128*/ 	.word	0x0000bb10


	//----- nvinfo : EIATTR_CRS_STACK_SIZE
	.align		4
.L_528:
        /*012c*/ 	.byte	0x04, 0x1e
        /*012e*/ 	.short	(.L_530 - .L_529)
.L_529:
        /*0130*/ 	.word	0x00000000


	//----- nvinfo : EIATTR_CBANK_PARAM_SIZE
	.align		4
.L_530:
        /*0134*/ 	.byte	0x03, 0x19
        /*0136*/ 	.short	0x0280


	//----- nvinfo : EIATTR_PARAM_CBANK
	.align		4
        /*0138*/ 	.byte	0x04, 0x0a
        /*013a*/ 	.short	(.L_532 - .L_531)
	.align		4
.L_531:
        /*013c*/ 	.word	index@(.nv.constant0._ZN5flash44flash_bwd_dq_dk_dv_loop_seqk_parallel_kernelI23Flash_bwd_kernel_traitsILi128ELi64ELi128ELi8ELi2ELi4ELi2ELb0ELb0EN7cutlass10bfloat16_tE19Flash_kernel_traitsILi128ELi64ELi128ELi8ES3_EELb1ELb1ELb0ELb1ELb0ELb0ELb0EEEvNS_16Flash_bwd_paramsE)
        /*0140*/ 	.short	0x0380
        /*0142*/ 	.short	0x0280


	//----- nvinfo : EIATTR_SW_WAR
	.align		4
.L_532:
        /*0144*/ 	.byte	0x04, 0x36
        /*0146*/ 	.short	(.L_534 - .L_533)
.L_533:
        /*0148*/ 	.word	0x00000008
.L_534:


//--------------------- .nv.info._ZN5flash44flash_bwd_dq_dk_dv_loop_seqk_parallel_kernelI23Flash_bwd_kernel_traitsILi128ELi64ELi128ELi8ELi2ELi4ELi2ELb0ELb0EN7cutlass10bfloat16_tE19Flash_kernel_traitsILi128ELi64ELi128ELi8ES3_EELb0ELb1ELb0ELb1ELb0ELb0ELb1EEEvNS_16Flash_bwd_paramsE --------------------------
	.section	.nv.info._ZN5flash44flash_bwd_dq_dk_dv_loop_seqk_parallel_kernelI23Flash_bwd_kernel_traitsILi128ELi64ELi128ELi8ELi2ELi4ELi2ELb0ELb0EN7cutlass10bfloat16_tE19Flash_kernel_traitsILi128ELi64ELi128ELi8ES3_EELb0ELb1ELb0ELb1ELb0ELb0ELb1EEEvNS_16Flash_bwd_paramsE,"",@"SHT_CUDA_INFO"
	.sectionflags	@""
	.align	4


	//----- nvinfo : EIATTR_CUDA_API_VERSION
	.align		4
        /*0000*/ 	.byte	0x04, 0x37
        /*0002*/ 	.short	(.L_536 - .L_535)
.L_535:
        /*0004*/ 	.word	0x00000082


	//----- nvinfo : EIATTR_KPARAM_INFO
	.align		4
.L_536:
        /*0008*/ 	.byte	0x04, 0x17
        /*000a*/ 	.short	(.L_538 - .L_537)
.L_537:
        /*000c*/ 	.word	0x00000000
        /*0010*/ 	.short	0x0000
        /*0012*/ 	.short	0x0000
        /*0014*/ 	.byte	0x00, 0xf0, 0x01, 0x0a


	//----- nvinfo : EIATTR_SPARSE_MMA_MASK
	.align		4
.L_538:
        /*0018*/ 	.byte	0x03, 0x50
        /*001a*/ 	.short	0x0000


	//----- nvinfo : EIATTR_MAXREG_COUNT
	.align		4
        /*001c*/ 	.byte	0x03, 0x1b
        /*001e*/ 	.short	0x00ff


	//----- nvinfo : EIATTR_NUM_BARRIERS
	.align		4
        /*0020*/ 	.byte	0x02, 0x4c
        /*0022*/ 	.byte	0x01
	.zero		1


	//----- nvinfo : EIATTR_ANNOTATIONS
	.align		4
        /*0024*/ 	.byte	0x04, 0x55
        /*0026*/ 	.short	(.L_540 - .L_539)


	//   ....[0]....
.L_539:
        /* <DEDUP_REMOVED lines=39> */


	//----- nvinfo : EIATTR_MERCURY_ISA_VERSION
	.align		4
.L_540:
        /*0288*/ 	.byte	0x03, 0x5f
        /*028a*/ 	.short	0x0101


	//----- nvinfo : EIATTR_VRC_CTA_INIT_COUNT
	.align		4
        /*028c*/ 	.byte	0x02, 0x4a
	.zero		1
	.zero		1


	//----- nvinfo : EIATTR_EXIT_INSTR_OFFSETS
	.align		4
        /*0290*/ 	.byte	0x04, 0x1c
        /*0292*/ 	.short	(.L_542 - .L_541)


	//   ....[0]....
.L_541:
        /*0294*/ 	.word	0x00000090


	//   ....[1]....
        /*0298*/ 	.word	0x0000b580


	//----- nvinfo : EIATTR_CRS_STACK_SIZE
	.align		4
.L_542:
        /*029c*/ 	.byte	0x04, 0x1e
        /*029e*/ 	.short	(.L_544 - .L_543)
.L_543:
        /*02a0*/ 	.word	0x00000000


	//----- nvinfo : EIATTR_CBANK_PARAM_SIZE
	.align		4
.L_544:
        /*02a4*/ 	.byte	0x03, 0x19
        /*02a6*/ 	.short	0x0280


	//----- nvinfo : EIATTR_PARAM_CBANK
	.align		4
        /*02a8*/ 	.byte	0x04, 0x0a
        /*02aa*/ 	.short	(.L_546 - .L_545)
	.align		4
.L_545:
        /*02ac*/ 	.word	index@(.nv.constant0._ZN5flash44flash_bwd_dq_dk_dv_loop_seqk_parallel_kernelI23Flash_bwd_kernel_traitsILi128ELi64ELi128ELi8ELi2ELi4ELi2ELb0ELb0EN7cutlass10bfloat16_tE19Flash_kernel_traitsILi128ELi64ELi128ELi8ES3_EELb0ELb1ELb0ELb1ELb0ELb0ELb1EEEvNS_16Flash_bwd_paramsE)
        /*02b0*/ 	.short	0x0380
        /*02b2*/ 	.short	0x0280


	//----- nvinfo : EIATTR_SW_WAR
	.align		4
.L_546:
        /*02b4*/ 	.byte	0x04, 0x36
        /*02b6*/ 	.short	(.L_548 - .L_547)
.L_547:
        /*02b8*/ 	.word	0x00000008
.L_548:


//--------------------- .nv.info._ZN5flash25flash_bwd_dot_do_o_kernelILb0E23Flash_bwd_kernel_traitsILi128ELi64ELi128ELi8ELi2ELi4ELi2ELb0ELb0EN7cutlass10bfloat16_tE19Flash_kernel_traitsILi128ELi64ELi128ELi8ES3_EEEEvNS_16Flash_bwd_paramsE --------------------------
	.section	.nv.info._ZN5flash25flash_bwd_dot_do_o_kernelILb0E23Flash_bwd_kernel_traitsILi128ELi64ELi128ELi8ELi2ELi4ELi2ELb0ELb0EN7cutlass10bfloat16_tE19Flash_kernel_traitsILi128ELi64ELi128ELi8ES3_EEEEvNS_16Flash_bwd_paramsE,"",@"SHT_CUDA_INFO"
	.sectionflags	@""
	.align	4


	//----- nvinfo : EIATTR_CUDA_API_VERSION
	.align		4
        /*0000*/ 	.byte	0x04, 0x37
        /*0002*/ 	.short	(.L_550 - .L_549)
.L_549:
        /*0004*/ 	.word	0x00000082


	//----- nvinfo : EIATTR_KPARAM_INFO
	.align		4
.L_550:
        /*0008*/ 	.byte	0x04, 0x17
        /*000a*/ 	.short	(.L_552 - .L_551)
.L_551:
        /*000c*/ 	.word	0x00000000
        /*0010*/ 	.short	0x0000
        /*0012*/ 	.short	0x0000
        /*0014*/ 	.byte	0x00, 0xf0, 0x01, 0x0a


	//----- nvinfo : EIATTR_SPARSE_MMA_MASK
	.align		4
.L_552:
        /*0018*/ 	.byte	0x03, 0x50
        /*001a*/ 	.short	0x0000


	//----- nvinfo : EIATTR_MAXREG_COUNT
	.align		4
        /*001c*/ 	.byte	0x03, 0x1b
        /*001e*/ 	.short	0x00ff


	//----- nvinfo : EIATTR_MERCURY_ISA_VERSION
	.align		4
        /*0020*/ 	.byte	0x03, 0x5f
        /*0022*/ 	.short	0x0101


	//----- nvinfo : EIATTR_COOP_GROUP_MASK_REGIDS
	.align		4
        /*0024*/ 	.byte	0x04, 0x29
        /*0026*/ 	.short	(.L_554 - .L_553)


	//   ....[0]....
.L_553:
        /*0028*/ 	.word	0xffffffff


	//   ....[1]....
        /*002c*/ 	.word	0xffffffff


	//   ....[2]....
        /*0030*/ 	.word	0xffffffff


	//   ....[3]....
        /*0034*/ 	.word	0xffffffff


	//   ....[4]....
        /*0038*/ 	.word	0xffffffff


	//   ....[5]....
        /*003c*/ 	.word	0xffffffff


	//----- nvinfo : EIATTR_COOP_GROUP_INSTR_OFFSETS
	.align		4
.L_554:
        /*0040*/ 	.byte	0x04, 0x28
        /*0042*/ 	.short	(.L_556 - .L_555)


	//   ....[0]....
.L_555:
        /*0044*/ 	.word	0x00001080


	//   ....[1]....
        /*0048*/ 	.word	0x00001090


	//   ....[2]....
        /*004c*/ 	.word	0x000010d0


	//   ....[3]....
        /*0050*/ 	.word	0x00001100


	//   ....[4]....
        /*0054*/ 	.word	0x00001150


	//   ....[5]....
        /*0058*/ 	.word	0x00001170


	//----- nvinfo : EIATTR_VRC_CTA_INIT_COUNT
	.align		4
.L_556:
        /*005c*/ 	.byte	0x02, 0x4a
	.zero		1
	.zero		1


	//----- nvinfo : EIATTR_EXIT_INSTR_OFFSETS
	.align		4
        /*0060*/ 	.byte	0x04, 0x1c
        /*0062*/ 	.short	(.L_558 - .L_557)


	//   ....[0]....
.L_557:
        /*0064*/ 	.word	0x00000140


	//   ....[1]....
        /*0068*/ 	.word	0x000011e0


	//   ....[2]....
        /*006c*/ 	.word	0x00001200


	//----- nvinfo : EIATTR_CRS_STACK_SIZE
	.align		4
.L_558:
        /*0070*/ 	.byte	0x04, 0x1e
        /*0072*/ 	.short	(.L_560 - .L_559)
.L_559:
        /*0074*/ 	.word	0x00000000


	//----- nvinfo : EIATTR_CBANK_PARAM_SIZE
	.align		4
.L_560:
        /*0078*/ 	.byte	0x03, 0x19
        /*007a*/ 	.short	0x0280


	//----- nvinfo : EIATTR_PARAM_CBANK
	.align		4
        /*007c*/ 	.byte	0x04, 0x0a
        /*007e*/ 	.short	(.L_562 - .L_561)
	.align		4
.L_561:
        /*0080*/ 	.word	index@(.nv.constant0._ZN5flash25flash_bwd_dot_do_o_kernelILb0E23Flash_bwd_kernel_traitsILi128ELi64ELi128ELi8ELi2ELi4ELi2ELb0ELb0EN7cutlass10bfloat16_tE19Flash_kernel_traitsILi128ELi64ELi128ELi8ES3_EEEEvNS_16Flash_bwd_paramsE)
        /*0084*/ 	.short	0x0380
        /*0086*/ 	.short	0x0280


	//----- nvinfo : EIATTR_SW_WAR
	.align		4
.L_562:
        /*0088*/ 	.byte	0x04, 0x36
        /*008a*/ 	.short	(.L_564 - .L_563)
.L_563:
        /*008c*/ 	.word	0x00000008
.L_564:


//--------------------- .nv.info._ZN5flash25flash_bwd_dot_do_o_kernelILb1E23Flash_bwd_kernel_traitsILi128ELi64ELi128ELi8ELi2ELi4ELi2ELb0ELb0EN7cutlass10bfloat16_tE19Flash_kernel_traitsILi128ELi64ELi128ELi8ES3_EEEEvNS_16Flash_bwd_paramsE --------------------------
	.section	.nv.info._ZN5flash25flash_bwd_dot_do_o_kernelILb1E23Flash_bwd_kernel_traitsILi128ELi64ELi128ELi8ELi2ELi4ELi2ELb0ELb0EN7cutlass10bfloat16_tE19Flash_kernel_traitsILi128ELi64ELi128ELi8ES3_EEEEvNS_16Flash_bwd_paramsE,"",@"SHT_CUDA_INFO"
	.sectionflags	@""
	.align	4


	//----- nvinfo : EIATTR_CUDA_API_VERSION
	.align		4
        /*0000*/ 	.byte	0x04, 0x37
        /*0002*/ 	.short	(.L_566 - .L_565)
.L_565:
        /*0004*/ 	.word	0x00000082


	//----- nvinfo : EIATTR_KPARAM_INFO
	.align		4
.L_566:
        /*0008*/ 	.byte	0x04, 0x17
        /*000a*/ 	.short	(.L_568 - .L_567)
.L_567:
        /*000c*/ 	.word	0x00000000
        /*0010*/ 	.short	0x0000
        /*0012*/ 	.short	0x0000
        /*0014*/ 	.byte	0x00, 0xf0, 0x01, 0x0a


	//----- nvinfo : EIATTR_SPARSE_MMA_MASK
	.align		4
.L_568:
        /*0018*/ 	.byte	0x03, 0x50
        /*001a*/ 	.short	0x0000


	//----- nvinfo : EIATTR_MAXREG_COUNT
	.align		4
        /*001c*/ 	.byte	0x03, 0x1b
        /*001e*/ 	.short	0x00ff


	//----- nvinfo : EIATTR_MERCURY_ISA_VERSION
	.align		4
        /*0020*/ 	.byte	0x03, 0x5f
        /*0022*/ 	.short	0x0101


	//----- nvinfo : EIATTR_COOP_GROUP_MASK_REGIDS
	.align		4
        /*0024*/ 	.byte	0x04, 0x29
        /*0026*/ 	.short	(.L_570 - .L_569)


	//   ....[0]....
.L_569:
        /*0028*/ 	.word	0xffffffff


	//   ....[1]....
        /*002c*/ 	.word	0xffffffff


	//   ....[2]....
        /*0030*/ 	.word	0xffffffff


	//   ....[3]....
        /*0034*/ 	.word	0xffffffff


	//   ....[4]....
        /*0038*/ 	.word	0xffffffff


	//   ....[5]....
        /*003c*/ 	.word	0xffffffff


	//----- nvinfo : EIATTR_COOP_GROUP_INSTR_OFFSETS
	.align		4
.L_570:
        /*0040*/ 	.byte	0x04, 0x28
        /*0042*/ 	.short	(.L_572 - .L_571)


	//   ....[0]....
.L_571:
        /*0044*/ 	.word	0x00001340


	//   ....[1]....
        /*0048*/ 	.word	0x00001360


	//   ....[2]....
        /*004c*/ 	.word	0x000013d0


	//   ....[3]....
        /*0050*/ 	.word	0x00001400


	//   ....[4]....
        /*0054*/ 	.word	0x00001440


	//   ....[5]....
        /*0058*/ 	.word	0x00001460


	//----- nvinfo : EIATTR_VRC_CTA_INIT_COUNT
	.align		4
.L_572:
        /*005c*/ 	.byte	0x02, 0x4a
	.zero		1
	.zero		1


	//----- nvinfo : EIATTR_EXIT_INSTR_OFFSETS
	.align		4
        /*0060*/ 	.byte	0x04, 0x1c
        /*0062*/ 	.short	(.L_574 - .L_573)


	//   ....[0]....
.L_573:
        /*0064*/ 	.word	0x00000140


	//   ....[1]....
        /*0068*/ 	.word	0x000015b0


	//----- nvinfo : EIATTR_CRS_STACK_SIZE
	.align		4
.L_574:
        /*006c*/ 	.byte	0x04, 0x1e
        /*006e*/ 	.short	(.L_576 - .L_575)
.L_575:
        /*0070*/ 	.word	0x00000000


	//----- nvinfo : EIATTR_CBANK_PARAM_SIZE
	.align		4
.L_576:
        /*0074*/ 	.byte	0x03, 0x19
        /*0076*/ 	.short	0x0280


	//----- nvinfo : EIATTR_PARAM_CBANK
	.align		4
        /*0078*/ 	.byte	0x04, 0x0a
        /*007a*/ 	.short	(.L_578 - .L_577)
	.align		4
.L_577:
        /*007c*/ 	.word	index@(.nv.constant0._ZN5flash25flash_bwd_dot_do_o_kernelILb1E23Flash_bwd_kernel_traitsILi128ELi64ELi128ELi8ELi2ELi4ELi2ELb0ELb0EN7cutlass10bfloat16_tE19Flash_kernel_traitsILi128ELi64ELi128ELi8ES3_EEEEvNS_16Flash_bwd_paramsE)
        /*0080*/ 	.short	0x0380
        /*0082*/ 	.short	0x0280


	//----- nvinfo : EIATTR_SW_WAR
	.align		4
.L_578:
        /*0084*/ 	.byte	0x04, 0x36
        /*0086*/ 	.short	(.L_580 - .L_579)
.L_579:
        /*0088*/ 	.word	0x00000008
.L_580:


//--------------------- .nv.callgraph             --------------------------
	.section	.nv.callgraph,"",@"SHT_CUDA_CALLGRAPH"
	.align	4
	.sectionentsize	8
	.align		4
        /*0000*/ 	.word	0x00000000
	.align		4
        /*0004*/ 	.word	0xffffffff
	.align		4
        /*0008*/ 	.word	0x00000000
	.align		4
        /*000c*/ 	.word	0xfffffffe
	.align		4
        /*0010*/ 	.word	0x00000000
	.align		4
        /*0014*/ 	.word	0xfffffffd
	.align		4
        /*0018*/ 	.word	0x00000000
	.align		4
        /*001c*/ 	.word	0xfffffffc


//--------------------- .nv.constant4             --------------------------
	.section	.nv.constant4,"a",@progbits
	.align	8
	.align		8
.nv.constant4:
        /*0000*/ 	.dword	_ZN73_INTERNAL_b970be25_37_flash_bwd_hdim128_bf16_causal_sm80_cu_a6473388_28354cuda3std3__45__cpo5beginE
	.align		8
        /*0008*/ 	.dword	_ZN73_INTERNAL_b970be25_37_flash_bwd_hdim128_bf16_causal_sm80_cu_a6473388_28354cuda3std3__45__cpo3endE
	.align		8
        /*0010*/ 	.dword	_ZN73_INTERNAL_b970be25_37_flash_bwd_hdim128_bf16_causal_sm80_cu_a6473388_28354cuda3std3__45__cpo6cbeginE
	.align		8
        /*0018*/ 	.dword	_ZN73_INTERNAL_b970be25_37_flash_bwd_hdim128_bf16_causal_sm80_cu_a6473388_28354cuda3std3__45__cpo4cendE
	.align		8
        /*0020*/ 	.dword	_ZN73_INTERNAL_b970be25_37_flash_bwd_hdim128_bf16_causal_sm80_cu_a6473388_28354cuda3std3__475_GLOBAL__N__b970be25_37_flash_bwd_hdim128_bf16_causal_sm80_cu_a6473388_28356ignoreE
	.align		8
        /*0028*/ 	.dword	_ZN73_INTERNAL_b970be25_37_flash_bwd_hdim128_bf16_causal_sm80_cu_a6473388_28354cuda3std3__419piecewise_constructE
	.align		8
        /*0030*/ 	.dword	_ZN73_INTERNAL_b970be25_37_flash_bwd_hdim128_bf16_causal_sm80_cu_a6473388_28354cuda3std3__48in_placeE
	.align		8
        /*0038*/ 	.dword	_ZN73_INTERNAL_b970be25_37_flash_bwd_hdim128_bf16_causal_sm80_cu_a6473388_28354cuda3std6ranges3__45__cpo4swapE
	.align		8
        /*0040*/ 	.dword	_ZN73_INTERNAL_b970be25_37_flash_bwd_hdim128_bf16_causal_sm80_cu_a6473388_28354cuda3std6ranges3__45__cpo9iter_moveE
	.align		8
        /*0048*/ 	.dword	_ZN73_INTERNAL_b970be25_37_flash_bwd_hdim128_bf16_causal_sm80_cu_a6473388_28354cute7productE
	.align		8
        /*0050*/ 	.dword	_ZN73_INTERNAL_b970be25_37_flash_bwd_hdim128_bf16_causal_sm80_cu_a6473388_28354cute1_E


//--------------------- .text._ZN5flash44flash_bwd_dq_dk_dv_loop_seqk_parallel_kernelI23Flash_bwd_kernel_traitsILi128ELi64ELi64ELi8ELi4ELi2ELi2ELb1ELb0EN7cutlass10bfloat16_tE19Flash_kernel_traitsILi128ELi64ELi64ELi8ES3_EELb0ELb1ELb0ELb0ELb0ELb0ELb0EEEvNS_16Flash_bwd_paramsE --------------------------
	.section	.text._ZN5flash44flash_bwd_dq_dk_dv_loop_seqk_parallel_kernelI23Flash_bwd_kernel_traitsILi128ELi64ELi64ELi8ELi4ELi2ELi2ELb1ELb0EN7cutlass10bfloat16_tE19Flash_kernel_traitsILi128ELi64ELi64ELi8ES3_EELb0ELb1ELb0ELb0ELb0ELb0ELb0EEEvNS_16Flash_bwd_paramsE,"ax",@progbits
	.align	128
        .global         _ZN5flash44flash_bwd_dq_dk_dv_loop_seqk_parallel_kernelI23Flash_bwd_kernel_traitsILi128ELi64ELi64ELi8ELi4ELi2ELi2ELb1ELb0EN7cutlass10bfloat16_tE19Flash_kernel_traitsILi128ELi64ELi64ELi8ES3_EELb0ELb1ELb0ELb0ELb0ELb0ELb0EEEvNS_16Flash_bwd_paramsE
        .type           _ZN5flash44flash_bwd_dq_dk_dv_loop_seqk_parallel_kernelI23Flash_bwd_kernel_traitsILi128ELi64ELi64ELi8ELi4ELi2ELi2ELb1ELb0EN7cutlass10bfloat16_tE19Flash_kernel_traitsILi128ELi64ELi64ELi8ES3_EELb0ELb1ELb0ELb0ELb0ELb0ELb0EEEvNS_16Flash_bwd_paramsE,@function
        .size           _ZN5flash44flash_bwd_dq_dk_dv_loop_seqk_parallel_kernelI23Flash_bwd_kernel_traitsILi128ELi64ELi64ELi8ELi4ELi2ELi2ELb1ELb0EN7cutlass10bfloat16_tE19Flash_kernel_traitsILi128ELi64ELi64ELi8ES3_EELb0ELb1ELb0ELb0ELb0ELb0ELb0EEEvNS_16Flash_bwd_paramsE,(.L_x_1241 - _ZN5flash44flash_bwd_dq_dk_dv_loop_seqk_parallel_kernelI23Flash_bwd_kernel_traitsILi128ELi64ELi64ELi8ELi4ELi2ELi2ELb1ELb0EN7cutlass10bfloat16_tE19Flash_kernel_traitsILi128ELi64ELi64ELi8ES3_EELb0ELb1ELb0ELb0ELb0ELb0ELb0EEEvNS_16Flash_bwd_paramsE)
        .other          _ZN5flash44flash_bwd_dq_dk_dv_loop_seqk_parallel_kernelI23Flash_bwd_kernel_traitsILi128ELi64ELi64ELi8ELi4ELi2ELi2ELb1ELb0EN7cutlass10bfloat16_tE19Flash_kernel_traitsILi128ELi64ELi64ELi8ES3_EELb0ELb1ELb0ELb0ELb0ELb0ELb0EEEvNS_16Flash_bwd_paramsE,@"STO_CUDA_ENTRY STV_DEFAULT"
_ZN5flash44flash_bwd_dq_dk_dv_loop_seqk_parallel_kernelI23Flash_bwd_kernel_traitsILi128ELi64ELi64ELi8ELi4ELi2ELi2ELb1ELb0EN7cutlass10bfloat16_tE19Flash_kernel_traitsILi128ELi64ELi64ELi8ES3_EELb0ELb1ELb0ELb0ELb0ELb0ELb0EEEvNS_16Flash_bwd_paramsE:
.text._ZN5flash44flash_bwd_dq_dk_dv_loop_seqk_parallel_kernelI23Flash_bwd_kernel_traitsILi128ELi64ELi64ELi8ELi4ELi2ELi2ELb1ELb0EN7cutlass10bfloat16_tE19Flash_kernel_traitsILi128ELi64ELi64ELi8ES3_EELb0ELb1ELb0ELb0ELb0ELb0ELb0EEEvNS_16Flash_bwd_paramsE:
[----:B------:R-:W-:Y:S08]  /*0000*/  LDC R1, c[0x0][0x37c] ;  /* 0x0000df00ff017b82 */ /* 0x000ff00000000800 */
[----:B------:R-:W1:Y:S08]  /*0010*/  LDC R3, c[0x0][0x438] ;  /* 0x00010e00ff037b82 */ /* 0x000e700000000800 */
[----:B------:R-:W2:Y:S01]  /*0020*/  S2UR UR19, SR_CTAID.X ;  /* 0x00000000001379c3 */ /* 0x000ea20000002500 */
[----:B-1----:R-:W-:-:S05]  /*0030*/  VIADD R3, R3, 0x3f ;  /* 0x0000003f03037836 */ /* 0x002fca0000000000 */
[----:B------:R-:W-:-:S04]  /*0040*/  SHF.R.S32.HI R0, RZ, 0x1f, R3 ;  /* 0x0000001fff007819 */ /* 0x000fc80000011403 */
[----:B------:R-:W-:-:S04]  /*0050*/  LEA.HI R0, R0, R3, RZ, 0x6 ;  /* 0x0000000300007211 */ /* 0x000fc800078f30ff */
[----:B------:R-:W-:-:S04]  /*0060*/  SHF.R.S32.HI R0, RZ, 0x6, R0 ;  /* 0x00000006ff007819 */ /* 0x000fc80000011400 */
[----:B--2---:R-:W-:-:S13]  /*0070*/  ISETP.LE.AND P0, PT, R0, UR19, PT ;  /* 0x0000001300007c0c */ /* 0x004fda000bf03270 */
[----:B------:R-:W-:Y:S05]  /*0080*/  @P0 EXIT ;  /* 0x000000000000094d */ /* 0x000fea0003800000 */
[----:B------:R-:W1:Y:S01]  /*0090*/  S2R R209, SR_TID.X ;  /* 0x0000000000d17919 */ /* 0x000e620000002100 */
[----:B------:R-:W2:Y:S01]  /*00a0*/  S2UR UR6, SR_CgaCtaId ;  /* 0x00000000000679c3 */ /* 0x000ea20000008800 */
[----:B------:R-:W3:Y:S01]  /*00b0*/  LDCU UR4, c[0x0][0x438] ;  /* 0x00008700ff0477ac */ /* 0x000ee20008000800 */
[----:B------:R-:W-:Y:S01]  /*00c0*/  IMAD.MOV.U32 R208, RZ, RZ, 0x40 ;  /* 0x00000040ffd07424 */ /* 0x000fe200078e00ff */
[----:B------:R-:W4:Y:S01]  /*00d0*/  S2R R213, SR_CTAID.Y ;  /* 0x0000000000d57919 */ /* 0x000f220000002600 */
[----:B------:R-:W-:Y:S01]  /*00e0*/  UMOV UR5, 0x400 ;  /* 0x0000040000057882 */ /* 0x000fe20000000000 */
[----:B------:R-:W1:Y:S01]  /*00f0*/  LDCU.64 UR20, c[0x0][0x358] ;  /* 0x00006b00ff1477ac */ /* 0x000e620008000a00 */
[----:B------:R-:W3:Y:S02]  /*0100*/  S2R R212, SR_CTAID.Z ;  /* 0x0000000000d47919 */ /* 0x000ee40000002700 */
[----:B------:R-:W4:Y:S01]  /*0110*/  LDC.64 R218, c[0x0][0x460] ;  /* 0x00011800ffda7b82 */ /* 0x000f220000000a00 */
[----:B------:R-:W1:Y:S01]  /*0120*/  LDCU.64 UR8, c[0x0][0x470] ;  /* 0x00008e00ff0877ac */ /* 0x000e620008000a00 */
[----:B------:R-:W-:Y:S01]  /*0130*/  UMOV UR24, URZ ;  /* 0x000000ff00187c82 */ /* 0x000fe20008000000 */
[----:B------:R-:W-:-:S05]  /*0140*/  UMOV UR25, URZ ;  /* 0x000000ff00197c82 */ /* 0x000fca0008000000 */
[----:B------:R-:W3:Y:S01]  /*0150*/  S2UR UR18, SR_CTAID.X ;  /* 0x00000000001279c3 */ /* 0x000ee20000002500 */
[----:B--2---:R-:W-:-:S04]  /*0160*/  ULEA UR6, UR6, UR5, 0x18 ;  /* 0x0000000506067291 */ /* 0x004fc8000f8ec0ff */
[----:B------:R-:W-:Y:S01]  /*0170*/  UIADD3 UR5, UPT, UPT, UR6, 0x12000, URZ ;  /* 0x0001200006057890 */ /* 0x000fe2000fffe0ff */
[C---:B-1----:R-:W-:Y:S01]  /*0180*/  IMAD.SHL.U32 R5, R209.reuse, 0x2, RZ ;  /* 0x00000002d1057824 */ /* 0x042fe200078e00ff */
[--C-:B------:R-:W-:Y:S01]  /*0190*/  SHF.R.U32.HI R9, RZ, 0x1, R209.reuse ;  /* 0x00000001ff097819 */ /* 0x100fe200000116d1 */
[C---:B------:R-:W-:Y:S01]  /*01a0*/  IMAD.SHL.U32 R4, R209.reuse, 0x20, RZ ;  /* 0x00000020d1047824 */ /* 0x040fe200078e00ff */
[----:B------:R-:W-:Y:S01]  /*01b0*/  SHF.R.U32.HI R3, RZ, 0x2, R209 ;  /* 0x00000002ff037819 */ /* 0x000fe200000116d1 */
[----:B------:R-:W-:Y:S01]  /*01c0*/  IMAD.SHL.U32 R2, R209, 0x10, RZ ;  /* 0x00000010d1027824 */ /* 0x000fe200078e00ff */
[----:B------:R-:W-:Y:S01]  /*01d0*/  LOP3.LUT R0, R5, 0x38, RZ, 0xc0, !PT ;  /* 0x0000003805007812 */ /* 0x000fe200078ec0ff */
[----:B------:R-:W-:Y:S01]  /*01e0*/  IMAD.SHL.U32 R215, R209, 0x8, RZ ;  /* 0x00000008d1d77824 */ /* 0x000fe200078e00ff */
[----:B------:R-:W-:Y:S02]  /*01f0*/  LOP3.LUT R214, R9, 0x30, RZ, 0xc0, !PT ;  /* 0x0000003009d67812 */ /* 0x000fe400078ec0ff */
[----:B------:R-:W-:-:S02]  /*0200*/  LOP3.LUT R7, R0, 0x20, R3, 0x78, !PT ;  /* 0x0000002000077812 */ /* 0x000fc400078e7803 */
[----:B------:R-:W-:Y:S01]  /*0210*/  LOP3.LUT R214, R214, 0x7, R3, 0xf8, !PT ;  /* 0x00000007d6d67812 */ /* 0x000fe200078ef803 */
[----:B------:R-:W-:Y:S01]  /*0220*/  IMAD.SHL.U32 R3, R209, 0x40, RZ ;  /* 0x00000040d1037824 */ /* 0x000fe200078e00ff */
[----:B------:R-:W-:Y:S02]  /*0230*/  LOP3.LUT R11, R4, 0x200, RZ, 0xc0, !PT ;  /* 0x00000200040b7812 */ /* 0x000fe400078ec0ff */
[--C-:B------:R-:W-:Y:S02]  /*0240*/  LOP3.LUT R222, R7, 0x1c0, R2.reuse, 0xf8, !PT ;  /* 0x000001c007de7812 */ /* 0x100fe400078ef802 */
[----:B------:R-:W-:Y:S02]  /*0250*/  LOP3.LUT R6, R11, 0x3800, R2, 0xf8, !PT ;  /* 0x000038000b067812 */ /* 0x000fe400078ef802 */
[----:B------:R-:W-:Y:S02]  /*0260*/  SHF.R.U32.HI R217, RZ, 0x3, R209 ;  /* 0x00000003ffd97819 */ /* 0x000fe400000116d1 */
[----:B------:R-:W-:-:S02]  /*0270*/  LOP3.LUT R2, R2, 0x1c0, RZ, 0xc0, !PT ;  /* 0x000001c002027812 */ /* 0x000fc400078ec0ff */
[----:B------:R-:W-:Y:S02]  /*0280*/  LOP3.LUT R10, R3, 0x1c0, RZ, 0xc0, !PT ;  /* 0x000001c0030a7812 */ /* 0x000fe400078ec0ff */
[----:B------:R-:W-:Y:S02]  /*0290*/  LOP3.LUT R12, R9, 0x10, RZ, 0xc0, !PT ;  /* 0x00000010090c7812 */ /* 0x000fe400078ec0ff */
[----:B------:R-:W-:Y:S02]  /*02a0*/  LOP3.LUT R0, R215, 0x1f8, RZ, 0xc0, !PT ;  /* 0x000001f8d7007812 */ /* 0x000fe400078ec0ff */
[----:B------:R-:W-:Y:S02]  /*02b0*/  LOP3.LUT R2, R2, 0x18, R217, 0xf8, !PT ;  /* 0x0000001802027812 */ /* 0x000fe400078ef8d9 */
[----:B------:R-:W-:Y:S02]  /*02c0*/  LOP3.LUT R10, R10, 0x38, R215, 0xf8, !PT ;  /* 0x000000380a0a7812 */ /* 0x000fe400078ef8d7 */
[----:B------:R-:W-:-:S02]  /*02d0*/  LOP3.LUT R207, R12, 0x8, R209, 0xf8, !PT ;  /* 0x000000080ccf7812 */ /* 0x000fc400078ef8d1 */
[----:B------:R-:W-:Y:S02]  /*02e0*/  R2P PR, R209, 0xe ;  /* 0x0000000ed1007804 */ /* 0x000fe40000000000 */
[----:B------:R-:W-:Y:S02]  /*02f0*/  LOP3.LUT R0, R0, 0x38, R209, 0x78, !PT ;  /* 0x0000003800007812 */ /* 0x000fe400078e78d1 */
[----:B------:R-:W-:Y:S02]  /*0300*/  LOP3.LUT R221, R2, 0x38, R5, 0x78, !PT ;  /* 0x0000003802dd7812 */ /* 0x000fe400078e7805 */
[C---:B------:R-:W-:Y:S02]  /*0310*/  LOP3.LUT R209, R10.reuse, 0x8, R209, 0x78, !PT ;  /* 0x000000080ad17812 */ /* 0x040fe400078e78d1 */
[----:B------:R-:W-:Y:S02]  /*0320*/  LOP3.LUT R2, R10, 0x8, R9, 0x78, !PT ;  /* 0x000000080a027812 */ /* 0x000fe400078e7809 */
[----:B------:R-:W-:-:S02]  /*0330*/  LOP3.LUT R207, R207, R10, RZ, 0x3c, !PT ;  /* 0x0000000acfcf7212 */ /* 0x000fc400078e3cff */
[----:B------:R-:W-:Y:S02]  /*0340*/  LOP3.LUT R10, R5, 0x20, RZ, 0xc0, !PT ;  /* 0x00000020050a7812 */ /* 0x000fe400078ec0ff */
[----:B------:R-:W-:Y:S02]  /*0350*/  LOP3.LUT R14, R4, 0xc00, RZ, 0xc0, !PT ;  /* 0x00000c00040e7812 */ /* 0x000fe400078ec0ff */
[----:B------:R-:W-:Y:S02]  /*0360*/  LOP3.LUT R10, R10, 0x18, R217, 0xf8, !PT ;  /* 0x000000180a0a7812 */ /* 0x000fe400078ef8d9 */
[----:B------:R-:W-:Y:S02]  /*0370*/  LOP3.LUT R7, R14, 0x6, R5, 0xf8, !PT ;  /* 0x000000060e077812 */ /* 0x000fe400078ef805 */
[----:B------:R-:W-:Y:S02]  /*0380*/  LOP3.LUT R210, R10, 0x1c0, R3, 0xf8, !PT ;  /* 0x000001c00ad27812 */ /* 0x000fe400078ef803 */
[----:B------:R-:W-:-:S02]  /*0390*/  LOP3.LUT R205, R3, 0x200, RZ, 0xc0, !PT ;  /* 0x0000020003cd7812 */ /* 0x000fc400078ec0ff */
[----:B------:R-:W-:Y:S02]  /*03a0*/  LOP3.LUT R210, R210, 0x38, R215, 0x78, !PT ;  /* 0x00000038d2d27812 */ /* 0x000fe400078e78d7 */
[----:B------:R-:W-:Y:S01]  /*03b0*/  LOP3.LUT R222, R7, R222, RZ, 0xfc, !PT ;  /* 0x000000de07de7212 */ /* 0x000fe200078efcff */
[----:B---3--:R-:W-:Y:S01]  /*03c0*/  IMAD.U32 R7, RZ, RZ, UR4 ;  /* 0x00000004ff077e24 */ /* 0x008fe2000f8e00ff */
[C-C-:B------:R-:W-:Y:S01]  /*03d0*/  LOP3.LUT R211, R205.reuse, 0xc00, R4.reuse, 0xf8, !PT ;  /* 0x00000c00cdd37812 */ /* 0x140fe200078ef804 */
[----:B------:R-:W-:Y:S01]  /*03e0*/  UIADD3 UR4, UPT, UPT, UR6, 0x10000, URZ ;  /* 0x0001000006047890 */ /* 0x000fe2000fffe0ff */
[----:B------:R-:W-:Y:S02]  /*03f0*/  LOP3.LUT R205, R205, 0x400, R4, 0xf8, !PT ;  /* 0x00000400cdcd7812 */ /* 0x000fe400078ef804 */
[----:B------:R-:W-:Y:S02]  /*0400*/  LOP3.LUT R8, R4, 0x400, RZ, 0xc0, !PT ;  /* 0x0000040004087812 */ /* 0x000fe400078ec0ff */
[----:B------:R-:W-:Y:S01]  /*0410*/  LOP3.LUT R210, R210, 0x200, R3, 0xf8, !PT ;  /* 0x00000200d2d27812 */ /* 0x000fe200078ef803 */
[----:B------:R-:W-:Y:S01]  /*0420*/  IMAD.MOV.U32 R3, RZ, RZ, 0x10 ;  /* 0x00000010ff037424 */ /* 0x000fe200078e00ff */
[----:B------:R-:W-:-:S02]  /*0430*/  LEA R222, R222, UR5, 0x1 ;  /* 0x00000005dede7c11 */ /* 0x000fc4000f8e08ff */
[----:B------:R-:W-:Y:S02]  /*0440*/  LOP3.LUT R207, R207, 0x200, R4, 0xf8, !PT ;  /* 0x00000200cfcf7812 */ /* 0x000fe400078ef804 */
[----:B------:R-:W-:Y:S01]  /*0450*/  LOP3.LUT R205, R205, R2, RZ, 0xfc, !PT ;  /* 0x00000002cdcd7212 */ /* 0x000fe200078efcff */
[----:B------:R-:W-:Y:S01]  /*0460*/  VIADD R224, R222, 0x20 ;  /* 0x00000020dee07836 */ /* 0x000fe20000000000 */
[----:B------:R-:W-:Y:S01]  /*0470*/  LOP3.LUT R8, R8, 0x6, R5, 0xf8, !PT ;  /* 0x0000000608087812 */ /* 0x000fe200078ef805 */
[----:B------:R-:W-:Y:S01]  /*0480*/  @P3 VIADD R224, R222, 0xffffffe0 ;  /* 0xffffffe0dee03836 */ /* 0x000fe20000000000 */
[C---:B------:R-:W-:Y:S02]  /*0490*/  SEL R204, R3.reuse, 0xfffffff0, !P1 ;  /* 0xfffffff003cc7807 */ /* 0x040fe40004800000 */
[----:B------:R-:W-:Y:S02]  /*04a0*/  SEL R3, R3, 0xfffffff0, !P2 ;  /* 0xfffffff003037807 */ /* 0x000fe40005000000 */
[----:B------:R-:W-:Y:S01]  /*04b0*/  SEL R208, R208, 0xffffffc0, !P2 ;  /* 0xffffffc0d0d07807 */ /* 0x000fe20005000000 */
[----:B------:R-:W-:Y:S01]  /*04c0*/  IMAD.SHL.U32 R204, R204, 0x2, RZ ;  /* 0x00000002cccc7824 */ /* 0x000fe200078e00ff */
[----:B------:R-:W-:Y:S01]  /*04d0*/  LEA R207, R207, UR5, 0x1 ;  /* 0x00000005cfcf7c11 */ /* 0x000fe2000f8e08ff */
[----:B------:R-:W-:Y:S01]  /*04e0*/  IMAD.IADD R246, R222, 0x1, R3 ;  /* 0x00000001def67824 */ /* 0x000fe200078e0203 */
[----:B------:R-:W-:Y:S01]  /*04f0*/  LEA R205, R205, UR4, 0x1 ;  /* 0x00000004cdcd7c11 */ /* 0x000fe2000f8e08ff */
[----:B------:R-:W-:Y:S01]  /*0500*/  IMAD.IADD R228, R3, 0x1, R224 ;  /* 0x0000000103e47824 */ /* 0x000fe200078e02e0 */
[----:B------:R-:W-:Y:S01]  /*0510*/  LOP3.LUT R221, R8, R221, RZ, 0xfc, !PT ;  /* 0x000000dd08dd7212 */ /* 0x000fe200078efcff */
[----:B------:R-:W-:Y:S01]  /*0520*/  IMAD.IADD R206, R208, 0x1, R207 ;  /* 0x00000001d0ce7824 */ /* 0x000fe200078e02cf */
[----:B------:R-:W-:Y:S01]  /*0530*/  LOP3.LUT R209, R6, R209, RZ, 0xfc, !PT ;  /* 0x000000d106d17212 */ /* 0x000fe200078efcff */
[----:B------:R-:W-:Y:S01]  /*0540*/  IMAD.IADD R203, R208, 0x1, R205 ;  /* 0x00000001d0cb7824 */ /* 0x000fe200078e02cd */
[----:B----4-:R-:W-:-:S02]  /*0550*/  LEA R218, P0, R213, R218, 0x2 ;  /* 0x000000dad5da7211 */ /* 0x010fc400078010ff */
[----:B------:R-:W-:Y:S02]  /*0560*/  LOP3.LUT R211, R211, R2, RZ, 0xfc, !PT ;  /* 0x00000002d3d37212 */ /* 0x000fe400078efcff */
[----:B------:R-:W-:Y:S02]  /*0570*/  LOP3.LUT R216, R215, 0x38, RZ, 0xc0, !PT ;  /* 0x00000038d7d87812 */ /* 0x000fe400078ec0ff */
[----:B------:R-:W-:Y:S02]  /*0580*/  LOP3.LUT R223, R0, 0x1e00, R215, 0xf8, !PT ;  /* 0x00001e0000df7812 */ /* 0x000fe400078ef8d7 */
[----:B------:R-:W-:Y:S02]  /*0590*/  LEA.HI.X R219, R213, R219, RZ, 0x2, P0 ;  /* 0x000000dbd5db7211 */ /* 0x000fe400000f14ff */
[----:B------:R-:W-:Y:S02]  /*05a0*/  LOP3.LUT R220, R216, 0x40, RZ, 0xfc, !PT ;  /* 0x00000040d8dc7812 */ /* 0x000fe400078efcff */
[----:B------:R-:W-:-:S02]  /*05b0*/  LEA R223, R223, UR6, 0x1 ;  /* 0x00000006dfdf7c11 */ /* 0x000fc4000f8e08ff */
[----:B------:R-:W-:Y:S02]  /*05c0*/  LEA R221, R221, UR6, 0x1 ;  /* 0x00000006dddd7c11 */ /* 0x000fe4000f8e08ff */
[----:B------:R-:W-:Y:S02]  /*05d0*/  LEA R211, R211, UR6, 0x1 ;  /* 0x00000006d3d37c11 */ /* 0x000fe4000f8e08ff */
[----:B------:R-:W-:Y:S02]  /*05e0*/  LEA R209, R209, UR4, 0x1 ;  /* 0x00000004d1d17c11 */ /* 0x000fe4000f8e08ff */
[----:B------:R-:W-:-:S07]  /*05f0*/  LEA R210, R210, UR6, 0x1 ;  /* 0x00000006d2d27c11 */ /* 0x000fce000f8e08ff */
.L_x_57:
[----:B-1----:R-:W1:Y:S01]  /*0600*/  LDCU.64 UR4, c[0x0][0x478] ;  /* 0x00008f00ff0477ac */ /* 0x002e620008000a00 */
[----:B------:R-:W2:Y:S01]  /*0610*/  LDC.64 R2, c[0x0][0x460] ;  /* 0x00011800ff027b82 */ /* 0x000ea20000000a00 */
[----:B------:R-:W-:Y:S01]  /*0620*/  ISETP.NE.U32.AND P4, PT, RZ, UR8, PT ;  /* 0x00000008ff007c0c */ /* 0x000fe2000bf85070 */
[----:B------:R-:W-:Y:S01]  /*0630*/  IMAD.SHL.U32 R11, R213, 0x4, RZ ;  /* 0x00000004d50b7824 */ /* 0x000fe200078e00ff */
[----:B------:R-:W-:Y:S01]  /*0640*/  SHF.R.U32.HI R0, RZ, 0x1e, R213 ;  /* 0x0000001eff007819 */ /* 0x000fe200000116d5 */
[----:B------:R-:W-:Y:S01]  /*0650*/  IMAD.MOV.U32 R244, RZ, RZ, RZ ;  /* 0x000000fffff47224 */ /* 0x000fe200078e00ff */
[----:B------:R-:W-:-:S03]  /*0660*/  ISETP.NE.AND.EX P4, PT, RZ, UR9, PT, P4 ;  /* 0x00000009ff007c0c */ /* 0x000fc6000bf85340 */
[----:B------:R-:W3:Y:S08]  /*0670*/  LDC.U8 R6, c[0x0][0x532] ;  /* 0x00014c80ff067b82 */ /* 0x000ef00000000000 */
[----:B------:R-:W4:Y:S01]  /*0680*/  LDC.64 R4, c[0x0][0x468] ;  /* 0x00011a00ff047b82 */ /* 0x000f220000000a00 */
[----:B-1----:R-:W-:Y:S02]  /*0690*/  ISETP.NE.U32.AND P3, PT, RZ, UR4, PT ;  /* 0x00000004ff007c0c */ /* 0x002fe4000bf65070 */
[----:B------:R-:W-:-:S02]  /*06a0*/  @P4 IADD3 R12, P1, PT, R11, UR8, RZ ;  /* 0x000000080b0c4c10 */ /* 0x000fc4000ff3e0ff */
[----:B------:R-:W-:Y:S02]  /*06b0*/  ISETP.NE.AND.EX P3, PT, RZ, UR5, PT, P3 ;  /* 0x00000005ff007c0c */ /* 0x000fe4000bf65330 */
[----:B------:R-:W-:Y:S02]  /*06c0*/  @P4 IADD3.X R13, PT, PT, R0, UR9, RZ, P1, !PT ;  /* 0x00000009000d4c10 */ /* 0x000fe40008ffe4ff */
[C---:B--2---:R-:W-:Y:S02]  /*06d0*/  ISETP.NE.U32.AND P5, PT, R2.reuse, RZ, PT ;  /* 0x000000ff0200720c */ /* 0x044fe40003fa5070 */
[----:B------:R-:W-:Y:S01]  /*06e0*/  ISETP.NE.U32.AND P2, PT, R2, RZ, PT ;  /* 0x000000ff0200720c */ /* 0x000fe20003f45070 */
[----:B------:R-:W-:Y:S01]  /*06f0*/  IMAD.MOV.U32 R14, RZ, RZ, -0x1 ;  /* 0xffffffffff0e7424 */ /* 0x000fe200078e00ff */
[C---:B------:R-:W-:Y:S01]  /*0700*/  ISETP.NE.AND.EX P5, PT, R3.reuse, RZ, PT, P5 ;  /* 0x000000ff0300720c */ /* 0x040fe20003fa5350 */
[----:B------:R-:W2:Y:S01]  /*0710*/  @P4 LDG.E R244, desc[UR20][R12.64] ;  /* 0x000000140cf44981 */ /* 0x000ea2000c1e1900 */
[----:B------:R-:W-:-:S03]  /*0720*/  ISETP.NE.AND.EX P2, PT, R3, RZ, PT, P2 ;  /* 0x000000ff0300720c */ /* 0x000fc60003f45320 */
[----:B------:R-:W-:-:S04]  /*0730*/  @P3 IADD3 R2, P0, PT, R11, UR4, RZ ;  /* 0x000000040b023c10 */ /* 0x000fc8000ff1e0ff */
[----:B------:R-:W-:-:S04]  /*0740*/  @P3 IADD3.X R3, PT, PT, R0, UR5, RZ, P0, !PT ;  /* 0x0000000500033c10 */ /* 0x000fc800087fe4ff */
[----:B-----5:R1:W5:Y:S04]  /*0750*/  @P5 LDG.E R14, desc[UR20][R218.64] ;  /* 0x00000014da0e5981 */ /* 0x020368000c1e1900 */
[----:B------:R-:W2:Y:S04]  /*0760*/  @P3 LDG.E R243, desc[UR20][R2.64] ;  /* 0x0000001402f33981 */ /* 0x000ea8000c1e1900 */
[----:B------:R1:W5:Y:S01]  /*0770*/  @P2 LDG.E R9, desc[UR20][R218.64+0x4] ;  /* 0x00000414da092981 */ /* 0x000362000c1e1900 */
[----:B---3--:R-:W-:Y:S02]  /*0780*/  ISETP.NE.AND P4, PT, R6, RZ, PT ;  /* 0x000000ff0600720c */ /* 0x008fe40003f85270 */
[----:B----4-:R-:W-:-:S04]  /*0790*/  ISETP.EQ.U32.AND P1, PT, R4, RZ, PT ;  /* 0x000000ff0400720c */ /* 0x010fc80003f22070 */
[----:B------:R-:W-:Y:S02]  /*07a0*/  ISETP.EQ.OR.EX P1, PT, R5, RZ, !P4, P1 ;  /* 0x000000ff0500720c */ /* 0x000fe40006722710 */
[----:B------:R-:W-:Y:S01]  /*07b0*/  IADD3 R10, P0, PT, R11, R4, RZ ;  /* 0x000000040b0a7210 */ /* 0x000fe20007f1e0ff */
[----:B------:R-:W-:-:S04]  /*07c0*/  IMAD.MOV.U32 R245, RZ, RZ, -0x1 ;  /* 0xfffffffffff57424 */ /* 0x000fc800078e00ff */
[----:B------:R-:W-:Y:S02]  /*07d0*/  IMAD.X R11, R0, 0x1, R5, P0 ;  /* 0x00000001000b7824 */ /* 0x000fe400000e0605 */
[----:B------:R-:W3:Y:S04]  /*07e0*/  @!P3 LDC R0, c[0x0][0x43c] ;  /* 0x00010f00ff00bb82 */ /* 0x000ee80000000800 */
[----:B------:R1:W5:Y:S04]  /*07f0*/  @!P1 LDG.E R245, desc[UR20][R10.64] ;  /* 0x000000140af59981 */ /* 0x000368000c1e1900 */
[----:B------:R-:W4:Y:S01]  /*0800*/  @!P3 LDC.64 R2, c[0x0][0x488] ;  /* 0x00012200ff02bb82 */ /* 0x000f220000000a00 */
[----:B------:R-:W-:-:S07]  /*0810*/  ISETP.NE.U32.AND P1, PT, R4, RZ, PT ;  /* 0x000000ff0400720c */ /* 0x000fce0003f25070 */
[----:B------:R-:W1:Y:S01]  /*0820*/  @!P2 LDC R236, c[0x0][0x434] ;  /* 0x00010d00ffecab82 */ /* 0x000e620000000800 */
[----:B------:R-:W-:Y:S01]  /*0830*/  ISETP.NE.AND.EX P1, PT, R5, RZ, PT, P1 ;  /* 0x000000ff0500720c */ /* 0x000fe20003f25310 */
[----:B------:R-:W-:Y:S01]  /*0840*/  USHF.L.U32 UR23, UR19, 0x6, URZ ;  /* 0x0000000613177899 */ /* 0x000fe200080006ff */
[----:B----4-:R-:W-:-:S04]  /*0850*/  @!P3 ISETP.NE.U32.AND P0, PT, R2, RZ, PT ;  /* 0x000000ff0200b20c */ /* 0x010fc80003f05070 */
[----:B------:R-:W-:-:S04]  /*0860*/  @!P3 ISETP.NE.AND.EX P0, PT, R3, RZ, PT, P0 ;  /* 0x000000ff0300b20c */ /* 0x000fc80003f05300 */
[----:B---3--:R-:W-:Y:S01]  /*0870*/  @!P3 SEL R0, R0, RZ, P0 ;  /* 0x000000ff0000b207 */ /* 0x008fe20000000000 */
[----:B--2---:R-:W-:Y:S02]  /*0880*/  @P3 IMAD.IADD R243, R243, 0x1, -R244 ;  /* 0x00000001f3f33824 */ /* 0x004fe400078e0af4 */
[----:B-1----:R-:W-:Y:S06]  /*0890*/  @!P1 BRA `(.L_x_0) ;  /* 0x00000000000c9947 */ /* 0x002fec0003800000 */
[----:B------:R-:W2:Y:S02]  /*08a0*/  @P4 LDG.E R2, desc[UR20][R10.64+0x4] ;  /* 0x000004140a024981 */ /* 0x000ea4000c1e1900 */
[----:B--2--5:R-:W-:-:S06]  /*08b0*/  @P4 IADD3 R7, PT, PT, R2, -R245, RZ ;  /* 0x800000f502074210 */ /* 0x024fcc0007ffe0ff */
[----:B------:R1:W5:Y:S02]  /*08c0*/  @!P4 LDG.E R7, desc[UR20][R10.64] ;  /* 0x000000140a07c981 */ /* 0x000364000c1e1900 */
.L_x_0:
[----:B-----5:R-:W-:Y:S01]  /*08d0*/  @!P3 IADD3 R243, PT, PT, R0, R7, -R244 ;  /* 0x0000000700f3b210 */ /* 0x020fe20007ffe8f4 */
[----:B------:R-:W-:-:S03]  /*08e0*/  @P2 IMAD.IADD R236, R9, 0x1, -R14 ;  /* 0x0000000109ec2824 */ /* 0x000fc600078e0a0e */
[----:B------:R-:W-:-:S13]  /*08f0*/  ISETP.GT.AND P0, PT, R243, UR23, PT ;  /* 0x00000017f3007c0c */ /* 0x000fda000bf04270 */
[----:B------:R-:W-:Y:S05]  /*0900*/  @!P0 BRA `(.L_x_1) ;  /* 0x0000005c00248947 */ /* 0x000fea0003800000 */
[----:B------:R-:W-:Y:S01]  /*0910*/  ISETP.NE.AND P3, PT, R14, -0x1, PT ;  /* 0xffffffff0e00780c */ /* 0x000fe20003f65270 */
[----:B------:R-:W-:Y:S01]  /*0920*/  VIADD R7, R236, 0x3f ;  /* 0x0000003fec077836 */ /* 0x000fe20000000000 */
[----:B------:R-:W-:-:S04]  /*0930*/  ISETP.NE.AND P2, PT, R245, -0x1, PT ;  /* 0xfffffffff500780c */ /* 0x000fc80003f45270 */
[----:B------:R-:W-:-:S04]  /*0940*/  SHF.R.S32.HI R242, RZ, 0x1f, R7 ;  /* 0x0000001ffff27819 */ /* 0x000fc80000011407 */
[----:B------:R-:W-:-:S03]  /*0950*/  LEA.HI R242, R242, R7, RZ, 0x6 ;  /* 0x00000007f2f27211 */ /* 0x000fc600078f30ff */
[----:B------:R-:W2:Y:S01]  /*0960*/  @!P3 LDC.64 R4, c[0x0][0x398] ;  /* 0x0000e600ff04bb82 */ /* 0x000ea20000000a00 */
[----:B------:R-:W-:-:S05]  /*0970*/  SHF.R.S32.HI R242, RZ, 0x6, R242 ;  /* 0x00000006fff27819 */ /* 0x000fca00000114f2 */
[----:B------:R-:W-:Y:S02]  /*0980*/  IMAD.SHL.U32 R241, R242, 0x40, RZ ;  /* 0x00000040f2f17824 */ /* 0x000fe400078e00ff */
[----:B------:R-:W3:Y:S01]  /*0990*/  @P3 LDC.64 R2, c[0x0][0x3b0] ;  /* 0x0000ec00ff023b82 */ /* 0x000ee20000000a00 */
[----:B--2---:R-:W-:-:S04]  /*09a0*/  @!P3 IMAD.WIDE.U32 R16, R213, R4, RZ ;  /* 0x00000004d510b225 */ /* 0x004fc800078e00ff */
[----:B------:R-:W-:Y:S01]  /*09b0*/  @!P3 IMAD R13, R213, R5, R17 ;  /* 0x00000005d50db224 */ /* 0x000fe200078e0211 */
[----:B------:R-:W-:Y:S01]  /*09c0*/  IADD3 R17, PT, PT, R241, -0x40, RZ ;  /* 0xffffffc0f1117810 */ /* 0x000fe20007ffe0ff */
[----:B---3--:R-:W-:-:S03]  /*09d0*/  @P3 IMAD.WIDE.U32 R4, R14, R2, RZ ;  /* 0x000000020e043225 */ /* 0x008fc600078e00ff */
[----:B------:R-:W-:Y:S01]  /*09e0*/  SHF.R.S32.HI R19, RZ, 0x1f, R17 ;  /* 0x0000001fff137819 */ /* 0x000fe20000011411 */
[----:B------:R-:W-:Y:S02]  /*09f0*/  @P3 IMAD R13, R14, R3, R5 ;  /* 0x000000030e0d3224 */ /* 0x000fe400078e0205 */
[----:B------:R-:W-:Y:S01]  /*0a00*/  @P3 IMAD.MOV.U32 R16, RZ, RZ, R4 ;  /* 0x000000ffff103224 */ /* 0x000fe200078e0004 */
[----:B------:R-:W-:Y:S06]  /*0a10*/  @P2 BRA `(.L_x_2) ;  /* 0x0000000000282947 */ /* 0x000fec0003800000 */
[----:B------:R-:W2:Y:S01]  /*0a20*/  LDCU.64 UR14, c[0x0][0x3b8] ;  /* 0x00007700ff0e77ac */ /* 0x000ea20008000a00 */
[----:B------:R-:W-:Y:S01]  /*0a30*/  SHF.R.S32.HI R3, RZ, 0x1f, R244 ;  /* 0x0000001fff037819 */ /* 0x000fe200000114f4 */
[----:B------:R-:W3:Y:S04]  /*0a40*/  LDCU.64 UR4, c[0x0][0x3a0] ;  /* 0x00007400ff0477ac */ /* 0x000ee80008000a00 */
[----:B--2---:R-:W-:Y:S02]  /*0a50*/  IMAD R3, R3, UR14, RZ ;  /* 0x0000000e03037c24 */ /* 0x004fe4000f8e02ff */
[----:B------:R-:W-:-:S04]  /*0a60*/  IMAD.WIDE.U32 R4, R244, UR14, RZ ;  /* 0x0000000ef4047c25 */ /* 0x000fc8000f8e00ff */
[----:B------:R-:W-:-:S05]  /*0a70*/  IMAD R0, R244, UR15, R3 ;  /* 0x0000000ff4007c24 */ /* 0x000fca000f8e0203 */
[----:B------:R-:W-:-:S03]  /*0a80*/  IADD3 R5, PT, PT, R5, R0, RZ ;  /* 0x0000000005057210 */ /* 0x000fc60007ffe0ff */
[----:B---3--:R-:W-:-:S04]  /*0a90*/  IMAD.WIDE.U32 R8, R213, UR4, R4 ;  /* 0x00000004d5087c25 */ /* 0x008fc8000f8e0004 */
[----:B------:R-:W-:Y:S01]  /*0aa0*/  IMAD R7, R213, UR5, R9 ;  /* 0x00000005d5077c24 */ /* 0x000fe2000f8e0209 */
[----:B------:R-:W-:Y:S06]  /*0ab0*/  BRA `(.L_x_3) ;  /* 0x0000000000147947 */ /* 0x000fec0003800000 */
.L_x_2:
[----:B------:R-:W2:Y:S01]  /*0ac0*/  LDCU.64 UR14, c[0x0][0x3b8] ;  /* 0x00007700ff0e77ac */ /* 0x000ea20008000a00 */
[----:B------:R-:W-:-:S05]  /*0ad0*/  IADD3 R8, PT, PT, R244, R245, RZ ;  /* 0x000000f5f4087210 */ /* 0x000fca0007ffe0ff */
[C---:B--2---:R-:W-:Y:S02]  /*0ae0*/  IMAD R7, R8.reuse, UR15, RZ ;  /* 0x0000000f08077c24 */ /* 0x044fe4000f8e02ff */
[----:B------:R-:W-:-:S05]  /*0af0*/  IMAD.WIDE.U32 R8, R8, UR14, RZ ;  /* 0x0000000e08087c25 */ /* 0x000fca000f8e00ff */
[----:B------:R-:W-:Y:S02]  /*0b00*/  IADD3 R7, PT, PT, R9, R7, RZ ;  /* 0x0000000709077210 */ /* 0x000fe40007ffe0ff */
.L_x_3:
[----:B------:R-:W2:Y:S01]  /*0b10*/  LDC R3, c[0x0][0x3e8] ;  /* 0x0000fa00ff037b82 */ /* 0x000ea20000000800 */
[----:B------:R-:W-:Y:S01]  /*0b20*/  USHF.R.S32.HI UR22, URZ, 0x1f, UR23 ;  /* 0x0000001fff167899 */ /* 0x000fe20008011417 */
[----:B--2---:R-:W-:-:S04]  /*0b30*/  IABS R4, R3 ;  /* 0x0000000300047213 */ /* 0x004fc80000000000 */
[----:B------:R-:W1:Y:S08]  /*0b40*/  I2F.RP R5, R4 ;  /* 0x0000000400057306 */ /* 0x000e700000209400 */
[----:B-1----:R-:W1:Y:S02]  /*0b50*/  MUFU.RCP R10, R5 ;  /* 0x00000005000a7308 */ /* 0x002e640000001000 */
[----:B-1----:R-:W-:-:S06]  /*0b60*/  VIADD R10, R10, 0xffffffe ;  /* 0x0ffffffe0a0a7836 */ /* 0x002fcc0000000000 */
[----:B------:R-:W1:Y:S02]  /*0b70*/  F2I.FTZ.U32.TRUNC.NTZ R11, R10 ;  /* 0x0000000a000b7305 */ /* 0x000e64000021f000 */
[----:B-1----:R-:W-:Y:S01]  /*0b80*/  IMAD.MOV R0, RZ, RZ, -R11 ;  /* 0x000000ffff007224 */ /* 0x002fe200078e0a0b */
[----:B------:R-:W-:-:S03]  /*0b90*/  MOV R10, RZ ;  /* 0x000000ff000a7202 */ /* 0x000fc60000000f00 */
[----:B------:R-:W-:Y:S01]  /*0ba0*/  IMAD R2, R0, R4, RZ ;  /* 0x0000000400027224 */ /* 0x000fe200078e02ff */
[----:B------:R-:W-:-:S03]  /*0bb0*/  IABS R0, R212 ;  /* 0x000000d400007213 */ /* 0x000fc60000000000 */
[----:B------:R-:W-:-:S06]  /*0bc0*/  IMAD.HI.U32 R11, R11, R2, R10 ;  /* 0x000000020b0b7227 */ /* 0x000fcc00078e000a */
[----:B------:R-:W-:-:S04]  /*0bd0*/  IMAD.HI.U32 R6, R11, R0, RZ ;  /* 0x000000000b067227 */ /* 0x000fc800078e00ff */
[----:B------:R-:W-:-:S04]  /*0be0*/  IMAD.MOV R5, RZ, RZ, -R6 ;  /* 0x000000ffff057224 */ /* 0x000fc800078e0a06 */
[----:B------:R-:W-:Y:S01]  /*0bf0*/  IMAD R5, R4, R5, R0 ;  /* 0x0000000504057224 */ /* 0x000fe200078e0200 */
[----:B------:R-:W-:-:S04]  /*0c00*/  LOP3.LUT R0, R212, R3, RZ, 0x3c, !PT ;  /* 0x00000003d4007212 */ /* 0x000fc800078e3cff */
[----:B------:R-:W-:Y:S02]  /*0c10*/  ISETP.GT.U32.AND P1, PT, R4, R5, PT ;  /* 0x000000050400720c */ /* 0x000fe40003f24070 */
[----:B------:R-:W-:-:S11]  /*0c20*/  ISETP.GE.AND P0, PT, R0, RZ, PT ;  /* 0x000000ff0000720c */ /* 0x000fd60003f06270 */
[----:B------:R-:W-:Y:S01]  /*0c30*/  @!P1 IMAD.IADD R5, R5, 0x1, -R4 ;  /* 0x0000000105059824 */ /* 0x000fe200078e0a04 */
[----:B------:R-:W-:Y:S02]  /*0c40*/  @!P1 IADD3 R6, PT, PT, R6, 0x1, RZ ;  /* 0x0000000106069810 */ /* 0x000fe40007ffe0ff */
[----:B------:R-:W-:Y:S02]  /*0c50*/  ISETP.NE.AND P1, PT, R3, RZ, PT ;  /* 0x000000ff0300720c */ /* 0x000fe40003f25270 */
[----:B------:R-:W-:-:S13]  /*0c60*/  ISETP.GE.U32.AND P4, PT, R5, R4, PT ;  /* 0x000000040500720c */ /* 0x000fda0003f86070 */
[----:B------:R-:W-:-:S05]  /*0c70*/  @P4 VIADD R6, R6, 0x1 ;  /* 0x0000000106064836 */ /* 0x000fca0000000000 */
[----:B------:R-:W-:Y:S02]  /*0c80*/  @!P0 IADD3 R6, PT, PT, -R6, RZ, RZ ;  /* 0x000000ff06068210 */ /* 0x000fe40007ffe1ff */
[----:B------:R-:W-:-:S04]  /*0c90*/  @!P1 LOP3.LUT R6, RZ, R3, RZ, 0x33, !PT ;  /* 0x00000003ff069212 */ /* 0x000fc800078e33ff */
[----:B------:R-:W-:Y:S01]  /*0ca0*/  SHF.R.S32.HI R0, RZ, 0x1f, R6 ;  /* 0x0000001fff007819 */ /* 0x000fe20000011406 */
[----:B------:R-:W-:Y:S06]  /*0cb0*/  @P2 BRA `(.L_x_4) ;  /* 0x0000000000282947 */ /* 0x000fec0003800000 */
[----:B------:R-:W1:Y:S01]  /*0cc0*/  LDCU.64 UR12, c[0x0][0x3c0] ;  /* 0x00007800ff0c77ac */ /* 0x000e620008000a00 */
[----:B------:R-:W-:Y:S01]  /*0cd0*/  SHF.R.S32.HI R3, RZ, 0x1f, R244 ;  /* 0x0000001fff037819 */ /* 0x000fe200000114f4 */
[----:B------:R-:W2:Y:S04]  /*0ce0*/  LDCU.64 UR4, c[0x0][0x3a8] ;  /* 0x00007500ff0477ac */ /* 0x000ea80008000a00 */
[----:B-1----:R-:W-:Y:S02]  /*0cf0*/  IMAD R3, R3, UR12, RZ ;  /* 0x0000000c03037c24 */ /* 0x002fe4000f8e02ff */
[----:B------:R-:W-:-:S04]  /*0d00*/  IMAD.WIDE.U32 R4, R244, UR12, RZ ;  /* 0x0000000cf4047c25 */ /* 0x000fc8000f8e00ff */
[----:B------:R-:W-:-:S05]  /*0d10*/  IMAD R2, R244, UR13, R3 ;  /* 0x0000000df4027c24 */ /* 0x000fca000f8e0203 */
[----:B------:R-:W-:-:S03]  /*0d20*/  IADD3 R5, PT, PT, R5, R2, RZ ;  /* 0x0000000205057210 */ /* 0x000fc60007ffe0ff */
[----:B--2---:R-:W-:-:S04]  /*0d30*/  IMAD.WIDE.U32 R10, R213, UR4, R4 ;  /* 0x00000004d50a7c25 */ /* 0x004fc8000f8e0004 */
[----:B------:R-:W-:Y:S01]  /*0d40*/  IMAD R9, R213, UR5, R11 ;  /* 0x00000005d5097c24 */ /* 0x000fe2000f8e020b */
[----:B------:R-:W-:Y:S06]  /*0d50*/  BRA `(.L_x_5) ;  /* 0x0000000000147947 */ /* 0x000fec0003800000 */
.L_x_4:
[----:B------:R-:W1:Y:S01]  /*0d60*/  LDCU.64 UR12, c[0x0][0x3c0] ;  /* 0x00007800ff0c77ac */ /* 0x000e620008000a00 */
[----:B------:R-:W-:-:S05]  /*0d70*/  IADD3 R2, PT, PT, R244, R245, RZ ;  /* 0x000000f5f4027210 */ /* 0x000fca0007ffe0ff */
[C---:B-1----:R-:W-:Y:S02]  /*0d80*/  IMAD R9, R2.reuse, UR13, RZ ;  /* 0x0000000d02097c24 */ /* 0x042fe4000f8e02ff */
[----:B------:R-:W-:-:S05]  /*0d90*/  IMAD.WIDE.U32 R10, R2, UR12, RZ ;  /* 0x0000000c020a7c25 */ /* 0x000fca000f8e00ff */
[----:B------:R-:W-:-:S07]  /*0da0*/  IADD3 R9, PT, PT, R11, R9, RZ ;  /* 0x000000090b097210 */ /* 0x000fce0007ffe0ff */
.L_x_5:
[----:B------:R-:W1:Y:S01]  /*0db0*/  @!P3 LDC.64 R4, c[0x0][0x588] ;  /* 0x00016200ff04bb82 */ /* 0x000e620000000a00 */
[----:B------:R-:W2:Y:S01]  /*0dc0*/  LDCU UR11, c[0x0][0x3e0] ;  /* 0x00007c00ff0b77ac */ /* 0x000ea20008000800 */
[----:B------:R-:W2:Y:S06]  /*0dd0*/  LDCU UR26, c[0x0][0x44c] ;  /* 0x00008980ff1a77ac */ /* 0x000eac0008000800 */
[----:B------:R-:W3:Y:S01]  /*0de0*/  @P3 LDC.64 R2, c[0x0][0x590] ;  /* 0x00016400ff023b82 */ /* 0x000ee20000000a00 */
[----:B--2---:R-:W-:Y:S01]  /*0df0*/  UIMAD.WIDE UR6, UR11, UR26, URZ ;  /* 0x0000001a0b0672a5 */ /* 0x004fe2000f8e02ff */
[----:B-1----:R-:W-:-:S04]  /*0e00*/  @!P3 IMAD.WIDE.U32 R20, R213, R4, RZ ;  /* 0x00000004d514b225 */ /* 0x002fc800078e00ff */
[----:B------:R-:W-:Y:S02]  /*0e10*/  @!P3 IMAD R15, R213, R5, R21 ;  /* 0x00000005d50fb224 */ /* 0x000fe400078e0215 */
[----:B---3--:R-:W-:-:S04]  /*0e20*/  @P3 IMAD.WIDE.U32 R22, R14, R2, RZ ;  /* 0x000000020e163225 */ /* 0x008fc800078e00ff */
[----:B------:R-:W-:Y:S01]  /*0e30*/  @P3 IMAD R15, R14, R3, R23 ;  /* 0x000000030e0f3224 */ /* 0x000fe200078e0217 */
[----:B------:R-:W-:Y:S01]  /*0e40*/  @P3 MOV R20, R22 ;  /* 0x0000001600143202 */ /* 0x000fe20000000f00 */
[----:B------:R-:W-:Y:S06]  /*0e50*/  @P3 BRA `(.L_x_6) ;  /* 0x0000000000403947 */ /* 0x000fec0003800000 */
[----:B------:R-:W1:Y:S02]  /*0e60*/  LDCU UR4, c[0x0][0x444] ;  /* 0x00008880ff0477ac */ /* 0x000e640008000800 */
[----:B-1----:R-:W-:Y:S01]  /*0e70*/  USHF.R.S32.HI UR5, URZ, 0x1f, UR4 ;  /* 0x0000001fff057899 */ /* 0x002fe20008011404 */
[----:B------:R-:W-:Y:S01]  /*0e80*/  IMAD.WIDE.U32 R22, R213, UR4, RZ ;  /* 0x00000004d5167c25 */ /* 0x000fe2000f8e00ff */
[----:B------:R-:W-:-:S04]  /*0e90*/  USHF.R.S32.HI UR4, URZ, 0x1f, UR11 ;  /* 0x0000001fff047899 */ /* 0x000fc8000801140b */
[----:B------:R-:W-:Y:S02]  /*0ea0*/  IMAD R2, R213, UR5, RZ ;  /* 0x00000005d5027c24 */ /* 0x000fe4000f8e02ff */
[----:B------:R-:W-:-:S03]  /*0eb0*/  IMAD.WIDE.U32 R4, R22, UR11, RZ ;  /* 0x0000000b16047c25 */ /* 0x000fc6000f8e00ff */
[----:B------:R-:W-:Y:S01]  /*0ec0*/  IADD3 R2, PT, PT, R23, R2, RZ ;  /* 0x0000000217027210 */ /* 0x000fe20007ffe0ff */
[----:B------:R-:W-:-:S04]  /*0ed0*/  IMAD.WIDE.U32 R24, R4, UR26, RZ ;  /* 0x0000001a04187c25 */ /* 0x000fc8000f8e00ff */
[----:B------:R-:W-:-:S04]  /*0ee0*/  IMAD R2, R2, UR11, RZ ;  /* 0x0000000b02027c24 */ /* 0x000fc8000f8e02ff */
[----:B------:R-:W-:Y:S01]  /*0ef0*/  IMAD R2, R22, UR4, R2 ;  /* 0x0000000416027c24 */ /* 0x000fe2000f8e0202 */
[----:B------:R-:W-:-:S04]  /*0f00*/  USHF.R.S32.HI UR4, URZ, 0x1f, UR26 ;  /* 0x0000001fff047899 */ /* 0x000fc8000801141a */
[----:B------:R-:W-:-:S05]  /*0f10*/  IADD3 R2, PT, PT, R5, R2, RZ ;  /* 0x0000000205027210 */ /* 0x000fca0007ffe0ff */
[----:B------:R-:W-:-:S04]  /*0f20*/  IMAD R22, R2, UR26, RZ ;  /* 0x0000001a02167c24 */ /* 0x000fc8000f8e02ff */
[----:B------:R-:W-:-:S05]  /*0f30*/  IMAD R22, R4, UR4, R22 ;  /* 0x0000000404167c24 */ /* 0x000fca000f8e0216 */
[----:B------:R-:W-:Y:S01]  /*0f40*/  IADD3 R22, PT, PT, R25, R22, RZ ;  /* 0x0000001619167210 */ /* 0x000fe20007ffe0ff */
[----:B------:R-:W-:Y:S06]  /*0f50*/  BRA `(.L_x_7) ;  /* 0x00000000000c7947 */ /* 0x000fec0003800000 */
.L_x_6:
[C---:B------:R-:W-:Y:S02]  /*0f60*/  IMAD R22, R14.reuse, UR7, RZ ;  /* 0x000000070e167c24 */ /* 0x040fe4000f8e02ff */
[----:B------:R-:W-:-:S05]  /*0f70*/  IMAD.WIDE.U32 R24, R14, UR6, RZ ;  /* 0x000000060e187c25 */ /* 0x000fca000f8e00ff */
[----:B------:R-:W-:Y:S02]  /*0f80*/  IADD3 R22, PT, PT, R25, R22, RZ ;  /* 0x0000001619167210 */ /* 0x000fe40007ffe0ff */
.L_x_7:
[----:B------:R-:W1:Y:S01]  /*0f90*/  LDCU.U8 UR4, c[0x0][0x548] ;  /* 0x0000a900ff0477ac */ /* 0x000e620008000000 */
[----:B------:R-:W-:Y:S01]  /*0fa0*/  SHF.L.U32 R5, R213, 0x7, RZ ;  /* 0x00000007d5057819 */ /* 0x000fe200000006ff */
[----:B------:R-:W-:Y:S01]  /*0fb0*/  IMAD R23, R212, UR26, RZ ;  /* 0x0000001ad4177c24 */ /* 0x000fe2000f8e02ff */
[----:B------:R-:W2:Y:S02]  /*0fc0*/  LDCU.U8 UR10, c[0x0][0x5f0] ;  /* 0x0000be00ff0a77ac */ /* 0x000ea40008000000 */
[----:B------:R-:W-:-:S04]  /*0fd0*/  SEL R26, R5, RZ, P5 ;  /* 0x000000ff051a7207 */ /* 0x000fc80002800000 */
[----:B------:R-:W-:-:S04]  /*0fe0*/  IADD3 R26, P0, PT, R17, R26, RZ ;  /* 0x0000001a111a7210 */ /* 0x000fc80007f1e0ff */
[----:B------:R-:W-:Y:S01]  /*0ff0*/  IADD3.X R21, PT, PT, RZ, R19, RZ, P0, !PT ;  /* 0x00000013ff157210 */ /* 0x000fe200007fe4ff */
[----:B-1----:R-:W-:-:S04]  /*1000*/  UISETP.NE.AND UP0, UPT, UR4, URZ, UPT ;  /* 0x000000ff0400728c */ /* 0x002fc8000bf05270 */
[----:B------:R-:W-:-:S04]  /*1010*/  IMAD R21, R21, UR6, RZ ;  /* 0x0000000615157c24 */ /* 0x000fc8000f8e02ff */
[C---:B------:R-:W-:Y:S02]  /*1020*/  IMAD R21, R26.reuse, UR7, R21 ;  /* 0x000000071a157c24 */ /* 0x040fe4000f8e0215 */
[----:B------:R-:W-:-:S05]  /*1030*/  IMAD.WIDE.U32 R26, R26, UR6, RZ ;  /* 0x000000061a1a7c25 */ /* 0x000fca000f8e00ff */
[----:B------:R-:W-:Y:S01]  /*1040*/  IADD3 R21, PT, PT, R27, R21, RZ ;  /* 0x000000151b157210 */ /* 0x000fe20007ffe0ff */
[----:B--2---:R-:W-:Y:S06]  /*1050*/  BRA.U !UP0, `(.L_x_8) ;  /* 0x00000001081c7547 */ /* 0x004fec000b800000 */
[----:B------:R-:W1:Y:S01]  /*1060*/  LDC R2, c[0x0][0x434] ;  /* 0x00010d00ff027b82 */ /* 0x000e620000000800 */
[----:B------:R-:W2:Y:S01]  /*1070*/  LDCU UR4, c[0x0][0x454] ;  /* 0x00008a80ff0477ac */ /* 0x000ea20008000800 */
[----:B------:R-:W-:Y:S01]  /*1080*/  ISETP.NE.AND P0, PT, R14, -0x1, PT ;  /* 0xffffffff0e00780c */ /* 0x000fe20003f05270 */
[----:B-1----:R-:W-:-:S05]  /*1090*/  IMAD R3, R213, R2, RZ ;  /* 0x00000002d5037224 */ /* 0x002fca00078e02ff */
[----:B------:R-:W-:-:S05]  /*10a0*/  SEL R3, R3, R14, !P0 ;  /* 0x0000000e03037207 */ /* 0x000fca0004000000 */
[----:B--2---:R-:W-:Y:S01]  /*10b0*/  IMAD R12, R212, UR4, R3 ;  /* 0x00000004d40c7c24 */ /* 0x004fe2000f8e0203 */
[----:B------:R-:W-:Y:S05]  /*10c0*/  BRA `(.L_x_9) ;  /* 0x00000000000c7947 */ /* 0x000fea0003800000 */
.L_x_8:
[----:B------:R-:W1:Y:S01]  /*10d0*/  LDC R12, c[0x0][0x434] ;  /* 0x00010d00ff0c7b82 */ /* 0x000e620000000800 */
[----:B------:R-:W-:-:S04]  /*10e0*/  IMAD R3, R213, UR11, R212 ;  /* 0x0000000bd5037c24 */ /* 0x000fc8000f8e02d4 */
[----:B-1----:R-:W-:-:S03]  /*10f0*/  IMAD R12, R3, R12, RZ ;  /* 0x0000000c030c7224 */ /* 0x002fc600078e02ff */
.L_x_9:
[----:B------:R-:W-:Y:S01]  /*1100*/  IADD3 R11, PT, PT, R242, -0x1, RZ ;  /* 0xfffffffff20b7810 */ /* 0x000fe20007ffe0ff */
[----:B------:R-:W-:Y:S05]  /*1110*/  BRA.U !UP0, `(.L_x_10) ;  /* 0x0000000108247547 */ /* 0x000fea000b800000 */
[----:B------:R-:W1:Y:S01]  /*1120*/  LDC R2, c[0x0][0x444] ;  /* 0x00011100ff027b82 */ /* 0x000e620000000800 */
[----:B------:R-:W-:-:S07]  /*1130*/  ISETP.NE.AND P0, PT, R14, -0x1, PT ;  /* 0xffffffff0e00780c */ /* 0x000fce0003f05270 */
[----:B------:R-:W2:Y:S08]  /*1140*/  LDC R4, c[0x0][0x430] ;  /* 0x00010c00ff047b82 */ /* 0x000eb00000000800 */
[----:B------:R-:W2:Y:S01]  /*1150*/  LDC R3, c[0x0][0x454] ;  /* 0x00011500ff037b82 */ /* 0x000ea20000000800 */
[----:B-1----:R-:W-:-:S05]  /*1160*/  @!P0 IMAD R14, R213, R2, RZ ;  /* 0x00000002d50e8224 */ /* 0x002fca00078e02ff */
[----:B------:R-:W-:Y:S02]  /*1170*/  IADD3 R5, PT, PT, R5, R14, RZ ;  /* 0x0000000e05057210 */ /* 0x000fe40007ffe0ff */
[----:B--2---:R-:W-:-:S05]  /*1180*/  LEA R3, R4, R3, 0x7 ;  /* 0x0000000304037211 */ /* 0x004fca00078e38ff */
[----:B------:R-:W-:Y:S01]  /*1190*/  IMAD R18, R3, R212, R5 ;  /* 0x000000d403127224 */ /* 0x000fe200078e0205 */
[----:B------:R-:W-:Y:S06]  /*11a0*/  BRA `(.L_x_11) ;  /* 0x00000000000c7947 */ /* 0x000fec0003800000 */
.L_x_10:
[----:B------:R-:W1:Y:S01]  /*11b0*/  LDC R18, c[0x0][0x444] ;  /* 0x00011100ff127b82 */ /* 0x000e620000000800 */
[----:B------:R-:W-:-:S04]  /*11c0*/  IMAD R3, R213, UR11, R212 ;  /* 0x0000000bd5037c24 */ /* 0x000fc8000f8e02d4 */
[----:B-1----:R-:W-:-:S07]  /*11d0*/  IMAD R18, R3, R18, RZ ;  /* 0x0000001203127224 */ /* 0x002fce00078e02ff */
.L_x_11:
[----:B------:R-:W1:Y:S01]  /*11e0*/  S2R R14, SR_TID.X ;  /* 0x00000000000e7919 */ /* 0x000e620000002100 */
[----:B------:R-:W2:Y:S01]  /*11f0*/  LDCU.128 UR4, c[0x0][0x590] ;  /* 0x0000b200ff0477ac */ /* 0x000ea20008000c00 */
[----:B------:R-:W3:Y:S01]  /*1200*/  LDC.64 R2, c[0x0][0x3b0] ;  /* 0x0000ec00ff027b82 */ /* 0x000ee20000000a00 */
[--C-:B------:R-:W-:Y:S01]  /*1210*/  IADD3 R24, P1, P0, R26, R24, R23.reuse ;  /* 0x000000181a187210 */ /* 0x100fe2000783e017 */
[----:B------:R-:W4:Y:S01]  /*1220*/  S2R R25, SR_TID.X ;  /* 0x0000000000197919 */ /* 0x000f220000002100 */
[----:B------:R-:W-:Y:S01]  /*1230*/  SHF.R.S32.HI R23, RZ, 0x1f, R23 ;  /* 0x0000001fff177819 */ /* 0x000fe20000011417 */
[----:B------:R-:W-:Y:S01]  /*1240*/  UIMAD UR26, UR11, UR26, URZ ;  /* 0x0000001a0b1a72a4 */ /* 0x000fe2000f8e02ff */
[----:B------:R-:W-:Y:S01]  /*1250*/  IADD3 R28, P3, PT, R216, R20, RZ ;  /* 0x00000014d81c7210 */ /* 0x000fe20007f7e0ff */
[----:B------:R-:W5:Y:S01]  /*1260*/  LDCU.64 UR16, c[0x0][0x550] ;  /* 0x0000aa00ff1077ac */ /* 0x000f620008000a00 */
[----:B------:R-:W-:Y:S01]  /*1270*/  IADD3.X R21, PT, PT, R21, R22, R23, P1, P0 ;  /* 0x0000001615157210 */ /* 0x000fe20000fe0417 */
[----:B------:R-:W5:Y:S01]  /*1280*/  LDC.64 R4, c[0x0][0x5f8] ;  /* 0x00017e00ff047b82 */ /* 0x000f620000000a00 */
[----:B------:R-:W-:Y:S01]  /*1290*/  ISETP.NE.AND P4, PT, RZ, UR10, PT ;  /* 0x0000000aff007c0c */ /* 0x000fe2000bf85270 */
[----:B------:R-:W-:Y:S01]  /*12a0*/  IMAD.X R29, RZ, RZ, R15, P3 ;  /* 0x000000ffff1d7224 */ /* 0x000fe200018e060f */
[----:B------:R-:W5:Y:S01]  /*12b0*/  LDCU.64 UR10, c[0x0][0x3c8] ;  /* 0x00007900ff0a77ac */ /* 0x000f620008000a00 */
[----:B------:R-:W-:Y:S01]  /*12c0*/  IMAD.MOV.U32 R15, RZ, RZ, RZ ;  /* 0x000000ffff0f7224 */ /* 0x000fe200078e00ff */
[----:B------:R-:W-:Y:S01]  /*12d0*/  LEA R18, R11, R18, 0x6 ;  /* 0x000000120b127211 */ /* 0x000fe200078e30ff */
[----:B------:R-:W-:Y:S01]  /*12e0*/  VIADD R226, R236, UR23 ;  /* 0x00000017ece27c36 */ /* 0x000fe20008000000 */
[----:B------:R-:W-:Y:S01]  /*12f0*/  USHF.L.U32 UR28, UR26, 0x6, URZ ;  /* 0x000000061a1c7899 */ /* 0x000fe200080006ff */
[----:B------:R-:W5:Y:S01]  /*1300*/  LDC R22, c[0x0][0x508] ;  /* 0x00014200ff167b82 */ /* 0x000f620000000800 */
[----:B--2---:R-:W-:Y:S01]  /*1310*/  IMAD R20, R19, UR4, RZ ;  /* 0x0000000413147c24 */ /* 0x004fe2000f8e02ff */
[----:B------:R-:W-:Y:S01]  /*1320*/  USHF.L.U64.HI UR27, UR4, 0x5, UR5 ;  /* 0x00000005041b7899 */ /* 0x000fe20008010205 */
[C---:B------:R-:W-:Y:S01]  /*1330*/  IMAD.WIDE.U32 R28, R17.reuse, UR4, R28 ;  /* 0x00000004111c7c25 */ /* 0x040fe2000f8e001c */
[----:B------:R-:W-:Y:S03]  /*1340*/  BSSY.RECONVERGENT B1, `(.L_x_1) ;  /* 0x0000525000017945 */ /* 0x000fe60003800200 */
[----:B------:R-:W-:Y:S01]  /*1350*/  IMAD R20, R17, UR5, R20 ;  /* 0x0000000511147c24 */ /* 0x000fe2000f8e0214 */
[----:B------:R-:W2:Y:S03]  /*1360*/  LDC.64 R250, c[0x0][0x420] ;  /* 0x00010800fffa7b82 */ /* 0x000ea60000000a00 */
[----:B------:R-:W-:-:S02]  /*1370*/  IMAD.IADD R29, R29, 0x1, R20 ;  /* 0x000000011d1d7824 */ /* 0x000fc400078e0214 */
[----:B---3--:R-:W-:Y:S01]  /*1380*/  IMAD R20, R19, R2, RZ ;  /* 0x0000000213147224 */ /* 0x008fe200078e02ff */
[----:B-1----:R-:W-:Y:S01]  /*1390*/  SHF.R.U32.HI R14, RZ, 0x5, R14 ;  /* 0x00000005ff0e7819 */ /* 0x002fe2000001160e */
[----:B------:R-:W-:Y:S01]  /*13a0*/  IMAD.WIDE.U32 R28, R212, UR6, R28 ;  /* 0x00000006d41c7c25 */ /* 0x000fe2000f8e001c */
[----:B----4-:R-:W-:-:S03]  /*13b0*/  LOP3.LUT R25, R25, 0x1f, RZ, 0xc0, !PT ;  /* 0x0000001f19197812 */ /* 0x010fc600078ec0ff */
[----:B-----5:R-:W-:-:S04]  /*13c0*/  IMAD.WIDE.U32 R30, R4, UR18, RZ ;  /* 0x00000012041e7c25 */ /* 0x020fc8000f8e00ff */
[----:B------:R-:W-:Y:S01]  /*13d0*/  IMAD R25, R14, UR26, R25 ;  /* 0x0000001a0e197c24 */ /* 0x000fe2000f8e0219 */
[----:B------:R-:W-:Y:S01]  /*13e0*/  SEL R4, R30, RZ, P4 ;  /* 0x000000ff1e047207 */ /* 0x000fe20002000000 */
[----:B------:R-:W-:Y:S01]  /*13f0*/  IMAD.MOV.U32 R14, RZ, RZ, R216 ;  /* 0x000000ffff0e7224 */ /* 0x000fe200078e00d8 */
[----:B------:R-:W-:Y:S01]  /*1400*/  IADD3 R22, PT, PT, R226, -R22, -R243 ;  /* 0x80000016e2167210 */ /* 0x000fe20007ffe8f3 */
[C---:B------:R-:W-:Y:S02]  /*1410*/  IMAD R20, R17.reuse, R3, R20 ;  /* 0x0000000311147224 */ /* 0x040fe400078e0214 */
[----:B------:R-:W-:Y:S01]  /*1420*/  IMAD.WIDE.U32 R26, R17, R2, R14 ;  /* 0x00000002111a7225 */ /* 0x000fe200078e000e */
[----:B------:R-:W-:-:S03]  /*1430*/  SHF.R.S32.HI R227, RZ, 0x1f, R22 ;  /* 0x0000001fffe37819 */ /* 0x000fc60000011416 */
[----:B------:R-:W-:Y:S01]  /*1440*/  IMAD R29, R212, UR7, R29 ;  /* 0x00000007d41d7c24 */ /* 0x000fe2000f8e021d */
[----:B------:R-:W-:Y:S01]  /*1450*/  IADD3 R16, P3, PT, R16, R26, RZ ;  /* 0x0000001a10107210 */ /* 0x000fe20007f7e0ff */
[----:B------:R-:W1:Y:S01]  /*1460*/  LDCU.64 UR6, c[0x0][0x380] ;  /* 0x00007000ff0677ac */ /* 0x000e620008000a00 */
[----:B------:R-:W-:Y:S01]  /*1470*/  IMAD R30, R5, UR18, R31 ;  /* 0x00000012051e7c24 */ /* 0x000fe2000f8e021f */
[----:B------:R-:W-:Y:S01]  /*1480*/  IADD3 R5, P1, P0, R25, R24, R4 ;  /* 0x0000001819057210 */ /* 0x000fe2000783e004 */
[----:B------:R-:W-:Y:S01]  /*1490*/  IMAD.WIDE.U32 R28, R217, UR4, R28 ;  /* 0x00000004d91c7c25 */ /* 0x000fe2000f8e001c */
[----:B------:R-:W-:Y:S02]  /*14a0*/  IADD3.X R17, PT, PT, R13, R27, R20, P3, !PT ;  /* 0x0000001b0d117210 */ /* 0x000fe40001ffe414 */
[----:B------:R-:W-:Y:S01]  /*14b0*/  SHF.R.S32.HI R4, RZ, 0x1f, R25 ;  /* 0x0000001fff047819 */ /* 0x000fe20000011419 */
[----:B------:R-:W-:Y:S01]  /*14c0*/  IMAD R235, R217, UR5, R29 ;  /* 0x00000005d9eb7c24 */ /* 0x000fe2000f8e021d */
[----:B------:R-:W-:Y:S01]  /*14d0*/  SEL R13, R30, RZ, P4 ;  /* 0x000000ff1e0d7207 */ /* 0x000fe20002000000 */
[----:B------:R-:W-:Y:S01]  /*14e0*/  IMAD.WIDE.U32 R24, R212, UR10, R16 ;  /* 0x0000000ad4187c25 */ /* 0x000fe2000f8e0010 */
[----:B------:R-:W-:Y:S01]  /*14f0*/  LEA.HI R227, R227, R22, RZ, 0x6 ;  /* 0x00000016e3e37211 */ /* 0x000fe200078f30ff */
[----:B------:R-:W3:Y:S01]  /*1500*/  LDC.64 R16, c[0x0][0x5e8] ;  /* 0x00017a00ff107b82 */ /* 0x000ee20000000a00 */
[----:B------:R-:W-:Y:S01]  /*1510*/  IADD3.X R13, PT, PT, R4, R21, R13, P1, P0 ;  /* 0x00000015040d7210 */ /* 0x000fe20000fe040d */
[----:B------:R-:W-:Y:S01]  /*1520*/  IMAD R25, R212, UR11, R25 ;  /* 0x0000000bd4197c24 */ /* 0x000fe2000f8e0219 */
[----:B------:R-:W4:Y:S01]  /*1530*/  LDCU.64 UR10, c[0x0][0x570] ;  /* 0x0000ae00ff0a77ac */ /* 0x000f220008000a00 */
[C---:B------:R-:W-:Y:S01]  /*1540*/  LEA R234, P1, R28.reuse, UR16, 0x1 ;  /* 0x000000101cea7c11 */ /* 0x040fe2000f8208ff */
[----:B------:R-:W-:Y:S01]  /*1550*/  IMAD.U32 R4, RZ, RZ, UR28 ;  /* 0x0000001cff047e24 */ /* 0x000fe2000f8e00ff */
[----:B------:R-:W-:Y:S01]  /*1560*/  SHF.R.S32.HI R227, RZ, 0x6, R227 ;  /* 0x00000006ffe37819 */ /* 0x000fe200000114e3 */
[C---:B------:R-:W-:Y:S01]  /*1570*/  IMAD.WIDE.U32 R20, R217.reuse, R2, R24 ;  /* 0x00000002d9147225 */ /* 0x040fe200078e0018 */
[----:B------:R-:W-:Y:S01]  /*1580*/  LEA.HI.X R235, R28, UR17, R235, 0x1, P1 ;  /* 0x000000111ceb7c11 */ /* 0x000fe200088f0ceb */
[----:B------:R-:W-:Y:S01]  /*1590*/  USHF.L.U32 UR16, UR4, 0x5, URZ ;  /* 0x0000000504107899 */ /* 0x000fe200080006ff */
[----:B------:R-:W-:Y:S01]  /*15a0*/  VIMNMX R227, PT, PT, RZ, R227, !PT ;  /* 0x000000e3ffe37248 */ /* 0x000fe20007fe0100 */
[----:B------:R-:W-:Y:S01]  /*15b0*/  IMAD R233, R217, R3, R21 ;  /* 0x00000003d9e97224 */ /* 0x000fe200078e0215 */
[----:B-1----:R-:W-:-:S02]  /*15c0*/  LEA R232, P1, R20, UR6, 0x1 ;  /* 0x0000000614e87c11 */ /* 0x002fc4000f8208ff */
[----:B------:R-:W-:Y:S02]  /*15d0*/  IADD3 R5, P0, PT, R5, UR28, RZ ;  /* 0x0000001c05057c10 */ /* 0x000fe4000ff1e0ff */
[----:B------:R-:W-:Y:S02]  /*15e0*/  LEA.HI.X R233, R20, UR7, R233, 0x1, P1 ;  /* 0x0000000714e97c11 */ /* 0x000fe400088f0ce9 */
[----:B------:R-:W-:Y:S02]  /*15f0*/  ISETP.GT.AND P1, PT, R242, R227, PT ;  /* 0x000000e3f200720c */ /* 0x000fe40003f24270 */
[----:B------:R-:W-:Y:S02]  /*1600*/  LEA.HI.X.SX32 R4, R4, R13, 0x1, P0 ;  /* 0x0000000d04047211 */ /* 0x000fe400000f0eff */
[----:B----4-:R-:W-:Y:S01]  /*1610*/  LEA R248, P0, R5, UR10, 0x2 ;  /* 0x0000000a05f87c11 */ /* 0x010fe2000f8010ff */
[----:B---3--:R-:W-:-:S03]  /*1620*/  IMAD.WIDE R230, R18, 0x4, R16 ;  /* 0x0000000412e67825 */ /* 0x008fc600078e0210 */
[----:B------:R-:W-:Y:S01]  /*1630*/  LEA.HI.X R249, R5, UR11, R4, 0x2, P0 ;  /* 0x0000000b05f97c11 */ /* 0x000fe200080f1404 */
[----:B------:R-:W-:Y:S01]  /*1640*/  IMAD R5, R11, 0x40, R12 ;  /* 0x000000400b057824 */ /* 0x000fe200078e020c */
[----:B------:R-:W-:Y:S01]  /*1650*/  IADD3 R4, P0, PT, R217, 0x20, RZ ;  /* 0x00000020d9047810 */ /* 0x000fe20007f1e0ff */
[----:B------:R-:W-:Y:S01]  /*1660*/  IMAD.MOV.U32 R229, RZ, RZ, R231 ;  /* 0x000000ffffe57224 */ /* 0x000fe200078e00e7 */
[----:B------:R-:W-:Y:S01]  /*1670*/  SHF.L.U64.HI R12, R2, 0x5, R3 ;  /* 0x00000005020c7819 */ /* 0x000fe20000010203 */
[----:B--2---:R-:W-:Y:S01]  /*1680*/  IMAD.WIDE R250, R5, 0x4, R250 ;  /* 0x0000000405fa7825 */ /* 0x004fe200078e02fa */
[----:B------:R-:W-:-:S03]  /*1690*/  IADD3 R5, PT, PT, R217, 0x20, RZ ;  /* 0x00000020d9057810 */ /* 0x000fc60007ffe0ff */
[----:B------:R-:W-:Y:S02]  /*16a0*/  IMAD.SHL.U32 R3, R2, 0x20, RZ ;  /* 0x0000002002037824 */ /* 0x000fe400078e00ff */
[----:B------:R-:W-:Y:S01]  /*16b0*/  IMAD.X R2, RZ, RZ, RZ, P0 ;  /* 0x000000ffff027224 */ /* 0x000fe200000e06ff */
[----:B------:R-:W-:Y:S06]  /*16c0*/  @P1 BRA `(.L_x_12) ;  /* 0x0000000400cc1947 */ /* 0x000fec0003800000 */
[----:B------:R-:W-:Y:S05]  /*16d0*/  @P2 BRA `(.L_x_13) ;  /* 0x0000000000282947 */ /* 0x000fea0003800000 */
        /* <DEDUP_REMOVED lines=9> */
[----:B------:R-:W-:Y:S05]  /*1770*/  BRA `(.L_x_14) ;  /* 0x0000000000147947 */ /* 0x000fea0003800000 */
.L_x_13:
[----:B------:R-:W1:Y:S01]  /*1780*/  LDCU.64 UR10, c[0x0][0x5c0] ;  /* 0x0000b800ff0a77ac */ /* 0x000e620008000a00 */
[----:B------:R-:W-:-:S05]  /*1790*/  IADD3 R0, PT, PT, R244, R245, RZ ;  /* 0x000000f5f4007210 */ /* 0x000fca0007ffe0ff */
[C---:B-1----:R-:W-:Y:S02]  /*17a0*/  IMAD R3, R0.reuse, UR11, RZ ;  /* 0x0000000b00037c24 */ /* 0x042fe4000f8e02ff */
[----:B------:R-:W-:-:S05]  /*17b0*/  IMAD.WIDE.U32 R6, R0, UR10, RZ ;  /* 0x0000000a00067c25 */ /* 0x000fca000f8e00ff */
[----:B------:R-:W-:Y:S02]  /*17c0*/  IADD3 R0, PT, PT, R7, R3, RZ ;  /* 0x0000000307007210 */ /* 0x000fe40007ffe0ff */
.L_x_14:
        /* <DEDUP_REMOVED lines=11> */
.L_x_15:
[----:B------:R-:W1:Y:S01]  /*1880*/  LDCU.64 UR6, c[0x0][0x5c8] ;  /* 0x0000b900ff0677ac */ /* 0x000e620008000a00 */
[----:B------:R-:W-:-:S05]  /*1890*/  IADD3 R244, PT, PT, R244, R245, RZ ;  /* 0x000000f5f4f47210 */ /* 0x000fca0007ffe0ff */
[C---:B-1----:R-:W-:Y:S02]  /*18a0*/  IMAD R7, R244.reuse, UR7, RZ ;  /* 0x00000007f4077c24 */ /* 0x042fe4000f8e02ff */
[----:B------:R-:W-:-:S05]  /*18b0*/  IMAD.WIDE.U32 R8, R244, UR6, RZ ;  /* 0x00000006f4087c25 */ /* 0x000fca000f8e00ff */
[----:B------:R-:W-:Y:S02]  /*18c0*/  IADD3 R7, PT, PT, R9, R7, RZ ;  /* 0x0000000709077210 */ /* 0x000fe40007ffe0ff */
.L_x_16:
[----:B------:R-:W-:Y:S01]  /*18d0*/  IMAD.U32 R3, RZ, RZ, UR10 ;  /* 0x0000000aff037e24 */ /* 0x000fe2000f8e00ff */
[----:B------:R-:W1:Y:S01]  /*18e0*/  LDCU.64 UR4, c[0x0][0x5d8] ;  /* 0x0000bb00ff0477ac */ /* 0x000e620008000a00 */
[----:B------:R-:W-:Y:S02]  /*18f0*/  BSSY.RECONVERGENT B0, `(.L_x_17) ;  /* 0x0000019000007945 */ /* 0x000fe40003800200 */
[----:B------:R-:W-:Y:S01]  /*1900*/  IMAD.WIDE.U32 R10, R3, UR23, R14 ;  /* 0x00000017030a7c25 */ /* 0x000fe2000f8e000e */
[----:B------:R-:W-:-:S03]  /*1910*/  UIMAD UR12, UR22, UR10, URZ ;  /* 0x0000000a160c72a4 */ /* 0x000fc6000f8e02ff */
[----:B------:R-:W-:Y:S01]  /*1920*/  IMAD.U32 R3, RZ, RZ, UR6 ;  /* 0x00000006ff037e24 */ /* 0x000fe2000f8e00ff */
[----:B------:R-:W-:Y:S01]  /*1930*/  IADD3 R10, P0, PT, R6, R10, RZ ;  /* 0x0000000a060a7210 */ /* 0x000fe20007f1e0ff */
[----:B------:R-:W-:Y:S01]  /*1940*/  UIMAD UR12, UR23, UR11, UR12 ;  /* 0x0000000b170c72a4 */ /* 0x000fe2000f8e020c */
[----:B------:R-:W-:-:S04]  /*1950*/  IADD3 R6, PT, PT, R243, -UR23, RZ ;  /* 0x80000017f3067c10 */ /* 0x000fc8000fffe0ff */
[-C--:B------:R-:W-:Y:S02]  /*1960*/  ISETP.GE.AND P4, PT, R217, R6.reuse, PT ;  /* 0x00000006d900720c */ /* 0x080fe40003f86270 */
[----:B------:R-:W-:Y:S02]  /*1970*/  IADD3.X R11, PT, PT, R0, UR12, R11, P0, !PT ;  /* 0x0000000c000b7c10 */ /* 0x000fe400087fe40b */
[----:B------:R-:W-:Y:S01]  /*1980*/  ISETP.GE.AND P3, PT, R5, R6, PT ;  /* 0x000000060500720c */ /* 0x000fe20003f66270 */
[----:B-1----:R-:W-:-:S04]  /*1990*/  IMAD.WIDE.U32 R10, R212, UR4, R10 ;  /* 0x00000004d40a7c25 */ /* 0x002fc8000f8e000a */
[----:B------:R-:W-:-:S04]  /*19a0*/  IMAD R5, R212, UR5, R11 ;  /* 0x00000005d4057c24 */ /* 0x000fc8000f8e020b */
[----:B------:R-:W-:Y:S05]  /*19b0*/  @P4 BRA `(.L_x_18) ;  /* 0x0000000000304947 */ /* 0x000fea0003800000 */
[----:B------:R-:W1:Y:S01]  /*19c0*/  LDCU UR12, c[0x0][0x440] ;  /* 0x00008800ff0c77ac */ /* 0x000e620008000800 */
[----:B------:R-:W-:Y:S02]  /*19d0*/  IMAD.MOV.U32 R12, RZ, RZ, R10 ;  /* 0x000000ffff0c7224 */ /* 0x000fe400078e000a */
[----:B------:R-:W-:Y:S01]  /*19e0*/  IMAD.MOV.U32 R13, RZ, RZ, R5 ;  /* 0x000000ffff0d7224 */ /* 0x000fe200078e0005 */
[----:B------:R-:W2:Y:S01]  /*19f0*/  LDCU.64 UR4, c[0x0][0x560] ;  /* 0x0000ac00ff0477ac */ /* 0x000ea20008000a00 */
[----:B------:R-:W-:-:S04]  /*1a00*/  IMAD.WIDE.U32 R16, R217, UR10, R12 ;  /* 0x0000000ad9107c25 */ /* 0x000fc8000f8e000c */
[----:B------:R-:W-:Y:S01]  /*1a10*/  IMAD R0, R217, UR11, R17 ;  /* 0x0000000bd9007c24 */ /* 0x000fe2000f8e0211 */
[----:B-1----:R-:W-:Y:S02]  /*1a20*/  ISETP.GE.AND P2, PT, R216, UR12, PT ;  /* 0x0000000cd8007c0c */ /* 0x002fe4000bf46270 */
[----:B------:R-:W-:Y:S02]  /*1a30*/  ISETP.GE.AND P1, PT, R220, UR12, PT ;  /* 0x0000000cdc007c0c */ /* 0x000fe4000bf26270 */
[----:B--2---:R-:W-:-:S04]  /*1a40*/  LEA R12, P0, R16, UR4, 0x1 ;  /* 0x00000004100c7c11 */ /* 0x004fc8000f8008ff */
[----:B------:R-:W-:-:S05]  /*1a50*/  LEA.HI.X R13, R16, UR5, R0, 0x1, P0 ;  /* 0x00000005100d7c11 */ /* 0x000fca00080f0c00 */
[----:B------:R1:W-:Y:S04]  /*1a60*/  @!P2 STG.E.128 desc[UR20][R12.64], RZ ;  /* 0x000000ff0c00a986 */ /* 0x0003e8000c101d14 */
[----:B------:R1:W-:Y:S02]  /*1a70*/  @!P1 STG.E.128 desc[UR20][R12.64+0x80], RZ ;  /* 0x000080ff0c009986 */ /* 0x0003e4000c101d14 */
.L_x_18:
[----:B------:R-:W-:Y:S05]  /*1a80*/  BSYNC.RECONVERGENT B0 ;  /* 0x0000000000007941 */ /* 0x000fea0003800200 */
.L_x_17:
[----:B------:R-:W-:Y:S04]  /*1a90*/  BSSY.RECONVERGENT B0, `(.L_x_19) ;  /* 0x000000f000007945 */ /* 0x000fe80003800200 */
[----:B------:R-:W-:Y:S05]  /*1aa0*/  @P3 BRA `(.L_x_20) ;  /* 0x0000000000343947 */ /* 0x000fea0003800000 */
[----:B------:R-:W2:Y:S01]  /*1ab0*/  LDCU UR12, c[0x0][0x440] ;  /* 0x00008800ff0c77ac */ /* 0x000ea20008000800 */
[----:B------:R-:W-:Y:S02]  /*1ac0*/  IMAD R9, R2, UR10, RZ ;  /* 0x0000000a02097c24 */ /* 0x000fe4000f8e02ff */
[----:B------:R-:W-:Y:S01]  /*1ad0*/  IMAD.MOV.U32 R11, RZ, RZ, R5 ;  /* 0x000000ffff0b7224 */ /* 0x000fe200078e0005 */
[----:B------:R-:W1:Y:S01]  /*1ae0*/  LDCU.64 UR4, c[0x0][0x560] ;  /* 0x0000ac00ff0477ac */ /* 0x000e620008000a00 */
[C---:B------:R-:W-:Y:S02]  /*1af0*/  IMAD R9, R4.reuse, UR11, R9 ;  /* 0x0000000b04097c24 */ /* 0x040fe4000f8e0209 */
[----:B------:R-:W-:-:S05]  /*1b00*/  IMAD.WIDE.U32 R10, R4, UR10, R10 ;  /* 0x0000000a040a7c25 */ /* 0x000fca000f8e000a */
[----:B------:R-:W-:Y:S02]  /*1b10*/  IADD3 R9, PT, PT, R11, R9, RZ ;  /* 0x000000090b097210 */ /* 0x000fe40007ffe0ff */
[----:B--2---:R-:W-:Y:S02]  /*1b20*/  ISETP.GE.AND P1, PT, R216, UR12, PT ;  /* 0x0000000cd8007c0c */ /* 0x004fe4000bf26270 */
[----:B------:R-:W-:Y:S02]  /*1b30*/  ISETP.GE.AND P0, PT, R220, UR12, PT ;  /* 0x0000000cdc007c0c */ /* 0x000fe4000bf06270 */
[----:B-1----:R-:W-:-:S04]  /*1b40*/  LEA R12, P2, R10, UR4, 0x1 ;  /* 0x000000040a0c7c11 */ /* 0x002fc8000f8408ff */
[----:B------:R-:W-:-:S05]  /*1b50*/  LEA.HI.X R13, R10, UR5, R9, 0x1, P2 ;  /* 0x000000050a0d7c11 */ /* 0x000fca00090f0c09 */
[----:B------:R2:W-:Y:S04]  /*1b60*/  @!P1 STG.E.128 desc[UR20][R12.64], RZ ;  /* 0x000000ff0c009986 */ /* 0x0005e8000c101d14 */
[----:B------:R2:W-:Y:S02]  /*1b70*/  @!P0 STG.E.128 desc[UR20][R12.64+0x80], RZ ;  /* 0x000080ff0c008986 */ /* 0x0005e4000c101d14 */
.L_x_20:
[----:B------:R-:W-:Y:S05]  /*1b80*/  BSYNC.RECONVERGENT B0 ;  /* 0x0000000000007941 */ /* 0x000fea0003800200 */
.L_x_19:
[----:B------:R-:W3:Y:S01]  /*1b90*/  LDCU.64 UR4, c[0x0][0x5e0] ;  /* 0x0000bc00ff0477ac */ /* 0x000ee20008000a00 */
[----:B------:R-:W-:Y:S01]  /*1ba0*/  IMAD.WIDE.U32 R10, R3, UR23, R14 ;  /* 0x00000017030a7c25 */ /* 0x000fe2000f8e000e */
[----:B------:R-:W-:Y:S01]  /*1bb0*/  BSSY.RECONVERGENT B0, `(.L_x_21) ;  /* 0x0000014000007945 */ /* 0x000fe20003800200 */
[----:B------:R-:W-:Y:S01]  /*1bc0*/  UIMAD UR22, UR22, UR6, URZ ;  /* 0x00000006161672a4 */ /* 0x000fe2000f8e02ff */
[----:B------:R-:W-:-:S03]  /*1bd0*/  IADD3 R8, P0, PT, R8, R10, RZ ;  /* 0x0000000a08087210 */ /* 0x000fc60007f1e0ff */
[----:B------:R-:W-:-:S06]  /*1be0*/  UIMAD UR22, UR23, UR7, UR22 ;  /* 0x00000007171672a4 */ /* 0x000fcc000f8e0216 */
[----:B------:R-:W-:-:S03]  /*1bf0*/  IADD3.X R9, PT, PT, R7, UR22, R11, P0, !PT ;  /* 0x0000001607097c10 */ /* 0x000fc600087fe40b */
[----:B---3--:R-:W-:-:S04]  /*1c00*/  IMAD.WIDE.U32 R8, R212, UR4, R8 ;  /* 0x00000004d4087c25 */ /* 0x008fc8000f8e0008 */
[----:B------:R-:W-:Y:S01]  /*1c10*/  IMAD R3, R212, UR5, R9 ;  /* 0x00000005d4037c24 */ /* 0x000fe2000f8e0209 */
[----:B------:R-:W-:Y:S06]  /*1c20*/  @P4 BRA `(.L_x_22) ;  /* 0x0000000000304947 */ /* 0x000fec0003800000 */
[----:B------:R-:W3:Y:S01]  /*1c30*/  LDCU UR10, c[0x0][0x440] ;  /* 0x00008800ff0a77ac */ /* 0x000ee20008000800 */
[----:B------:R-:W-:Y:S02]  /*1c40*/  IMAD.MOV.U32 R6, RZ, RZ, R8 ;  /* 0x000000ffff067224 */ /* 0x000fe400078e0008 */
[----:B------:R-:W-:Y:S01]  /*1c50*/  IMAD.MOV.U32 R7, RZ, RZ, R3 ;  /* 0x000000ffff077224 */ /* 0x000fe200078e0003 */
[----:B------:R-:W4:Y:S01]  /*1c60*/  LDCU.64 UR4, c[0x0][0x568] ;  /* 0x0000ad00ff0477ac */ /* 0x000f220008000a00 */
[----:B------:R-:W-:-:S04]  /*1c70*/  IMAD.WIDE.U32 R10, R217, UR6, R6 ;  /* 0x00000006d90a7c25 */ /* 0x000fc8000f8e0006 */
[----:B------:R-:W-:Y:S01]  /*1c80*/  IMAD R0, R217, UR7, R11 ;  /* 0x00000007d9007c24 */ /* 0x000fe2000f8e020b */
[----:B---3--:R-:W-:Y:S02]  /*1c90*/  ISETP.GE.AND P1, PT, R216, UR10, PT ;  /* 0x0000000ad8007c0c */ /* 0x008fe4000bf26270 */
[----:B------:R-:W-:Y:S02]  /*1ca0*/  ISETP.GE.AND P0, PT, R220, UR10, PT ;  /* 0x0000000adc007c0c */ /* 0x000fe4000bf06270 */
[----:B----4-:R-:W-:-:S04]  /*1cb0*/  LEA R6, P2, R10, UR4, 0x1 ;  /* 0x000000040a067c11 */ /* 0x010fc8000f8408ff */
[----:B------:R-:W-:-:S05]  /*1cc0*/  LEA.HI.X R7, R10, UR5, R0, 0x1, P2 ;  /* 0x000000050a077c11 */ /* 0x000fca00090f0c00 */
[----:B------:R3:W-:Y:S04]  /*1cd0*/  @!P1 STG.E.128 desc[UR20][R6.64], RZ ;  /* 0x000000ff06009986 */ /* 0x0007e8000c101d14 */
[----:B------:R3:W-:Y:S02]  /*1ce0*/  @!P0 STG.E.128 desc[UR20][R6.64+0x80], RZ ;  /* 0x000080ff06008986 */ /* 0x0007e4000c101d14 */
.L_x_22:
[----:B------:R-:W-:Y:S05]  /*1cf0*/  BSYNC.RECONVERGENT B0 ;  /* 0x0000000000007941 */ /* 0x000fea0003800200 */
.L_x_21:
[----:B------:R-:W-:Y:S05]  /*1d00*/  @P3 BRA `(.L_x_23) ;  /* 0x0000004800203947 */ /* 0x000fea0003800000 */
[----:B------:R-:W4:Y:S01]  /*1d10*/  LDCU UR10, c[0x0][0x440] ;  /* 0x00008800ff0a77ac */ /* 0x000f220008000800 */
[----:B------:R-:W-:Y:S02]  /*1d20*/  IMAD R5, R2, UR6, RZ ;  /* 0x0000000602057c24 */ /* 0x000fe4000f8e02ff */
[----:B------:R-:W-:Y:S01]  /*1d30*/  IMAD.MOV.U32 R2, RZ, RZ, R8 ;  /* 0x000000ffff027224 */ /* 0x000fe200078e0008 */
[----:B------:R-:W5:Y:S01]  /*1d40*/  LDCU.64 UR4, c[0x0][0x568] ;  /* 0x0000ad00ff0477ac */ /* 0x000f620008000a00 */
[C---:B------:R-:W-:Y:S02]  /*1d50*/  IMAD R5, R4.reuse, UR7, R5 ;  /* 0x0000000704057c24 */ /* 0x040fe4000f8e0205 */
[----:B------:R-:W-:-:S05]  /*1d60*/  IMAD.WIDE.U32 R2, R4, UR6, R2 ;  /* 0x0000000604027c25 */ /* 0x000fca000f8e0002 */
[----:B------:R-:W-:Y:S02]  /*1d70*/  IADD3 R5, PT, PT, R3, R5, RZ ;  /* 0x0000000503057210 */ /* 0x000fe40007ffe0ff */
[----:B----4-:R-:W-:Y:S02]  /*1d80*/  ISETP.GE.AND P0, PT, R216, UR10, PT ;  /* 0x0000000ad8007c0c */ /* 0x010fe4000bf06270 */
[----:B-----5:R-:W-:-:S04]  /*1d90*/  LEA R4, P1, R2, UR4, 0x1 ;  /* 0x0000000402047c11 */ /* 0x020fc8000f8208ff */
[----:B------:R-:W-:-:S07]  /*1da0*/  LEA.HI.X R5, R2, UR5, R5, 0x1, P1 ;  /* 0x0000000502057c11 */ /* 0x000fce00088f0c05 */
[----:B------:R4:W-:Y:S01]  /*1db0*/  @!P0 STG.E.128 desc[UR20][R4.64], RZ ;  /* 0x000000ff04008986 */ /* 0x0009e2000c101d14 */
[----:B------:R-:W-:-:S13]  /*1dc0*/  ISETP.GE.AND P0, PT, R220, UR10, PT ;  /* 0x0000000adc007c0c */ /* 0x000fda000bf06270 */
[----:B------:R-:W-:Y:S05]  /*1dd0*/  @P0 BRA `(.L_x_23) ;  /* 0x0000004400ec0947 */ /* 0x000fea0003800000 */
[----:B------:R1:W-:Y:S01]  /*1de0*/  STG.E.128 desc[UR20][R4.64+0x80], RZ ;  /* 0x000080ff04007986 */ /* 0x0003e2000c101d14 */
[----:B------:R-:W-:Y:S05]  /*1df0*/  BRA `(.L_x_23) ;  /* 0x0000004400e47947 */ /* 0x000fea0003800000 */
.L_x_12:
[----:B------:R-:W-:Y:S01]  /*1e00*/  IMAD.U32 R13, RZ, RZ, UR12 ;  /* 0x0000000cff0d7e24 */ /* 0x000fe2000f8e00ff */
[----:B------:R-:W1:Y:S01]  /*1e10*/  LDCU.64 UR4, c[0x0][0x3d8] ;  /* 0x00007b00ff0477ac */ /* 0x000e620008000a00 */
[----:B------:R-:W-:Y:S02]  /*1e20*/  BSSY.RECONVERGENT B0, `(.L_x_24) ;  /* 0x0000028000007945 */ /* 0x000fe40003800200 */
[----:B------:R-:W-:Y:S01]  /*1e30*/  IMAD.WIDE.U32 R16, R13, UR23, R14 ;  /* 0x000000170d107c25 */ /* 0x000fe2000f8e000e */
[----:B------:R-:W-:Y:S01]  /*1e40*/  UIMAD UR6, UR22, UR12, URZ ;  /* 0x0000000c160672a4 */ /* 0x000fe2000f8e02ff */
[----:B------:R-:W-:Y:S01]  /*1e50*/  LOP3.LUT R13, R11, 0x80000001, RZ, 0xc0, !PT ;  /* 0x800000010b0d7812 */ /* 0x000fe200078ec0ff */
[----:B------:R-:W-:Y:S01]  /*1e60*/  @P4 BAR.SYNC.DEFER_BLOCKING 0x0 ;  /* 0x0000000000004b1d */ /* 0x000fe20000010000 */
[----:B------:R-:W-:Y:S01]  /*1e70*/  IADD3 R16, P0, PT, R10, R16, RZ ;  /* 0x000000100a107210 */ /* 0x000fe20007f1e0ff */
[----:B------:R-:W-:Y:S01]  /*1e80*/  UIMAD UR6, UR23, UR13, UR6 ;  /* 0x0000000d170672a4 */ /* 0x000fe2000f8e0206 */
[----:B------:R-:W-:-:S04]  /*1e90*/  IADD3 R10, PT, PT, R243, -UR23, RZ ;  /* 0x80000017f30a7c10 */ /* 0x000fc8000fffe0ff */
[----:B------:R-:W-:Y:S02]  /*1ea0*/  ISETP.GE.AND P6, PT, R217, R10, PT ;  /* 0x0000000ad900720c */ /* 0x000fe40003fc6270 */
[----:B------:R-:W-:Y:S01]  /*1eb0*/  IADD3.X R17, PT, PT, R9, UR6, R17, P0, !PT ;  /* 0x0000000609117c10 */ /* 0x000fe200087fe411 */
[----:B-1----:R-:W-:Y:S01]  /*1ec0*/  IMAD R9, R0, UR4, RZ ;  /* 0x0000000400097c24 */ /* 0x002fe2000f8e02ff */
[----:B------:R-:W-:Y:S01]  /*1ed0*/  ISETP.NE.AND P0, PT, R13, 0x1, PT ;  /* 0x000000010d00780c */ /* 0x000fe20003f05270 */
[----:B------:R-:W-:-:S03]  /*1ee0*/  IMAD.WIDE.U32 R16, R6, UR4, R16 ;  /* 0x0000000406107c25 */ /* 0x000fc6000f8e0010 */
[----:B------:R-:W-:Y:S01]  /*1ef0*/  SEL R200, RZ, 0x4000, P0 ;  /* 0x00004000ffc87807 */ /* 0x000fe20000000000 */
[----:B------:R-:W-:-:S04]  /*1f00*/  IMAD R9, R6, UR5, R9 ;  /* 0x0000000506097c24 */ /* 0x000fc8000f8e0209 */
[----:B------:R-:W-:Y:S01]  /*1f10*/  IMAD.IADD R9, R17, 0x1, R9 ;  /* 0x0000000111097824 */ /* 0x000fe200078e0209 */
[----:B------:R-:W-:Y:S06]  /*1f20*/  @P6 BRA `(.L_x_25) ;  /* 0x0000000000546947 */ /* 0x000fec0003800000 */
        /* <DEDUP_REMOVED lines=10> */
[----:B------:R-:W-:Y:S01]  /*1fd0*/  @!PT LDS RZ, [RZ] ;  /* 0x00000000fffff984 */ /* 0x000fe20000000800 */
[----:B------:R-:W-:Y:S01]  /*1fe0*/  @!PT LDS RZ, [RZ] ;  /* 0x00000000fffff984 */ /* 0x000fe20000000800 */
[----:B------:R-:W-:Y:S01]  /*1ff0*/  @!PT LDS RZ, [RZ] ;  /* 0x00000000fffff984 */ /* 0x000fe20000000800 */
[----:B------:R1:W-:Y:S04]  /*2000*/  @!P1 LDGSTS.E.BYPASS.LTC128B.128 [R223+0x10000], desc[UR20][R18.64] ;  /* 0x1000000012df9fae */ /* 0x0003e8000b981a14 */
[----:B------:R1:W-:Y:S04]  /*2010*/  @P1 STS.128 [R223+0x10000], RZ ;  /* 0x010000ffdf001388 */ /* 0x0003e80000000c00 */
[----:B------:R-:W-:Y:S01]  /*2020*/  @!PT LDS RZ, [RZ] ;  /* 0x00000000fffff984 */ /* 0x000fe20000000800 */
[----:B------:R-:W-:Y:S01]  /*2030*/  @!PT LDS RZ, [RZ] ;  /* 0x00000000fffff984 */ /* 0x000fe20000000800 */
[----:B------:R-:W-:Y:S01]  /*2040*/  @!PT LDS RZ, [RZ] ;  /* 0x00000000fffff984 */ /* 0x000fe20000000800 */
[----:B------:R1:W-:Y:S04]  /*2050*/  @!P0 LDGSTS.E.BYPASS.LTC128B.128 [R223+0x12000], desc[UR20][R18.64+0x80] ;  /* 0x1200008012df8fae */ /* 0x0003e8000b981a14 */
[----:B------:R1:W-:Y:S01]  /*2060*/  @P0 STS.128 [R223+0x12000], RZ ;  /* 0x012000ffdf000388 */ /* 0x0003e20000000c00 */
[----:B------:R-:W-:Y:S05]  /*2070*/  BRA `(.L_x_26) ;  /* 0x0000000000087947 */ /* 0x000fea0003800000 */
.L_x_25:
[----:B------:R2:W-:Y:S04]  /*2080*/  STS.128 [R223+0x10000], RZ ;  /* 0x010000ffdf007388 */ /* 0x0005e80000000c00 */
[----:B------:R2:W-:Y:S02]  /*2090*/  STS.128 [R223+0x12000], RZ ;  /* 0x012000ffdf007388 */ /* 0x0005e40000000c00 */
.L_x_26:
[----:B------:R-:W-:Y:S05]  /*20a0*/  BSYNC.RECONVERGENT B0 ;  /* 0x0000000000007941 */ /* 0x000fea0003800200 */
.L_x_24:
[----:B------:R-:W-:Y:S01]  /*20b0*/  ISETP.GE.AND P5, PT, R5, R10, PT ;  /* 0x0000000a0500720c */ /* 0x000fe20003fa6270 */
[----:B------:R-:W-:-:S12]  /*20c0*/  BSSY.RECONVERGENT B0, `(.L_x_27) ;  /* 0x0000019000007945 */ /* 0x000fd80003800200 */
[----:B------:R3:W-:Y:S04]  /*20d0*/  @P5 STS.128 [R223+0x11000], RZ ;  /* 0x011000ffdf005388 */ /* 0x0007e80000000c00 */
[----:B------:R3:W-:Y:S01]  /*20e0*/  @P5 STS.128 [R223+0x13000], RZ ;  /* 0x013000ffdf005388 */ /* 0x0007e20000000c00 */
[----:B------:R-:W-:Y:S05]  /*20f0*/  @P5 BRA `(.L_x_28) ;  /* 0x0000000000545947 */ /* 0x000fea0003800000 */
[----:B------:R-:W4:Y:S01]  /*2100*/  LDCU UR6, c[0x0][0x440] ;  /* 0x00008800ff0677ac */ /* 0x000f220008000800 */
[----:B------:R-:W-:Y:S02]  /*2110*/  IMAD R13, R2, UR12, RZ ;  /* 0x0000000c020d7c24 */ /* 0x000fe4000f8e02ff */
[----:B------:R-:W-:Y:S01]  /*2120*/  IMAD.MOV.U32 R17, RZ, RZ, R9 ;  /* 0x000000ffff117224 */ /* 0x000fe200078e0009 */
[----:B------:R-:W1:Y:S01]  /*2130*/  LDCU.64 UR4, c[0x0][0x390] ;  /* 0x00007200ff0477ac */ /* 0x000e620008000a00 */
[C---:B------:R-:W-:Y:S02]  /*2140*/  IMAD R13, R4.reuse, UR13, R13 ;  /* 0x0000000d040d7c24 */ /* 0x040fe4000f8e020d */
[----:B------:R-:W-:-:S05]  /*2150*/  IMAD.WIDE.U32 R16, R4, UR12, R16 ;  /* 0x0000000c04107c25 */ /* 0x000fca000f8e0010 */
[----:B------:R-:W-:Y:S02]  /*2160*/  IADD3 R13, PT, PT, R17, R13, RZ ;  /* 0x0000000d110d7210 */ /* 0x000fe40007ffe0ff */
[----:B----4-:R-:W-:Y:S02]  /*2170*/  ISETP.GE.AND P1, PT, R216, UR6, PT ;  /* 0x00000006d8007c0c */ /* 0x010fe4000bf26270 */
[----:B------:R-:W-:Y:S02]  /*2180*/  ISETP.GE.AND P0, PT, R220, UR6, PT ;  /* 0x00000006dc007c0c */ /* 0x000fe4000bf06270 */
[----:B-1----:R-:W-:-:S04]  /*2190*/  LEA R18, P2, R16, UR4, 0x1 ;  /* 0x0000000410127c11 */ /* 0x002fc8000f8408ff */
        /* <DEDUP_REMOVED lines=10> */
[----:B------:R4:W-:Y:S02]  /*2240*/  @P0 STS.128 [R223+0x13000], RZ ;  /* 0x013000ffdf000388 */ /* 0x0009e40000000c00 */
.L_x_28:
[----:B------:R-:W-:Y:S05]  /*2250*/  BSYNC.RECONVERGENT B0 ;  /* 0x0000000000007941 */ /* 0x000fea0003800200 */
.L_x_27:
[----:B------:R-:W-:Y:S01]  /*2260*/  IMAD R10, R11, -0x40, R236 ;  /* 0xffffffc00b0a7824 */ /* 0x000fe200078e02ec */
[----:B------:R-:W0:Y:S01]  /*2270*/  LDGDEPBAR ;  /* 0x00000000000079af */ /* 0x000e220000000000 */
[----:B------:R-:W-:Y:S03]  /*2280*/  BSSY.RECONVERGENT B0, `(.L_x_29) ;  /* 0x0000015000007945 */ /* 0x000fe60003800200 */
[----:B------:R-:W-:-:S13]  /*2290*/  ISETP.GE.AND P4, PT, R217, R10, PT ;  /* 0x0000000ad900720c */ /* 0x000fda0003f86270 */
[----:B------:R-:W-:Y:S05]  /*22a0*/  @P4 BRA `(.L_x_30) ;  /* 0x0000000000404947 */ /* 0x000fea0003800000 */
[----:B------:R-:W5:Y:S02]  /*22b0*/  LDCU UR4, c[0x0][0x440] ;  /* 0x00008800ff0477ac */ /* 0x000f640008000800 */
[----:B-----5:R-:W-:Y:S02]  /*22c0*/  ISETP.GE.AND P1, PT, R216, UR4, PT ;  /* 0x00000004d8007c0c */ /* 0x020fe4000bf26270 */
[----:B------:R-:W-:-:S11]  /*22d0*/  ISETP.GE.AND P0, PT, R220, UR4, PT ;  /* 0x00000004dc007c0c */ /* 0x000fd6000bf06270 */
[----:B------:R-:W-:Y:S02]  /*22e0*/  @!P1 IMAD.MOV.U32 R16, RZ, RZ, R234 ;  /* 0x000000ffff109224 */ /* 0x000fe400078e00ea */
[----:B------:R-:W-:-:S05]  /*22f0*/  @!P1 IMAD.MOV.U32 R17, RZ, RZ, R235 ;  /* 0x000000ffff119224 */ /* 0x000fca00078e00eb */
        /* <DEDUP_REMOVED lines=11> */
.L_x_30:
[----:B------:R1:W-:Y:S04]  /*23b0*/  STS.128 [R223+0x8000], RZ ;  /* 0x008000ffdf007388 */ /* 0x0003e80000000c00 */
[----:B------:R1:W-:Y:S02]  /*23c0*/  STS.128 [R223+0xa000], RZ ;  /* 0x00a000ffdf007388 */ /* 0x0003e40000000c00 */
.L_x_31:
[----:B------:R-:W-:Y:S05]  /*23d0*/  BSYNC.RECONVERGENT B0 ;  /* 0x0000000000007941 */ /* 0x000fea0003800200 */
.L_x_29:
[----:B------:R-:W-:Y:S01]  /*23e0*/  ISETP.GE.AND P3, PT, R5, R10, PT ;  /* 0x0000000a0500720c */ /* 0x000fe20003f66270 */
[----:B------:R-:W-:-:S12]  /*23f0*/  BSSY.RECONVERGENT B0, `(.L_x_32) ;  /* 0x0000016000007945 */ /* 0x000fd80003800200 */
[----:B------:R1:W-:Y:S04]  /*2400*/  @P3 STS.128 [R223+0x9000], RZ ;  /* 0x009000ffdf003388 */ /* 0x0003e80000000c00 */
[----:B------:R1:W-:Y:S01]  /*2410*/  @P3 STS.128 [R223+0xb000], RZ ;  /* 0x00b000ffdf003388 */ /* 0x0003e20000000c00 */
[----:B------:R-:W-:Y:S05]  /*2420*/  @P3 BRA `(.L_x_33) ;  /* 0x0000000000483947 */ /* 0x000fea0003800000 */
[----:B------:R-:W5:Y:S01]  /*2430*/  LDCU UR4, c[0x0][0x440] ;  /* 0x00008800ff0477ac */ /* 0x000f620008000800 */
[----:B------:R-:W-:Y:S02]  /*2440*/  IMAD.U32 R9, RZ, RZ, UR16 ;  /* 0x00000010ff097e24 */ /* 0x000fe4000f8e00ff */
[----:B------:R-:W-:Y:S02]  /*2450*/  IMAD.U32 R5, RZ, RZ, UR16 ;  /* 0x00000010ff057e24 */ /* 0x000fe4000f8e00ff */
[----:B-1----:R-:W-:Y:S01]  /*2460*/  IMAD.U32 R16, RZ, RZ, UR27 ;  /* 0x0000001bff107e24 */ /* 0x002fe2000f8e00ff */
[----:B----4-:R-:W-:-:S04]  /*2470*/  LEA R18, P2, R9, R234, 0x1 ;  /* 0x000000ea09127211 */ /* 0x010fc800078408ff */
[----:B------:R-:W-:Y:S02]  /*2480*/  LEA.HI.X R19, R5, R235, R16, 0x1, P2 ;  /* 0x000000eb05137211 */ /* 0x000fe400010f0c10 */
[----:B-----5:R-:W-:Y:S02]  /*2490*/  ISETP.GE.AND P1, PT, R216, UR4, PT ;  /* 0x00000004d8007c0c */ /* 0x020fe4000bf26270 */
[----:B------:R-:W-:-:S11]  /*24a0*/  ISETP.GE.AND P0, PT, R220, UR4, PT ;  /* 0x00000004dc007c0c */ /* 0x000fd6000bf06270 */
        /* <DEDUP_REMOVED lines=10> */
.L_x_33:
[----:B------:R-:W-:Y:S05]  /*2550*/  BSYNC.RECONVERGENT B0 ;  /* 0x0000000000007941 */ /* 0x000fea0003800200 */
.L_x_32:
[----:B------:R-:W-:Y:S01]  /*2560*/  BSSY.RECONVERGENT B0, `(.L_x_34) ;  /* 0x0000015000007945 */ /* 0x000fe20003800200 */
[----:B------:R-:W-:-:S03]  /*2570*/  IADD3 R240, PT, PT, R223, R200, RZ ;  /* 0x000000c8dff07210 */ /* 0x000fc60007ffe0ff */
[----:B------:R-:W-:Y:S05]  /*2580*/  @P4 BRA `(.L_x_35) ;  /* 0x0000000000404947 */ /* 0x000fea0003800000 */
[----:B------:R-:W5:Y:S02]  /*2590*/  LDCU UR4, c[0x0][0x440] ;  /* 0x00008800ff0477ac */ /* 0x000f640008000800 */
[----:B-----5:R-:W-:Y:S02]  /*25a0*/  ISETP.GE.AND P1, PT, R216, UR4, PT ;  /* 0x00000004d8007c0c */ /* 0x020fe4000bf26270 */
[----:B------:R-:W-:-:S11]  /*25b0*/  ISETP.GE.AND P0, PT, R220, UR4, PT ;  /* 0x00000004dc007c0c */ /* 0x000fd6000bf06270 */
[----:B-1----:R-:W-:Y:S02]  /*25c0*/  @!P1 IMAD.MOV.U32 R16, RZ, RZ, R232 ;  /* 0x000000ffff109224 */ /* 0x002fe400078e00e8 */
[----:B------:R-:W-:-:S05]  /*25d0*/  @!P1 IMAD.MOV.U32 R17, RZ, RZ, R233 ;  /* 0x000000ffff119224 */ /* 0x000fca00078e00e9 */
[----:B------:R-:W-:Y:S01]  /*25e0*/  @!PT LDS RZ, [RZ] ;  /* 0x00000000fffff984 */ /* 0x000fe20000000800 */
[----:B------:R-:W-:Y:S01]  /*25f0*/  @!PT LDS RZ, [RZ] ;  /* 0x00000000fffff984 */ /* 0x000fe20000000800 */
[----:B------:R-:W-:Y:S01]  /*2600*/  @!PT LDS RZ, [RZ] ;  /* 0x00000000fffff984 */ /* 0x000fe20000000800 */
[----:B------:R1:W-:Y:S04]  /*2610*/  @!P1 LDGSTS.E.BYPASS.LTC128B.128 [R240], desc[UR20][R16.64] ;  /* 0x0000000010f09fae */ /* 0x0003e8000b981a14 */
[----:B------:R1:W-:Y:S04]  /*2620*/  @P1 STS.128 [R240], RZ ;  /* 0x000000fff0001388 */ /* 0x0003e80000000c00 */
[----:B------:R-:W-:Y:S01]  /*2630*/  @!PT LDS RZ, [RZ] ;  /* 0x00000000fffff984 */ /* 0x000fe20000000800 */
[----:B------:R-:W-:Y:S01]  /*2640*/  @!PT LDS RZ, [RZ] ;  /* 0x00000000fffff984 */ /* 0x000fe20000000800 */
[----:B------:R-:W-:Y:S01]  /*2650*/  @!PT LDS RZ, [RZ] ;  /* 0x00000000fffff984 */ /* 0x000fe20000000800 */
[----:B------:R1:W-:Y:S04]  /*2660*/  @!P0 LDGSTS.E.BYPASS.LTC128B.128 [R240+0x2000], desc[UR20][R232.64+0x80] ;  /* 0x02000080e8f08fae */ /* 0x0003e8000b981a14 */
[----:B------:R1:W-:Y:S01]  /*2670*/  @P0 STS.128 [R240+0x2000], RZ ;  /* 0x002000fff0000388 */ /* 0x0003e20000000c00 */
[----:B------:R-:W-:Y:S05]  /*2680*/  BRA `(.L_x_36) ;  /* 0x0000000000087947 */ /* 0x000fea0003800000 */
.L_x_35:
[----:B------:R1:W-:Y:S04]  /*2690*/  STS.128 [R240], RZ ;  /* 0x000000fff0007388 */ /* 0x0003e80000000c00 */
[----:B------:R1:W-:Y:S02]  /*26a0*/  STS.128 [R240+0x2000], RZ ;  /* 0x002000fff0007388 */ /* 0x0003e40000000c00 */
.L_x_36:
[----:B------:R-:W-:Y:S05]  /*26b0*/  BSYNC.RECONVERGENT B0 ;  /* 0x0000000000007941 */ /* 0x000fea0003800200 */
.L_x_34:
[C---:B------:R-:W-:Y:S01]  /*26c0*/  VIADD R5, R214.reuse, 0x8 ;  /* 0x00000008d6057836 */ /* 0x040fe20000000000 */
[CC--:B------:R-:W-:Y:S01]  /*26d0*/  ISETP.GE.AND P1, PT, R214.reuse, R10.reuse, PT ;  /* 0x0000000ad600720c */ /* 0x0c0fe20003f26270 */
[----:B------:R-:W-:Y:S01]  /*26e0*/  IMAD.MOV.U32 R238, RZ, RZ, 0x7f800000 ;  /* 0x7f800000ffee7424 */ /* 0x000fe200078e00ff */
[----:B------:R-:W-:Y:S02]  /*26f0*/  MOV R239, 0x7f800000 ;  /* 0x7f80000000ef7802 */ /* 0x000fe40000000f00 */
[----:B------:R-:W-:Y:S01]  /*2700*/  ISETP.GE.AND P0, PT, R5, R10, PT ;  /* 0x0000000a0500720c */ /* 0x000fe20003f06270 */
[----:B------:R-:W-:-:S08]  /*2710*/  IMAD.WIDE.U32 R10, R214, 0x4, R250 ;  /* 0x00000004d60a7825 */ /* 0x000fd000078e00fa */
[----:B------:R1:W5:Y:S04]  /*2720*/  @!P1 LDG.E R239, desc[UR20][R10.64] ;  /* 0x000000140aef9981 */ /* 0x000368000c1e1900 */
[----:B------:R1:W5:Y:S01]  /*2730*/  @!P0 LDG.E R238, desc[UR20][R10.64+0x20] ;  /* 0x000020140aee8981 */ /* 0x000362000c1e1900 */
[----:B------:R-:W-:Y:S03]  /*2740*/  BSSY.RECONVERGENT B0, `(.L_x_37) ;  /* 0x0000013000007945 */ /* 0x000fe60003800200 */
[----:B------:R1:W-:Y:S04]  /*2750*/  @P3 STS.128 [R240+0x1000], RZ ;  /* 0x001000fff0003388 */ /* 0x0003e80000000c00 */
[----:B------:R1:W-:Y:S01]  /*2760*/  @P3 STS.128 [R240+0x3000], RZ ;  /* 0x003000fff0003388 */ /* 0x0003e20000000c00 */
[----:B------:R-:W-:Y:S05]  /*2770*/  @P3 BRA `(.L_x_38) ;  /* 0x00000000003c3947 */ /* 0x000fea0003800000 */
[----:B------:R-:W2:Y:S01]  /*2780*/  LDCU UR4, c[0x0][0x440] ;  /* 0x00008800ff0477ac */ /* 0x000ea20008000800 */
[----:B-1----:R-:W-:-:S04]  /*2790*/  LEA R10, P2, R3, R232, 0x1 ;  /* 0x000000e8030a7211 */ /* 0x002fc800078408ff */
[----:B------:R-:W-:Y:S02]  /*27a0*/  LEA.HI.X R11, R3, R233, R12, 0x1, P2 ;  /* 0x000000e9030b7211 */ /* 0x000fe400010f0c0c */
[----:B--2---:R-:W-:Y:S02]  /*27b0*/  ISETP.GE.AND P1, PT, R216, UR4, PT ;  /* 0x00000004d8007c0c */ /* 0x004fe4000bf26270 */
        /* <DEDUP_REMOVED lines=11> */
.L_x_38:
[----:B------:R-:W-:Y:S05]  /*2870*/  BSYNC.RECONVERGENT B0 ;  /* 0x0000000000007941 */ /* 0x000fea0003800200 */
.L_x_37:
[----:B------:R-:W2:Y:S01]  /*2880*/  LDCU.64 UR4, c[0x0][0x3d0] ;  /* 0x00007a00ff0477ac */ /* 0x000ea20008000a00 */
[----:B------:R-:W-:Y:S01]  /*2890*/  MOV R3, UR14 ;  /* 0x0000000e00037c02 */ /* 0x000fe20008000f00 */
[----:B------:R-:W-:Y:S01]  /*28a0*/  BSSY.RECONVERGENT B0, `(.L_x_39) ;  /* 0x0000022000007945 */ /* 0x000fe20003800200 */
[----:B------:R-:W-:-:S03]  /*28b0*/  UIMAD UR6, UR22, UR14, URZ ;  /* 0x0000000e160672a4 */ /* 0x000fc6000f8e02ff */
[----:B-1----:R-:W-:Y:S01]  /*28c0*/  IMAD.WIDE.U32 R10, R3, UR23, R14 ;  /* 0x00000017030a7c25 */ /* 0x002fe2000f8e000e */
[----:B------:R-:W-:Y:S02]  /*28d0*/  UIMAD UR6, UR23, UR15, UR6 ;  /* 0x0000000f170672a4 */ /* 0x000fe4000f8e0206 */
[----:B------:R-:W-:-:S04]  /*28e0*/  IADD3 R8, P0, PT, R8, R10, RZ ;  /* 0x0000000a08087210 */ /* 0x000fc80007f1e0ff */
[----:B------:R-:W-:Y:S01]  /*28f0*/  IADD3.X R9, PT, PT, R7, UR6, R11, P0, !PT ;  /* 0x0000000607097c10 */ /* 0x000fe200087fe40b */
[----:B--2---:R-:W-:-:S04]  /*2900*/  IMAD R3, R0, UR4, RZ ;  /* 0x0000000400037c24 */ /* 0x004fc8000f8e02ff */
[C---:B------:R-:W-:Y:S02]  /*2910*/  IMAD R3, R6.reuse, UR5, R3 ;  /* 0x0000000506037c24 */ /* 0x040fe4000f8e0203 */
[----:B------:R-:W-:-:S05]  /*2920*/  IMAD.WIDE.U32 R6, R6, UR4, R8 ;  /* 0x0000000406067c25 */ /* 0x000fca000f8e0008 */
[----:B------:R-:W-:Y:S01]  /*2930*/  IADD3 R3, PT, PT, R7, R3, RZ ;  /* 0x0000000307037210 */ /* 0x000fe20007ffe0ff */
        /* <DEDUP_REMOVED lines=22> */
.L_x_40:
[----:B------:R1:W-:Y:S04]  /*2aa0*/  STS.128 [R223+0xc000], RZ ;  /* 0x00c000ffdf007388 */ /* 0x0003e80000000c00 */
[----:B------:R1:W-:Y:S02]  /*2ab0*/  STS.128 [R223+0xe000], RZ ;  /* 0x00e000ffdf007388 */ /* 0x0003e40000000c00 */
.L_x_41:
[----:B------:R-:W-:Y:S05]  /*2ac0*/  BSYNC.RECONVERGENT B0 ;  /* 0x0000000000007941 */ /* 0x000fea0003800200 */
.L_x_39:
[----:B------:R1:W-:Y:S01]  /*2ad0*/  @P5 STS.128 [R223+0xd000], RZ ;  /* 0x00d000ffdf005388 */ /* 0x0003e20000000c00 */
[----:B------:R-:W-:Y:S01]  /*2ae0*/  IADD3 R5, PT, PT, R241, R214, R243 ;  /* 0x000000d6f1057210 */ /* 0x000fe20007ffe0f3 */
[----:B------:R-:W1:Y:S01]  /*2af0*/  LDCU UR6, c[0x0][0x440] ;  /* 0x00008800ff0677ac */ /* 0x000e620008000800 */
[----:B------:R-:W-:Y:S01]  /*2b00*/  BSSY.RECONVERGENT B0, `(.L_x_42) ;  /* 0x000001b000007945 */ /* 0x000fe20003800200 */
[----:B------:R1:W-:Y:S01]  /*2b10*/  @P5 STS.128 [R223+0xf000], RZ ;  /* 0x00f000ffdf005388 */ /* 0x0003e20000000c00 */
[----:B------:R-:W-:Y:S01]  /*2b20*/  IADD3 R236, PT, PT, R5, -R236, RZ ;  /* 0x800000ec05ec7210 */ /* 0x000fe20007ffe0ff */
[----:B------:R-:W1:Y:S01]  /*2b30*/  LDCU UR7, c[0x0][0x3e0] ;  /* 0x00007c00ff0777ac */ /* 0x000e620008000800 */
[----:B------:R-:W1:Y:S01]  /*2b40*/  LDCU UR11, c[0x0][0x45c] ;  /* 0x00008b80ff0b77ac */ /* 0x000e620008000800 */
[----:B------:R-:W-:Y:S05]  /*2b50*/  @P5 BRA `(.L_x_43) ;  /* 0x0000000000545947 */ /* 0x000fea0003800000 */
[----:B------:R-:W2:Y:S01]  /*2b60*/  LDCU UR10, c[0x0][0x440] ;  /* 0x00008800ff0a77ac */ /* 0x000ea20008000800 */
[----:B------:R-:W-:Y:S02]  /*2b70*/  IMAD R5, R2, UR14, RZ ;  /* 0x0000000e02057c24 */ /* 0x000fe4000f8e02ff */
[----:B------:R-:W-:Y:S01]  /*2b80*/  IMAD.MOV.U32 R2, RZ, RZ, R6 ;  /* 0x000000ffff027224 */ /* 0x000fe200078e0006 */
[----:B------:R-:W3:Y:S01]  /*2b90*/  LDCU.64 UR4, c[0x0][0x388] ;  /* 0x00007100ff0477ac */ /* 0x000ee20008000a00 */
[C---:B------:R-:W-:Y:S02]  /*2ba0*/  IMAD R5, R4.reuse, UR15, R5 ;  /* 0x0000000f04057c24 */ /* 0x040fe4000f8e0205 */
[----:B------:R-:W-:-:S05]  /*2bb0*/  IMAD.WIDE.U32 R2, R4, UR14, R2 ;  /* 0x0000000e04027c25 */ /* 0x000fca000f8e0002 */
[----:B------:R-:W-:Y:S02]  /*2bc0*/  IADD3 R5, PT, PT, R3, R5, RZ ;  /* 0x0000000503057210 */ /* 0x000fe40007ffe0ff */
[----:B--2---:R-:W-:Y:S02]  /*2bd0*/  ISETP.GE.AND P1, PT, R216, UR10, PT ;  /* 0x0000000ad8007c0c */ /* 0x004fe4000bf26270 */
[----:B------:R-:W-:Y:S02]  /*2be0*/  ISETP.GE.AND P0, PT, R220, UR10, PT ;  /* 0x0000000adc007c0c */ /* 0x000fe4000bf06270 */
[----:B---3--:R-:W-:-:S04]  /*2bf0*/  LEA R4, P2, R2, UR4, 0x1 ;  /* 0x0000000402047c11 */ /* 0x008fc8000f8408ff */
        /* <DEDUP_REMOVED lines=11> */
.L_x_43:
[----:B-1----:R-:W-:Y:S05]  /*2cb0*/  BSYNC.RECONVERGENT B0 ;  /* 0x0000000000007941 */ /* 0x002fea0003800200 */
.L_x_42:
[----:B------:R-:W0:Y:S01]  /*2cc0*/  LDGDEPBAR ;  /* 0x00000000000079af */ /* 0x000e220000000000 */
[----:B--2---:R-:W-:Y:S01]  /*2cd0*/  IMAD.IADD R5, R208, 0x1, R209 ;  /* 0x00000001d0057824 */ /* 0x004fe200078e02d1 */
[----:B------:R-:W1:Y:S01]  /*2ce0*/  LDC R225, c[0x0][0x44c] ;  /* 0x00011300ffe17b82 */ /* 0x000e620000000800 */
[----:B------:R-:W-:Y:S01]  /*2cf0*/  IMAD.IADD R202, R209, 0x1, R204 ;  /* 0x00000001d1ca7824 */ /* 0x000fe200078e02cc */
[----:B------:R-:W2:Y:S01]  /*2d00*/  LDCU UR4, c[0x0][0x590] ;  /* 0x0000b200ff0477ac */ /* 0x000ea20008000800 */
[----:B------:R-:W-:Y:S01]  /*2d10*/  IMAD.IADD R0, R204, 0x1, R5 ;  /* 0x00000001cc007824 */ /* 0x000fe200078e0205 */
[----:B------:R-:W-:Y:S01]  /*2d20*/  IADD3 R226, PT, PT, R226, 0x40, -R243 ;  /* 0x00000040e2e27810 */ /* 0x000fe20007ffe8f3 */
[----:B------:R-:W-:Y:S01]  /*2d30*/  IMAD.IADD R3, R208, 0x1, R209 ;  /* 0x00000001d0037824 */ /* 0x000fe200078e02d1 */
[----:B------:R-:W-:Y:S01]  /*2d40*/  CS2R R94, SRZ ;  /* 0x00000000005e7805 */ /* 0x000fe2000001ff00 */
[C---:B------:R-:W-:Y:S01]  /*2d50*/  IMAD.IADD R2, R211.reuse, 0x1, R208 ;  /* 0x00000001d3027824 */ /* 0x040fe200078e02d0 */
[----:B------:R-:W-:Y:S01]  /*2d60*/  CS2R R92, SRZ ;  /* 0x00000000005c7805 */ /* 0x000fe2000001ff00 */
[C-C-:B------:R-:W-:Y:S01]  /*2d70*/  IMAD.IADD R201, R211.reuse, 0x1, R200.reuse ;  /* 0x00000001d3c97824 */ /* 0x140fe200078e02c8 */
[----:B------:R-:W-:Y:S01]  /*2d80*/  CS2R R98, SRZ ;  /* 0x0000000000627805 */ /* 0x000fe2000001ff00 */
[----:B------:R-:W-:Y:S01]  /*2d90*/  IMAD.IADD R200, R210, 0x1, R200 ;  /* 0x00000001d2c87824 */ /* 0x000fe200078e02c8 */
[----:B------:R-:W-:Y:S01]  /*2da0*/  CS2R R96, SRZ ;  /* 0x0000000000607805 */ /* 0x000fe2000001ff00 */
[----:B------:R-:W-:Y:S01]  /*2db0*/  IMAD.MOV.U32 R237, RZ, RZ, R240 ;  /* 0x000000ffffed7224 */ /* 0x000fe200078e00f0 */
[----:B------:R-:W-:Y:S01]  /*2dc0*/  CS2R R90, SRZ ;  /* 0x00000000005a7805 */ /* 0x000fe2000001ff00 */
[--C-:B------:R-:W-:Y:S01]  /*2dd0*/  IMAD.IADD R197, R211, 0x1, R204.reuse ;  /* 0x00000001d3c57824 */ /* 0x100fe200078e02cc */
[----:B------:R-:W-:Y:S01]  /*2de0*/  CS2R R88, SRZ ;  /* 0x0000000000587805 */ /* 0x000fe2000001ff00 */
[--C-:B------:R-:W-:Y:S01]  /*2df0*/  IMAD.IADD R199, R203, 0x1, R204.reuse ;  /* 0x00000001cbc77824 */ /* 0x100fe200078e02cc */
[----:B------:R-:W-:Y:S01]  /*2e00*/  CS2R R86, SRZ ;  /* 0x0000000000567805 */ /* 0x000fe2000001ff00 */
[----:B------:R-:W-:Y:S01]  /*2e10*/  IMAD.IADD R198, R205, 0x1, R204 ;  /* 0x00000001cdc67824 */ /* 0x000fe200078e02cc */
[----:B------:R-:W-:-:S02]  /*2e20*/  CS2R R84, SRZ ;  /* 0x0000000000547805 */ /* 0x000fc4000001ff00 */
[----:B------:R-:W-:Y:S01]  /*2e30*/  CS2R R78, SRZ ;  /* 0x00000000004e7805 */ /* 0x000fe2000001ff00 */
[----:B------:R-:W-:-:S04]  /*2e40*/  DEPBAR.LE SB0, 0x1 ;  /* 0x000080400000791a */ /* 0x000fc80000000000 */
[----:B------:R-:W-:Y:S01]  /*2e50*/  BAR.SYNC.DEFER_BLOCKING 0x0 ;  /* 0x0000000000007b1d */ /* 0x000fe20000010000 */
[----:B------:R-:W-:Y:S02]  /*2e60*/  CS2R R76, SRZ ;  /* 0x00000000004c7805 */ /* 0x000fe4000001ff00 */
[----:B------:R-:W-:Y:S02]  /*2e70*/  CS2R R82, SRZ ;  /* 0x0000000000527805 */ /* 0x000fe4000001ff00 */
[----:B------:R-:W-:Y:S02]  /*2e80*/  CS2R R80, SRZ ;  /* 0x0000000000507805 */ /* 0x000fe4000001ff00 */
[----:B------:R-:W-:Y:S02]  /*2e90*/  CS2R R74, SRZ ;  /* 0x00000000004a7805 */ /* 0x000fe4000001ff00 */
[----:B------:R-:W-:Y:S02]  /*2ea0*/  CS2R R72, SRZ ;  /* 0x0000000000487805 */ /* 0x000fe4000001ff00 */
[----:B------:R-:W-:-:S02]  /*2eb0*/  CS2R R70, SRZ ;  /* 0x0000000000467805 */ /* 0x000fc4000001ff00 */
        /* <DEDUP_REMOVED lines=16> */
[----:B------:R-:W-:Y:S01]  /*2fc0*/  CS2R R20, SRZ ;  /* 0x0000000000147805 */ /* 0x000fe2000001ff00 */
[----:B------:R-:W1:Y:S01]  /*2fd0*/  LDSM.16.M88.4 R132, [R5] ;  /* 0x000000000584783b */ /* 0x000e620000000200 */
[----:B------:R-:W-:Y:S01]  /*2fe0*/  IMAD.IADD R196, R2, 0x1, R204 ;  /* 0x0000000102c47824 */ /* 0x000fe200078e02cc */
[----:B--2---:R-:W-:-:S02]  /*2ff0*/  USHF.L.U32 UR4, UR4, 0x6, URZ ;  /* 0x0000000604047899 */ /* 0x004fc400080006ff */
[----:B------:R-:W2:Y:S01]  /*3000*/  LDSM.16.M88.4 R136, [R5+0x800] ;  /* 0x000800000588783b */ /* 0x000ea20000000200 */
[----:B------:R-:W-:Y:S02]  /*3010*/  UIADD3 UR23, UPT, UPT, UR23, 0x40, URZ ;  /* 0x0000004017177890 */ /* 0x000fe4000fffe0ff */
[----:B------:R-:W-:Y:S01]  /*3020*/  USHF.L.U32 UR26, UR26, 0x3, URZ ;  /* 0x000000031a1a7899 */ /* 0x000fe200080006ff */
[----:B------:R-:W1:Y:S04]  /*3030*/  LDSM.16.M88.4 R164, [R5+0x2000] ;  /* 0x0020000005a4783b */ /* 0x000e680000000200 */
[----:B------:R-:W1:Y:S04]  /*3040*/  LDSM.16.M88.4 R168, [R5+0x2800] ;  /* 0x0028000005a8783b */ /* 0x000e680000000200 */
[----:B------:R-:W1:Y:S04]  /*3050*/  LDSM.16.M88.4 R116, [R209] ;  /* 0x00000000d174783b */ /* 0x000e680000000200 */
[----:B------:R-:W1:Y:S04]  /*3060*/  LDSM.16.M88.4 R120, [R209+0x800] ;  /* 0x00080000d178783b */ /* 0x000e680000000200 */
[----:B------:R-:W1:Y:S04]  /*3070*/  LDSM.16.M88.4 R124, [R202] ;  /* 0x00000000ca7c783b */ /* 0x000e680000000200 */
[----:B------:R-:W1:Y:S04]  /*3080*/  LDSM.16.M88.4 R128, [R202+0x800] ;  /* 0x00080000ca80783b */ /* 0x000e680000000200 */
[----:B------:R-:W1:Y:S04]  /*3090*/  LDSM.16.M88.4 R148, [R209+0x2000] ;  /* 0x00200000d194783b */ /* 0x000e680000000200 */
[----:B------:R-:W1:Y:S04]  /*30a0*/  LDSM.16.M88.4 R152, [R209+0x2800] ;  /* 0x00280000d198783b */ /* 0x000e680000000200 */
[----:B------:R-:W1:Y:S04]  /*30b0*/  LDSM.16.M88.4 R156, [R202+0x2000] ;  /* 0x00200000ca9c783b */ /* 0x000e680000000200 */
[----:B------:R-:W1:Y:S04]  /*30c0*/  LDSM.16.M88.4 R160, [R202+0x2800] ;  /* 0x00280000caa0783b */ /* 0x000e680000000200 */
[----:B------:R-:W1:Y:S04]  /*30d0*/  LDSM.16.M88.4 R140, [R0] ;  /* 0x00000000008c783b */ /* 0x000e680000000200 */
[----:B------:R-:W1:Y:S04]  /*30e0*/  LDSM.16.M88.4 R144, [R0+0x800] ;  /* 0x000800000090783b */ /* 0x000e680000000200 */
[----:B------:R-:W1:Y:S04]  /*30f0*/  LDSM.16.M88.4 R172, [R0+0x2000] ;  /* 0x0020000000ac783b */ /* 0x000e680000000200 */
[----:B------:R3:W1:Y:S02]  /*3100*/  LDSM.16.M88.4 R176, [R0+0x2800] ;  /* 0x0028000000b0783b */ /* 0x0006640000000200 */
[----:B--23--:R-:W-:-:S07]  /*3110*/  IMAD.IADD R0, R204, 0x1, R3 ;  /* 0x00000001cc007824 */ /* 0x00cfce00078e0203 */
.L_x_46:
[----:B------:R-:W0:Y:S01]  /*3120*/  LDGDEPBAR ;  /* 0x00000000000079af */ /* 0x000e220000000000 */
[--C-:B------:R-:W-:Y:S01]  /*3130*/  IMAD.IADD R182, R204, 0x1, R201.reuse ;  /* 0x00000001ccb67824 */ /* 0x100fe200078e02c9 */
[----:B------:R-:W-:Y:S01]  /*3140*/  LEA R186, P0, R214, R230, 0x2 ;  /* 0x000000e6d6ba7211 */ /* 0x000fe200078010ff */
[----:B------:R-:W-:Y:S01]  /*3150*/  IMAD.IADD R181, R208, 0x1, R201 ;  /* 0x00000001d0b57824 */ /* 0x000fe200078e02c9 */
[----:B------:R-:W-:Y:S01]  /*3160*/  MOV R190, UR19 ;  /* 0x0000001300be7c02 */ /* 0x000fe20008000f00 */
[----:B------:R-:W-:Y:S02]  /*3170*/  IMAD.MOV.U32 R231, RZ, RZ, R229 ;  /* 0x000000ffffe77224 */ /* 0x000fe400078e00e5 */
[----:B-----5:R-:W-:Y:S01]  /*3180*/  FMUL.FTZ R185, R238, 1.4426950216293334961 ;  /* 0x3fb8aa3beeb97820 */ /* 0x020fe20000410000 */
[----:B------:R-:W-:Y:S01]  /*3190*/  IMAD.IADD R180, R204, 0x1, R181 ;  /* 0x00000001ccb47824 */ /* 0x000fe200078e02b5 */
[C---:B------:R-:W-:Y:S01]  /*31a0*/  FSETP.NEU.FTZ.AND P1, PT, R239.reuse, -INF , PT ;  /* 0xff800000ef00780b */ /* 0x040fe20003f3d000 */
[----:B------:R-:W-:Y:S01]  /*31b0*/  FMUL.FTZ R247, R239, 1.4426950216293334961 ;  /* 0x3fb8aa3beff77820 */ /* 0x000fe20000410000 */
[----:B------:R-:W-:Y:S02]  /*31c0*/  LEA.HI.X R187, R214, R231, RZ, 0x2, P0 ;  /* 0x000000e7d6bb7211 */ /* 0x000fe400000f14ff */
[----:B------:R-:W-:Y:S02]  /*31d0*/  FSETP.NEU.FTZ.AND P0, PT, R238, -INF , PT ;  /* 0xff800000ee00780b */ /* 0x000fe40003f1d000 */
[----:B------:R-:W-:Y:S02]  /*31e0*/  FSEL R247, R247, RZ, P1 ;  /* 0x000000fff7f77208 */ /* 0x000fe40000800000 */
[----:B------:R-:W-:Y:S02]  /*31f0*/  IADD3 R241, PT, PT, R241, -0x40, RZ ;  /* 0xffffffc0f1f17810 */ /* 0x000fe40007ffe0ff */
[----:B------:R-:W-:Y:S02]  /*3200*/  IADD3 R242, PT, PT, R242, -0x1, RZ ;  /* 0xfffffffff2f27810 */ /* 0x000fe40007ffe0ff */
[----:B------:R-:W-:Y:S01]  /*3210*/  ISETP.GE.AND P6, PT, R241, R226, PT ;  /* 0x000000e2f100720c */ /* 0x000fe20003fc6270 */
[----:B------:R-:W-:Y:S04]  /*3220*/  DEPBAR.LE SB0, 0x0 ;  /* 0x000080000000791a */ /* 0x000fe80000000000 */
[----:B------:R-:W-:Y:S01]  /*3230*/  BAR.SYNC.DEFER_BLOCKING 0x0 ;  /* 0x0000000000007b1d */ /* 0x000fe20000010000 */
[----:B------:R-:W-:Y:S11]  /*3240*/  ISETP.GT.AND P6, PT, R243, UR23, P6 ;  /* 0x00000017f3007c0c */ /* 0x000ff6000b7c4270 */
[----:B------:R-:W-:Y:S02]  /*3250*/  @!UPT UIADD3 URZ, UPT, UPT, URZ, URZ, URZ ;  /* 0x000000fffffff290 */ /* 0x000fe4000fffe0ff */
[C-C-:B------:R-:W-:Y:S02]  /*3260*/  @!P6 VIADDMNMX R195, R236.reuse, 0xffffffc1, R243.reuse, PT ;  /* 0xffffffc1ecc3e846 */ /* 0x140fe400038001f3 */
[----:B------:R-:W-:Y:S01]  /*3270*/  @!P6 VIADDMNMX R231, R236, 0xffffffc9, R243, PT ;  /* 0xffffffc9ece7e846 */ /* 0x000fe200038001f3 */
[----:B------:R-:W-:Y:S08]  /*3280*/  LDSM.16.M88.4 R52, [R201] ;  /* 0x00000000c934783b */ /* 0x000ff00000000200 */
[----:B------:R-:W2:Y:S08]  /*3290*/  LDSM.16.M88.4 R56, [R209+-0x4000] ;  /* 0xffc00000d138783b */ /* 0x000eb00000000200 */
[----:B------:R-:W3:Y:S08]  /*32a0*/  LDSM.16.M88.4 R60, [R209+-0x3800] ;  /* 0xffc80000d13c783b */ /* 0x000ef00000000200 */
[----:B------:R-:W-:Y:S08]  /*32b0*/  LDSM.16.M88.4 R64, [R182] ;  /* 0x00000000b640783b */ /* 0x000ff00000000200 */
[----:B------:R-:W1:Y:S08]  /*32c0*/  LDSM.16.M88.4 R100, [R202+-0x4000] ;  /* 0xffc00000ca64783b */ /* 0x000e700000000200 */
[----:B------:R-:W1:Y:S01]  /*32d0*/  LDSM.16.M88.4 R104, [R202+-0x3800] ;  /* 0xffc80000ca68783b */ /* 0x000e620000000200 */
[C---:B--2---:R-:W-:Y:S07]  /*32e0*/  HMMA.16816.F32.BF16 R4, R52.reuse, R56, RZ ;  /* 0x000000383404723c */ /* 0x044fee00000418ff */
[----:B------:R-:W-:Y:S01]  /*32f0*/  LDSM.16.M88.4 R108, [R181] ;  /* 0x00000000b56c783b */ /* 0x000fe20000000200 */
[C---:B------:R-:W-:Y:S07]  /*3300*/  HMMA.16816.F32.BF16 R8, R52.reuse, R58, RZ ;  /* 0x0000003a3408723c */ /* 0x040fee00000418ff */
[----:B------:R-:W2:Y:S01]  /*3310*/  LDSM.16.M88.4 R112, [R3+-0x4000] ;  /* 0xffc000000370783b */ /* 0x000ea20000000200 */
[C---:B---3--:R-:W-:Y:S07]  /*3320*/  HMMA.16816.F32.BF16 R12, R52.reuse, R60, RZ ;  /* 0x0000003c340c723c */ /* 0x048fee00000418ff */
[----:B------:R-:W-:Y:S01]  /*3330*/  LDSM.16.M88.4 R56, [R180] ;  /* 0x00000000b438783b */ /* 0x000fe20000000200 */
[----:B----4-:R-:W-:Y:S07]  /*3340*/  HMMA.16816.F32.BF16 R16, R52, R62, RZ ;  /* 0x0000003e3410723c */ /* 0x010fee00000418ff */
[----:B------:R-:W3:Y:S01]  /*3350*/  LDSM.16.M88.4 R52, [R3+-0x3800] ;  /* 0xffc800000334783b */ /* 0x000ee20000000200 */
[C---:B-1----:R-:W-:Y:S07]  /*3360*/  HMMA.16816.F32.BF16 R4, R64.reuse, R100, R4 ;  /* 0x000000644004723c */ /* 0x042fee0000041804 */
[----:B------:R-:W1:Y:S01]  /*3370*/  LDSM.16.M88.4 R60, [R0+-0x4000] ;  /* 0xffc00000003c783b */ /* 0x000e620000000200 */
[C---:B------:R-:W-:Y:S07]  /*3380*/  HMMA.16816.F32.BF16 R8, R64.reuse, R102, R8 ;  /* 0x000000664008723c */ /* 0x040fee0000041808 */
[----:B------:R-:W-:Y:S01]  /*3390*/  LDSM.16.M88.4 R100, [R201+0x2000] ;  /* 0x00200000c964783b */ /* 0x000fe20000000200 */
[C---:B------:R-:W-:Y:S01]  /*33a0*/  HMMA.16816.F32.BF16 R12, R64.reuse, R104, R12 ;  /* 0x00000068400c723c */ /* 0x040fe2000004180c */
[----:B------:R-:W4:Y:S07]  /*33b0*/  @!P6 S2R R183, SR_TID.X ;  /* 0x0000000000b7e919 */ /* 0x000f2e0000002100 */
[----:B------:R-:W-:Y:S01]  /*33c0*/  HMMA.16816.F32.BF16 R16, R64, R106, R16 ;  /* 0x0000006a4010723c */ /* 0x000fe20000041810 */
[----:B------:R-:W1:Y:S07]  /*33d0*/  LDSM.16.M88.4 R64, [R0+-0x3800] ;  /* 0xffc800000040783b */ /* 0x000e6e0000000200 */
[C---:B--2---:R-:W-:Y:S01]  /*33e0*/  HMMA.16816.F32.BF16 R4, R108.reuse, R112, R4 ;  /* 0x000000706c04723c */ /* 0x044fe20000041804 */
[----:B------:R-:W2:Y:S04]  /*33f0*/  LDSM.16.M88.4 R104, [R209+-0x2000] ;  /* 0xffe00000d168783b */ /* 0x000ea80000000200 */
[----:B------:R-:W-:Y:S03]  /*3400*/  FSEL R113, R185, RZ, P0 ;  /* 0x000000ffb9717208 */ /* 0x000fe60000000000 */
[C---:B------:R-:W-:Y:S08]  /*3410*/  HMMA.16816.F32.BF16 R8, R108.reuse, R114, R8 ;  /* 0x000000726c08723c */ /* 0x040ff00000041808 */
[C---:B---3--:R-:W-:Y:S03]  /*3420*/  HMMA.16816.F32.BF16 R12, R108.reuse, R52, R12 ;  /* 0x000000346c0c723c */ /* 0x048fe6000004180c */
[----:B----4-:R-:W-:Y:S01]  /*3430*/  @!P6 IMAD.SHL.U32 R184, R183, 0x2, RZ ;  /* 0x00000002b7b8e824 */ /* 0x010fe200078e00ff */
[----:B------:R-:W-:Y:S04]  /*3440*/  @!P6 SHF.R.U32.HI R183, RZ, 0x2, R183 ;  /* 0x00000002ffb7e819 */ /* 0x000fe800000116b7 */
[----:B------:R-:W-:Y:S01]  /*3450*/  HMMA.16816.F32.BF16 R16, R108, R54, R16 ;  /* 0x000000366c10723c */ /* 0x000fe20000041810 */
[----:B------:R-:W3:Y:S02]  /*3460*/  LDSM.16.M88.4 R52, [R209+-0x1800] ;  /* 0xffe80000d134783b */ /* 0x000ee40000000200 */
[----:B------:R-:W-:Y:S04]  /*3470*/  @!P6 LOP3.LUT R184, R184, 0x6, RZ, 0xc0, !PT ;  /* 0x00000006b8b8e812 */ /* 0x000fe800078ec0ff */
[----:B------:R-:W-:Y:S01]  /*3480*/  @!P6 LOP3.LUT R183, R184, 0xe0, R183, 0xf8, !PT ;  /* 0x000000e0b8b7e812 */ /* 0x000fe200078ef8b7 */
[C---:B-1----:R-:W-:Y:S01]  /*3490*/  HMMA.16816.F32.BF16 R4, R56.reuse, R60, R4 ;  /* 0x0000003c3804723c */ /* 0x042fe20000041804 */
[----:B------:R-:W4:Y:S04]  /*34a0*/  LDG.E R184, desc[UR20][R186.64] ;  /* 0x00000014bab87981 */ /* 0x000f28000c1e1900 */
[----:B------:R-:W-:Y:S01]  /*34b0*/  LDSM.16.M88.4 R108, [R202+-0x2000] ;  /* 0xffe00000ca6c783b */ /* 0x000fe20000000200 */
[----:B------:R-:W-:Y:S02]  /*34c0*/  @!P6 IMAD R190, R190, 0x40, R183 ;  /* 0x00000040bebee824 */ /* 0x000fe400078e02b7 */
[C---:B------:R-:W-:Y:S03]  /*34d0*/  HMMA.16816.F32.BF16 R8, R56.reuse, R62, R8 ;  /* 0x0000003e3808723c */ /* 0x040fe60000041808 */
[C---:B------:R-:W-:Y:S01]  /*34e0*/  @!P6 VIADD R188, R190.reuse, 0x1 ;  /* 0x00000001bebce836 */ /* 0x040fe20000000000 */
[C---:B------:R-:W-:Y:S01]  /*34f0*/  @!P6 ISETP.GE.AND P1, PT, R190.reuse, R195, PT ;  /* 0x000000c3be00e20c */ /* 0x040fe20003f26270 */
[----:B------:R1:W4:Y:S01]  /*3500*/  LDG.E R183, desc[UR20][R186.64+0x20] ;  /* 0x00002014bab77981 */ /* 0x000322000c1e1900 */
[C---:B------:R-:W-:Y:S01]  /*3510*/  @!P6 ISETP.GE.AND P0, PT, R190.reuse, R231, PT ;  /* 0x000000e7be00e20c */ /* 0x040fe20003f06270 */
[----:B------:R-:W-:Y:S01]  /*3520*/  @!P6 VIADD R194, R190, 0x18 ;  /* 0x00000018bec2e836 */ /* 0x000fe20000000000 */
[C---:B------:R-:W-:Y:S01]  /*3530*/  HMMA.16816.F32.BF16 R12, R56.reuse, R64, R12 ;  /* 0x00000040380c723c */ /* 0x040fe2000004180c */
[----:B------:R-:W3:Y:S02]  /*3540*/  LDSM.16.M88.4 R60, [R182+0x2000] ;  /* 0x00200000b63c783b */ /* 0x000ee40000000200 */
[----:B------:R-:W-:Y:S01]  /*3550*/  @!P6 ISETP.GE.AND P5, PT, R188, R195, PT ;  /* 0x000000c3bc00e20c */ /* 0x000fe20003fa6270 */
[----:B------:R-:W-:Y:S01]  /*3560*/  @!P6 VIADD R252, R190, 0x19 ;  /* 0x00000019befce836 */ /* 0x000fe20000000000 */
[----:B------:R-:W-:Y:S02]  /*3570*/  @!P6 ISETP.GE.AND P3, PT, R188, R231, PT ;  /* 0x000000e7bc00e20c */ /* 0x000fe40003f66270 */
[----:B------:R-:W-:Y:S01]  /*3580*/  @!P6 IADD3 R188, PT, PT, R190, 0x8, RZ ;  /* 0x00000008bebce810 */ /* 0x000fe20007ffe0ff */
[----:B------:R-:W-:Y:S01]  /*3590*/  HMMA.16816.F32.BF16 R16, R56, R66, R16 ;  /* 0x000000423810723c */ /* 0x000fe20000041810 */
[----:B------:R-:W3:Y:S02]  /*35a0*/  LDSM.16.M88.4 R56, [R202+-0x1800] ;  /* 0xffe80000ca38783b */ /* 0x000ee40000000200 */
[C---:B------:R-:W-:Y:S02]  /*35b0*/  @!P6 ISETP.GE.AND P4, PT, R188.reuse, R195, PT ;  /* 0x000000c3bc00e20c */ /* 0x040fe40003f86270 */
[----:B------:R-:W-:Y:S01]  /*35c0*/  @!P6 ISETP.GE.AND P2, PT, R188, R231, PT ;  /* 0x000000e7bc00e20c */ /* 0x000fe20003f46270 */
[C---:B------:R-:W-:Y:S02]  /*35d0*/  @!P6 VIADD R188, R190.reuse, 0x9 ;  /* 0x00000009bebce836 */ /* 0x040fe40000000000 */
[C---:B--2---:R-:W-:Y:S01]  /*35e0*/  HMMA.16816.F32.BF16 R4, R100.reuse, R104, R4 ;  /* 0x000000686404723c */ /* 0x044fe20000041804 */
[----:B------:R-:W-:Y:S04]  /*35f0*/  LDSM.16.M88.4 R64, [R181+0x2000] ;  /* 0x00200000b540783b */ /* 0x000fe80000000200 */
[----:B-1----:R-:W-:Y:S03]  /*3600*/  @!P6 VIADD R186, R190, 0x10 ;  /* 0x00000010bebae836 */ /* 0x002fe60000000000 */
[C---:B------:R-:W-:Y:S01]  /*3610*/  HMMA.16816.F32.BF16 R8, R100.reuse, R106, R8 ;  /* 0x0000006a6408723c */ /* 0x040fe20000041808 */
[----:B------:R-:W1:Y:S07]  /*3620*/  LDSM.16.M88.4 R104, [R3+-0x2000] ;  /* 0xffe000000368783b */ /* 0x000e6e0000000200 */
[C---:B---3--:R-:W-:Y:S08]  /*3630*/  HMMA.16816.F32.BF16 R12, R100.reuse, R52, R12 ;  /* 0x00000034640c723c */ /* 0x048ff0000004180c */
[----:B------:R-:W-:Y:S01]  /*3640*/  HMMA.16816.F32.BF16 R16, R100, R54, R16 ;  /* 0x000000366410723c */ /* 0x000fe20000041810 */
[----:B------:R-:W2:Y:S07]  /*3650*/  LDSM.16.M88.4 R52, [R3+-0x1800] ;  /* 0xffe800000334783b */ /* 0x000eae0000000200 */
[C---:B------:R-:W-:Y:S01]  /*3660*/  HMMA.16816.F32.BF16 R4, R60.reuse, R108, R4 ;  /* 0x0000006c3c04723c */ /* 0x040fe20000041804 */
[----:B------:R-:W-:Y:S07]  /*3670*/  LDSM.16.M88.4 R100, [R180+0x2000] ;  /* 0x00200000b464783b */ /* 0x000fee0000000200 */
[C---:B------:R-:W-:Y:S01]  /*3680*/  HMMA.16816.F32.BF16 R8, R60.reuse, R110, R8 ;  /* 0x0000006e3c08723c */ /* 0x040fe20000041808 */
[----:B------:R-:W3:Y:S07]  /*3690*/  LDSM.16.M88.4 R108, [R0+-0x2000] ;  /* 0xffe00000006c783b */ /* 0x000eee0000000200 */
[C---:B------:R-:W-:Y:S08]  /*36a0*/  HMMA.16816.F32.BF16 R12, R60.reuse, R56, R12 ;  /* 0x000000383c0c723c */ /* 0x040ff0000004180c */
[----:B------:R-:W-:Y:S08]  /*36b0*/  HMMA.16816.F32.BF16 R16, R60, R58, R16 ;  /* 0x0000003a3c10723c */ /* 0x000ff00000041810 */
[C---:B-1----:R-:W-:Y:S08]  /*36c0*/  HMMA.16816.F32.BF16 R4, R64.reuse, R104, R4 ;  /* 0x000000684004723c */ /* 0x042ff00000041804 */
[C---:B------:R-:W-:Y:S08]  /*36d0*/  HMMA.16816.F32.BF16 R8, R64.reuse, R106, R8 ;  /* 0x0000006a4008723c */ /* 0x040ff00000041808 */
[C---:B--2---:R-:W-:Y:S08]  /*36e0*/  HMMA.16816.F32.BF16 R12, R64.reuse, R52, R12 ;  /* 0x00000034400c723c */ /* 0x044ff0000004180c */
[----:B------:R-:W-:Y:S01]  /*36f0*/  HMMA.16816.F32.BF16 R16, R64, R54, R16 ;  /* 0x000000364010723c */ /* 0x000fe20000041810 */
[----:B------:R-:W1:Y:S07]  /*3700*/  LDSM.16.M88.4 R52, [R0+-0x1800] ;  /* 0xffe800000034783b */ /* 0x000e6e0000000200 */
[C---:B---3--:R-:W-:Y:S08]  /*3710*/  HMMA.16816.F32.BF16 R4, R100.reuse, R108, R4 ;  /* 0x0000006c6404723c */ /* 0x048ff00000041804 */
[C---:B------:R-:W-:Y:S11]  /*3720*/  HMMA.16816.F32.BF16 R8, R100.reuse, R110, R8 ;  /* 0x0000006e6408723c */ /* 0x040ff60000041808 */
[----:B------:R-:W-:Y:S02]  /*3730*/  @!P6 FSEL R4, R4, -INF , !P1 ;  /* 0xff8000000404e808 */ /* 0x000fe40004800000 */
[----:B------:R-:W-:Y:S02]  /*3740*/  @!P6 FSEL R5, R5, -INF , !P5 ;  /* 0xff8000000505e808 */ /* 0x000fe40006800000 */
[----:B------:R-:W-:Y:S01]  /*3750*/  @!P6 FSEL R6, R6, -INF , !P0 ;  /* 0xff8000000606e808 */ /* 0x000fe20004000000 */
[----:B------:R-:W-:Y:S01]  /*3760*/  FFMA.FTZ R185, R4, UR11, -R247 ;  /* 0x0000000b04b97c23 */ /* 0x000fe200080108f7 */
[----:B------:R-:W-:Y:S02]  /*3770*/  @!P6 FSEL R7, R7, -INF , !P3 ;  /* 0xff8000000707e808 */ /* 0x000fe40005800000 */
[----:B------:R-:W-:Y:S01]  /*3780*/  @!P6 FSEL R8, R8, -INF , !P4 ;  /* 0xff8000000808e808 */ /* 0x000fe20006000000 */
[--C-:B------:R-:W-:Y:S01]  /*3790*/  FFMA.FTZ R187, R6, UR11, -R113.reuse ;  /* 0x0000000b06bb7c23 */ /* 0x100fe20008010871 */
[----:B------:R-:W-:Y:S01]  /*37a0*/  @!P6 FSEL R10, R10, -INF , !P2 ;  /* 0xff8000000a0ae808 */ /* 0x000fe20005000000 */
[----:B------:R-:W-:Y:S01]  /*37b0*/  FFMA.FTZ R191, R7, UR11, -R113 ;  /* 0x0000000b07bf7c23 */ /* 0x000fe20008010871 */
[----:B------:R-:W-:Y:S01]  /*37c0*/  MUFU.EX2 R185, R185 ;  /* 0x000000b900b97308 */ /* 0x000fe20000000800 */
[----:B------:R-:W-:Y:S01]  /*37d0*/  FFMA.FTZ R189, R8, UR11, -R247 ;  /* 0x0000000b08bd7c23 */ /* 0x000fe200080108f7 */
[C---:B-1----:R-:W-:Y:S08]  /*37e0*/  HMMA.16816.F32.BF16 R12, R100.reuse, R52, R12 ;  /* 0x00000034640c723c */ /* 0x042ff0000004180c */
[----:B------:R-:W-:Y:S01]  /*37f0*/  MUFU.EX2 R187, R187 ;  /* 0x000000bb00bb7308 */ /* 0x000fe20000000800 */
[----:B------:R-:W-:Y:S01]  /*3800*/  @!P6 ISETP.GE.AND P1, PT, R188, R195, PT ;  /* 0x000000c3bc00e20c */ /* 0x000fe20003f26270 */
[----:B------:R-:W-:Y:S01]  /*3810*/  FFMA.FTZ R193, R10, UR11, -R113 ;  /* 0x0000000b0ac17c23 */ /* 0x000fe20008010871 */
[----:B------:R-:W-:Y:S07]  /*3820*/  @!P6 ISETP.GE.AND P5, PT, R188, R231, PT ;  /* 0x000000e7bc00e20c */ /* 0x000fee0003fa6270 */
[----:B------:R-:W-:Y:S01]  /*3830*/  MUFU.EX2 R189, R189 ;  /* 0x000000bd00bd7308 */ /* 0x000fe20000000800 */
[----:B------:R-:W-:Y:S01]  /*3840*/  @!P6 IADD3 R188, PT, PT, R190, 0x11, RZ ;  /* 0x00000011bebce810 */ /* 0x000fe20007ffe0ff */
[----:B------:R-:W-:Y:S08]  /*3850*/  HMMA.16816.F32.BF16 R16, R100, R54, R16 ;  /* 0x000000366410723c */ /* 0x000ff00000041810 */
[----:B------:R1:W-:Y:S01]  /*3860*/  MUFU.EX2 R190, R193 ;  /* 0x000000c100be7308 */ /* 0x0003e20000000800 */
[C---:B------:R-:W-:Y:S02]  /*3870*/  @!P6 ISETP.GE.AND P0, PT, R186.reuse, R195, PT ;  /* 0x000000c3ba00e20c */ /* 0x040fe40003f06270 */
[----:B------:R-:W-:Y:S01]  /*3880*/  @!P6 ISETP.GE.AND P3, PT, R186, R231, PT ;  /* 0x000000e7ba00e20c */ /* 0x000fe20003f66270 */
[--C-:B------:R-:W-:Y:S01]  /*3890*/  FFMA.FTZ R186, R5, UR11, -R247.reuse ;  /* 0x0000000b05ba7c23 */ /* 0x100fe200080108f7 */
[C---:B------:R-:W-:Y:S02]  /*38a0*/  @!P6 ISETP.GE.AND P4, PT, R188.reuse, R195, PT ;  /* 0x000000c3bc00e20c */ /* 0x040fe40003f86270 */
[----:B------:R-:W-:Y:S02]  /*38b0*/  @!P6 FSEL R9, R9, -INF , !P1 ;  /* 0xff8000000909e808 */ /* 0x000fe40004800000 */
[----:B------:R-:W-:Y:S01]  /*38c0*/  @!P6 FSEL R13, R13, -INF , !P4 ;  /* 0xff8000000d0de808 */ /* 0x000fe20006000000 */
[----:B------:R-:W2:Y:S01]  /*38d0*/  MUFU.EX2 R186, R186 ;  /* 0x000000ba00ba7308 */ /* 0x000ea20000000800 */
[----:B------:R-:W-:Y:S01]  /*38e0*/  @!P6 ISETP.GE.AND P1, PT, R188, R231, PT ;  /* 0x000000e7bc00e20c */ /* 0x000fe20003f26270 */
[--C-:B------:R-:W-:Y:S01]  /*38f0*/  FFMA.FTZ R192, R9, UR11, -R247.reuse ;  /* 0x0000000b09c07c23 */ /* 0x100fe200080108f7 */
[----:B------:R-:W-:Y:S07]  /*3900*/  @!P6 FSEL R12, R12, -INF , !P0 ;  /* 0xff8000000c0ce808 */ /* 0x000fee0004000000 */
[----:B------:R3:W3:Y:S01]  /*3910*/  MUFU.EX2 R188, R191 ;  /* 0x000000bf00bc7308 */ /* 0x0006e20000000800 */
[--C-:B------:R-:W-:Y:S01]  /*3920*/  FFMA.FTZ R114, R13, UR11, -R247.reuse ;  /* 0x0000000b0d727c23 */ /* 0x100fe200080108f7 */
[----:B------:R-:W-:Y:S02]  /*3930*/  @!P6 FSEL R15, R15, -INF , !P1 ;  /* 0xff8000000f0fe808 */ /* 0x000fe40004800000 */
[----:B------:R-:W-:Y:S01]  /*3940*/  @!P6 ISETP.GE.AND P0, PT, R194, R195, PT ;  /* 0x000000c3c200e20c */ /* 0x000fe20003f06270 */
[----:B-1----:R-:W-:Y:S01]  /*3950*/  FFMA.FTZ R193, R12, UR11, -R247 ;  /* 0x0000000b0cc17c23 */ /* 0x002fe200080108f7 */
[----:B------:R-:W-:Y:S01]  /*3960*/  @!P6 ISETP.GE.AND P1, PT, R194, R231, PT ;  /* 0x000000e7c200e20c */ /* 0x000fe20003f26270 */
[--C-:B------:R-:W-:Y:S03]  /*3970*/  FFMA.FTZ R115, R15, UR11, -R113.reuse ;  /* 0x0000000b0f737c23 */ /* 0x100fe60008010871 */
[----:B------:R1:W-:Y:S01]  /*3980*/  MUFU.EX2 R194, R114 ;  /* 0x0000007200c27308 */ /* 0x0003e20000000800 */
[----:B------:R-:W-:Y:S02]  /*3990*/  @!P6 FSEL R11, R11, -INF , !P5 ;  /* 0xff8000000b0be808 */ /* 0x000fe40006800000 */
[----:B--2---:R-:W-:Y:S07]  /*39a0*/  F2FP.BF16.F32.PACK_AB R180, R186, R185 ;  /* 0x000000b9bab4723e */ /* 0x004fee00000010ff */
[----:B------:R-:W2:Y:S01]  /*39b0*/  MUFU.EX2 R192, R192 ;  /* 0x000000c000c07308 */ /* 0x000ea20000000800 */
[----:B------:R-:W-:Y:S01]  /*39c0*/  @!P6 FSEL R16, R16, -INF , !P0 ;  /* 0xff8000001010e808 */ /* 0x000fe20004000000 */
[--C-:B---3--:R-:W-:Y:S01]  /*39d0*/  FFMA.FTZ R191, R11, UR11, -R113.reuse ;  /* 0x0000000b0bbf7c23 */ /* 0x108fe20008010871 */
[----:B------:R-:W-:Y:S01]  /*39e0*/  @!P6 FSEL R14, R14, -INF , !P3 ;  /* 0xff8000000e0ee808 */ /* 0x000fe20005800000 */
[----:B------:R3:W-:Y:S01]  /*39f0*/  STS [R222], R180 ;  /* 0x000000b4de007388 */ /* 0x0007e20000000800 */
[C---:B------:R-:W-:Y:S05]  /*3a00*/  @!P6 ISETP.GE.AND P2, PT, R252.reuse, R195, PT ;  /* 0x000000c3fc00e20c */ /* 0x040fea0003f46270 */
[----:B------:R-:W-:Y:S01]  /*3a10*/  MUFU.EX2 R193, R193 ;  /* 0x000000c100c17308 */ /* 0x000fe20000000800 */
[----:B------:R-:W-:Y:S01]  /*3a20*/  @!P6 ISETP.GE.AND P0, PT, R252, R231, PT ;  /* 0x000000e7fc00e20c */ /* 0x000fe20003f06270 */
[----:B------:R-:W-:Y:S01]  /*3a30*/  FFMA.FTZ R195, R14, UR11, -R113 ;  /* 0x0000000b0ec37c23 */ /* 0x000fe20008010871 */
[----:B------:R-:W-:Y:S07]  /*3a40*/  @!P6 FSEL R18, R18, -INF , !P1 ;  /* 0xff8000001212e808 */ /* 0x000fee0004800000 */
[----:B------:R-:W3:Y:S01]  /*3a50*/  MUFU.EX2 R191, R191 ;  /* 0x000000bf00bf7308 */ /* 0x000ee20000000800 */
[----:B------:R-:W-:Y:S01]  /*3a60*/  @!P6 FSEL R17, R17, -INF , !P2 ;  /* 0xff8000001111e808 */ /* 0x000fe20005000000 */
[----:B------:R-:W-:Y:S01]  /*3a70*/  FFMA.FTZ R231, R16, UR11, -R247 ;  /* 0x0000000b10e77c23 */ /* 0x000fe200080108f7 */
[----:B------:R-:W-:Y:S01]  /*3a80*/  @!P6 FSEL R19, R19, -INF , !P0 ;  /* 0xff8000001313e808 */ /* 0x000fe20004000000 */
[----:B-1----:R-:W-:Y:S06]  /*3a90*/  FFMA.FTZ R114, R18, UR11, -R113 ;  /* 0x0000000b12727c23 */ /* 0x002fec0008010871 */
[----:B------:R-:W-:Y:S01]  /*3aa0*/  MUFU.EX2 R195, R195 ;  /* 0x000000c300c37308 */ /* 0x000fe20000000800 */
[----:B------:R-:W-:Y:S01]  /*3ab0*/  FFMA.FTZ R247, R17, UR11, -R247 ;  /* 0x0000000b11f77c23 */ /* 0x000fe200080108f7 */
[----:B------:R-:W-:Y:S01]  /*3ac0*/  F2FP.BF16.F32.PACK_AB R106, R188, R187 ;  /* 0x000000bbbc6a723e */ /* 0x000fe200000010ff */
[----:B------:R-:W-:Y:S07]  /*3ad0*/  FFMA.FTZ R113, R19, UR11, -R113 ;  /* 0x0000000b13717c23 */ /* 0x000fee0008010871 */
[----:B------:R-:W1:Y:S01]  /*3ae0*/  MUFU.EX2 R252, R115 ;  /* 0x0000007300fc7308 */ /* 0x000e620000000800 */
[----:B--2---:R-:W-:Y:S01]  /*3af0*/  F2FP.BF16.F32.PACK_AB R107, R192, R189 ;  /* 0x000000bdc06b723e */ /* 0x004fe200000010ff */
[----:B------:R-:W-:Y:S08]  /*3b00*/  STS [R222+0x400], R106 ;  /* 0x0004006ade007388 */ /* 0x000ff00000000800 */
[----:B------:R-:W-:Y:S01]  /*3b10*/  MUFU.EX2 R231, R231 ;  /* 0x000000e700e77308 */ /* 0x000fe20000000800 */
[----:B---3--:R-:W-:Y:S02]  /*3b20*/  F2FP.BF16.F32.PACK_AB R105, R191, R190 ;  /* 0x000000bebf69723e */ /* 0x008fe400000010ff */
[----:B------:R-:W-:Y:S07]  /*3b30*/  F2FP.BF16.F32.PACK_AB R182, R194, R193 ;  /* 0x000000c1c2b6723e */ /* 0x000fee00000010ff */
[----:B------:R-:W2:Y:S01]  /*3b40*/  MUFU.EX2 R247, R247 ;  /* 0x000000f700f77308 */ /* 0x000ea20000000800 */
[----:B------:R-:W-:Y:S01]  /*3b50*/  STS [R246], R107 ;  /* 0x0000006bf6007388 */ /* 0x000fe20000000800 */
[----:B------:R-:W-:Y:S08]  /*3b60*/  ISETP.GT.AND P4, PT, R242, R227, PT ;  /* 0x000000e3f200720c */ /* 0x000ff00003f84270 */
[----:B------:R-:W-:Y:S01]  /*3b70*/  MUFU.EX2 R114, R114 ;  /* 0x0000007200727308 */ /* 0x000fe20000000800 */
[----:B------:R-:W-:Y:S01]  /*3b80*/  STS [R246+0x400], R105 ;  /* 0x00040069f6007388 */ /* 0x000fe20000000800 */
[----:B-1----:R-:W-:Y:S08]  /*3b90*/  F2FP.BF16.F32.PACK_AB R181, R252, R195 ;  /* 0x000000c3fcb5723e */ /* 0x002ff000000010ff */
[----:B------:R-:W1:Y:S01]  /*3ba0*/  MUFU.EX2 R113, R113 ;  /* 0x0000007100717308 */ /* 0x000e620000000800 */
[----:B------:R-:W-:Y:S04]  /*3bb0*/  STS [R224], R182 ;  /* 0x000000b6e0007388 */ /* 0x000fe80000000800 */
[----:B------:R-:W-:Y:S01]  /*3bc0*/  STS [R224+0x400], R181 ;  /* 0x000400b5e0007388 */ /* 0x000fe20000000800 */
[----:B--2---:R-:W-:Y:S05]  /*3bd0*/  F2FP.BF16.F32.PACK_AB R180, R247, R231 ;  /* 0x000000e7f7b4723e */ /* 0x004fea00000010ff */
[----:B------:R-:W-:Y:S01]  /*3be0*/  STS [R228], R180 ;  /* 0x000000b4e4007388 */ /* 0x000fe20000000800 */
[----:B-1----:R-:W-:Y:S05]  /*3bf0*/  F2FP.BF16.F32.PACK_AB R115, R113, R114 ;  /* 0x000000727173723e */ /* 0x002fea00000010ff */
[----:B------:R-:W-:Y:S04]  /*3c00*/  STS [R228+0x400], R115 ;  /* 0x00040073e4007388 */ /* 0x000fe80000000800 */
[----:B------:R-:W1:Y:S08]  /*3c10*/  LDSM.16.M88.4 R52, [R211+0x8000] ;  /* 0x00800000d334783b */ /* 0x000e700000000200 */
[----:B------:R-:W2:Y:S08]  /*3c20*/  LDSM.16.M88.4 R56, [R197+0x8000] ;  /* 0x00800000c538783b */ /* 0x000eb00000000200 */
[----:B------:R-:W3:Y:S01]  /*3c30*/  LDSM.16.M88.4 R60, [R2+0x8000] ;  /* 0x00800000023c783b */ /* 0x000ee20000000200 */
[C---:B-1----:R-:W-:Y:S08]  /*3c40*/  HMMA.16816.F32.BF16 R4, R52.reuse, R116, RZ ;  /* 0x000000743404723c */ /* 0x042ff000000418ff */
[C---:B------:R-:W-:Y:S08]  /*3c50*/  HMMA.16816.F32.BF16 R8, R52.reuse, R118, RZ ;  /* 0x000000763408723c */ /* 0x040ff000000418ff */
[C---:B------:R-:W-:Y:S08]  /*3c60*/  HMMA.16816.F32.BF16 R12, R52.reuse, R120, RZ ;  /* 0x00000078340c723c */ /* 0x040ff000000418ff */
[----:B------:R-:W-:Y:S01]  /*3c70*/  HMMA.16816.F32.BF16 R16, R52, R122, RZ ;  /* 0x0000007a3410723c */ /* 0x000fe200000418ff */
[----:B------:R-:W1:Y:S07]  /*3c80*/  LDSM.16.M88.4 R52, [R196+0x8000] ;  /* 0x00800000c434783b */ /* 0x000e6e0000000200 */
[C---:B--2---:R-:W-:Y:S08]  /*3c90*/  HMMA.16816.F32.BF16 R4, R56.reuse, R124, R4 ;  /* 0x0000007c3804723c */ /* 0x044ff00000041804 */
[C---:B------:R-:W-:Y:S08]  /*3ca0*/  HMMA.16816.F32.BF16 R8, R56.reuse, R126, R8 ;  /* 0x0000007e3808723c */ /* 0x040ff00000041808 */
[C---:B------:R-:W-:Y:S08]  /*3cb0*/  HMMA.16816.F32.BF16 R12, R56.reuse, R128, R12 ;  /* 0x00000080380c723c */ /* 0x040ff0000004180c */
[----:B------:R-:W-:Y:S01]  /*3cc0*/  HMMA.16816.F32.BF16 R16, R56, R130, R16 ;  /* 0x000000823810723c */ /* 0x000fe20000041810 */
[----:B------:R-:W2:Y:S07]  /*3cd0*/  LDSM.16.M88.4 R56, [R211+0xa000] ;  /* 0x00a00000d338783b */ /* 0x000eae0000000200 */
[C---:B---3--:R-:W-:Y:S08]  /*3ce0*/  HMMA.16816.F32.BF16 R4, R60.reuse, R132, R4 ;  /* 0x000000843c04723c */ /* 0x048ff00000041804 */
[C---:B------:R-:W-:Y:S08]  /*3cf0*/  HMMA.16816.F32.BF16 R8, R60.reuse, R134, R8 ;  /* 0x000000863c08723c */ /* 0x040ff00000041808 */
[C---:B------:R-:W-:Y:S08]  /*3d00*/  HMMA.16816.F32.BF16 R12, R60.reuse, R136, R12 ;  /* 0x000000883c0c723c */ /* 0x040ff0000004180c */
[----:B------:R-:W-:Y:S01]  /*3d10*/  HMMA.16816.F32.BF16 R16, R60, R138, R16 ;  /* 0x0000008a3c10723c */ /* 0x000fe20000041810 */
[----:B------:R-:W3:Y:S07]  /*3d20*/  LDSM.16.M88.4 R60, [R197+0xa000] ;  /* 0x00a00000c53c783b */ /* 0x000eee0000000200 */
[C---:B-1----:R-:W-:Y:S08]  /*3d30*/  HMMA.16816.F32.BF16 R4, R52.reuse, R140, R4 ;  /* 0x0000008c3404723c */ /* 0x042ff00000041804 */
[C---:B------:R-:W-:Y:S08]  /*3d40*/  HMMA.16816.F32.BF16 R8, R52.reuse, R142, R8 ;  /* 0x0000008e3408723c */ /* 0x040ff00000041808 */
[C---:B------:R-:W-:Y:S08]  /*3d50*/  HMMA.16816.F32.BF16 R12, R52.reuse, R144, R12 ;  /* 0x00000090340c723c */ /* 0x040ff0000004180c */
[----:B------:R-:W-:Y:S01]  /*3d60*/  HMMA.16816.F32.BF16 R16, R52, R146, R16 ;  /* 0x000000923410723c */ /* 0x000fe20000041810 */
        /* <DEDUP_REMOVED lines=9> */
[----:B------:R-:W-:Y:S08]  /*3e00*/  HMMA.16816.F32.BF16 R16, R60, R162, R16 ;  /* 0x000000a23c10723c */ /* 0x000ff00000041810 */
[C---:B-1----:R-:W-:Y:S08]  /*3e10*/  HMMA.16816.F32.BF16 R4, R52.reuse, R164, R4 ;  /* 0x000000a43404723c */ /* 0x042ff00000041804 */
[C---:B------:R-:W-:Y:S08]  /*3e20*/  HMMA.16816.F32.BF16 R8, R52.reuse, R166, R8 ;  /* 0x000000a63408723c */ /* 0x040ff00000041808 */
[C---:B------:R-:W-:Y:S08]  /*3e30*/  HMMA.16816.F32.BF16 R12, R52.reuse, R168, R12 ;  /* 0x000000a8340c723c */ /* 0x040ff0000004180c */
[----:B------:R-:W-:Y:S08]  /*3e40*/  HMMA.16816.F32.BF16 R16, R52, R170, R16 ;  /* 0x000000aa3410723c */ /* 0x000ff00000041810 */
[C---:B--2---:R-:W-:Y:S08]  /*3e50*/  HMMA.16816.F32.BF16 R4, R56.reuse, R172, R4 ;  /* 0x000000ac3804723c */ /* 0x044ff00000041804 */
[C---:B------:R-:W-:Y:S08]  /*3e60*/  HMMA.16816.F32.BF16 R8, R56.reuse, R174, R8 ;  /* 0x000000ae3808723c */ /* 0x040ff00000041808 */
[C---:B------:R-:W-:Y:S03]  /*3e70*/  HMMA.16816.F32.BF16 R12, R56.reuse, R176, R12 ;  /* 0x000000b0380c723c */ /* 0x040fe6000004180c */
[C---:B----4-:R-:W-:Y:S01]  /*3e80*/  FADD.FTZ R180, -R184.reuse, R4 ;  /* 0x00000004b8b47221 */ /* 0x050fe20000010100 */
[----:B------:R-:W-:Y:S03]  /*3e90*/  FADD.FTZ R115, -R184, R5 ;  /* 0x00000005b8737221 */ /* 0x000fe60000010100 */
[----:B------:R-:W-:Y:S01]  /*3ea0*/  FMUL.FTZ R185, R185, R180 ;  /* 0x000000b4b9b97220 */ /* 0x000fe20000410000 */
[----:B------:R-:W-:Y:S03]  /*3eb0*/  HMMA.16816.F32.BF16 R16, R56, R178, R16 ;  /* 0x000000b23810723c */ /* 0x000fe60000041810 */
[----:B------:R-:W-:Y:S01]  /*3ec0*/  FMUL.FTZ R186, R186, R115 ;  /* 0x00000073baba7220 */ /* 0x000fe20000410000 */
[C---:B------:R-:W-:Y:S01]  /*3ed0*/  FADD.FTZ R115, -R184.reuse, R9 ;  /* 0x00000009b8737221 */ /* 0x040fe20000010100 */
[----:B------:R-:W-:Y:S03]  /*3ee0*/  FADD.FTZ R180, -R184, R8 ;  /* 0x00000008b8b47221 */ /* 0x000fe60000010100 */
[----:B------:R-:W-:Y:S01]  /*3ef0*/  F2FP.BF16.F32.PACK_AB R185, R186, R185 ;  /* 0x000000b9bab9723e */ /* 0x000fe200000010ff */
[----:B------:R-:W-:Y:S01]  /*3f00*/  FMUL.FTZ R192, R192, R115 ;  /* 0x00000073c0c07220 */ /* 0x000fe20000410000 */
[----:B------:R-:W-:Y:S01]  /*3f10*/  FMUL.FTZ R189, R189, R180 ;  /* 0x000000b4bdbd7220 */ /* 0x000fe20000410000 */
[C---:B------:R-:W-:Y:S01]  /*3f20*/  FADD.FTZ R186, -R184.reuse, R12 ;  /* 0x0000000cb8ba7221 */ /* 0x040fe20000010100 */
[----:B------:R-:W-:Y:S03]  /*3f30*/  FADD.FTZ R115, -R184, R13 ;  /* 0x0000000db8737221 */ /* 0x000fe60000010100 */
[----:B------:R-:W-:Y:S01]  /*3f40*/  FMUL.FTZ R186, R193, R186 ;  /* 0x000000bac1ba7220 */ /* 0x000fe20000410000 */
[----:B------:R-:W-:Y:S01]  /*3f50*/  FMUL.FTZ R193, R194, R115 ;  /* 0x00000073c2c17220 */ /* 0x000fe20000410000 */
[----:B------:R-:W-:Y:S01]  /*3f60*/  F2FP.BF16.F32.PACK_AB R189, R192, R189 ;  /* 0x000000bdc0bd723e */ /* 0x000fe200000010ff */
[----:B------:R-:W-:Y:S01]  /*3f70*/  FADD.FTZ R192, -R183, R6 ;  /* 0x00000006b7c07221 */ /* 0x000fe20000010100 */
[C---:B------:R-:W-:Y:S01]  /*3f80*/  FADD.FTZ R180, -R184.reuse, R16 ;  /* 0x00000010b8b47221 */ /* 0x040fe20000010100 */
[----:B------:R-:W-:Y:S01]  /*3f90*/  FADD.FTZ R184, -R184, R17 ;  /* 0x00000011b8b87221 */ /* 0x000fe20000010100 */
[----:B------:R-:W-:Y:S01]  /*3fa0*/  F2FP.BF16.F32.PACK_AB R193, R193, R186 ;  /* 0x000000bac1c1723e */ /* 0x000fe200000010ff */
[----:B------:R-:W-:Y:S01]  /*3fb0*/  FADD.FTZ R194, -R183, R7 ;  /* 0x00000007b7c27221 */ /* 0x000fe20000010100 */
[----:B------:R-:W-:Y:S01]  /*3fc0*/  FMUL.FTZ R231, R231, R180 ;  /* 0x000000b4e7e77220 */ /* 0x000fe20000410000 */
[----:B------:R-:W-:Y:S01]  /*3fd0*/  FMUL.FTZ R184, R247, R184 ;  /* 0x000000b8f7b87220 */ /* 0x000fe20000410000 */
[C---:B------:R-:W-:Y:S01]  /*3fe0*/  FADD.FTZ R247, -R183.reuse, R10 ;  /* 0x0000000ab7f77221 */ /* 0x040fe20000010100 */
[----:B------:R-:W-:Y:S01]  /*3ff0*/  FADD.FTZ R186, -R183, R11 ;  /* 0x0000000bb7ba7221 */ /* 0x000fe20000010100 */
[----:B------:R-:W-:Y:S01]  /*4000*/  FMUL.FTZ R192, R187, R192 ;  /* 0x000000c0bbc07220 */ /* 0x000fe20000410000 */
[----:B------:R-:W-:Y:S01]  /*4010*/  FMUL.FTZ R187, R188, R194 ;  /* 0x000000c2bcbb7220 */ /* 0x000fe20000410000 */
[----:B------:R-:W-:Y:S01]  /*4020*/  F2FP.BF16.F32.PACK_AB R231, R184, R231 ;  /* 0x000000e7b8e7723e */ /* 0x000fe200000010ff */
[----:B------:R-:W-:Y:S01]  /*4030*/  FMUL.FTZ R247, R190, R247 ;  /* 0x000000f7bef77220 */ /* 0x000fe20000410000 */
[----:B------:R-:W-:Y:S01]  /*4040*/  FMUL.FTZ R186, R191, R186 ;  /* 0x000000babfba7220 */ /* 0x000fe20000410000 */
[C---:B------:R-:W-:Y:S01]  /*4050*/  FADD.FTZ R184, -R183.reuse, R14 ;  /* 0x0000000eb7b87221 */ /* 0x040fe20000010100 */
[C---:B------:R-:W-:Y:S01]  /*4060*/  FADD.FTZ R191, -R183.reuse, R15 ;  /* 0x0000000fb7bf7221 */ /* 0x040fe20000010100 */
[C---:B------:R-:W-:Y:S01]  /*4070*/  FADD.FTZ R188, -R183.reuse, R18 ;  /* 0x00000012b7bc7221 */ /* 0x040fe20000010100 */
[----:B------:R-:W-:Y:S01]  /*4080*/  FADD.FTZ R190, -R183, R19 ;  /* 0x00000013b7be7221 */ /* 0x000fe20000010100 */
[----:B------:R-:W-:Y:S01]  /*4090*/  F2FP.BF16.F32.PACK_AB R187, R187, R192 ;  /* 0x000000c0bbbb723e */ /* 0x000fe200000010ff */
[----:B------:R-:W-:Y:S01]  /*40a0*/  FMUL.FTZ R184, R195, R184 ;  /* 0x000000b8c3b87220 */ /* 0x000fe20000410000 */
[----:B------:R-:W-:Y:S01]  /*40b0*/  FMUL.FTZ R191, R252, R191 ;  /* 0x000000bffcbf7220 */ /* 0x000fe20000410000 */
[----:B------:R-:W-:Y:S01]  /*40c0*/  FMUL.FTZ R188, R114, R188 ;  /* 0x000000bc72bc7220 */ /* 0x000fe20000410000 */
[----:B------:R-:W-:Y:S01]  /*40d0*/  FMUL.FTZ R183, R113, R190 ;  /* 0x000000be71b77220 */ /* 0x000fe20000410000 */
[----:B------:R-:W-:Y:S06]  /*40e0*/  @!P4 BRA `(.L_x_44) ;  /* 0x0000000000c0c947 */ /* 0x000fec0003800000 */
[----:B------:R-:W1:Y:S01]  /*40f0*/  LDC R6, c[0x0][0x3b0] ;  /* 0x0000ec00ff067b82 */ /* 0x000e620000000800 */
[----:B------:R-:W-:Y:S02]  /*4100*/  IADD3 R7, P0, PT, RZ, -UR24, RZ ;  /* 0x80000018ff077c10 */ /* 0x000fe4000ff1e0ff */
[----:B------:R-:W-:Y:S02]  /*4110*/  LOP3.LUT R4, R242, 0x1, RZ, 0xc0, !PT ;  /* 0x00000001f2047812 */ /* 0x000fe400078ec0ff */
[----:B------:R-:W-:Y:S02]  /*4120*/  ISETP.GE.AND P3, PT, R216, UR6, PT ;  /* 0x00000006d8007c0c */ /* 0x000fe4000bf66270 */
[----:B------:R-:W-:Y:S01]  /*4130*/  ISETP.NE.U32.AND P1, PT, R4, 0x1, PT ;  /* 0x000000010400780c */ /* 0x000fe20003f25070 */
[----:B------:R-:W1:Y:S01]  /*4140*/  LDC R5, c[0x0][0x3b4] ;  /* 0x0000ed00ff057b82 */ /* 0x000e620000000800 */
[----:B------:R-:W-:Y:S02]  /*4150*/  ISETP.GE.AND P2, PT, R220, UR6, PT ;  /* 0x00000006dc007c0c */ /* 0x000fe4000bf46270 */
[C---:B-1----:R-:W-:Y:S01]  /*4160*/  SHF.L.U64.HI R5, R6.reuse, 0x5, R5 ;  /* 0x0000000506057819 */ /* 0x042fe20000010205 */
[C---:B------:R-:W-:Y:S02]  /*4170*/  IMAD.SHL.U32 R8, R6.reuse, 0x40, RZ ;  /* 0x0000004006087824 */ /* 0x040fe400078e00ff */
[----:B------:R-:W-:Y:S02]  /*4180*/  IMAD.SHL.U32 R4, R6, 0x20, RZ ;  /* 0x0000002006047824 */ /* 0x000fe400078e00ff */
[----:B------:R-:W-:Y:S05]  /*4190*/  IMAD.X R8, RZ, RZ, ~R8, P0 ;  /* 0x000000ffff087224 */ /* 0x000fea00000e0e08 */
[----:B------:R-:W-:Y:S04]  /*41a0*/  SHF.R.S64 R7, R7, 0x1f, R8 ;  /* 0x0000001f07077819 */ /* 0x000fe80000001008 */
[----:B------:R-:W-:Y:S01]  /*41b0*/  IADD3 R232, P0, PT, R7, R232, RZ ;  /* 0x000000e807e87210 */ /* 0x000fe20007f1e0ff */
[----:B------:R-:W-:Y:S03]  /*41c0*/  IMAD.MOV.U32 R7, RZ, RZ, -0x4000 ;  /* 0xffffc000ff077424 */ /* 0x000fe600078e00ff */
[----:B------:R-:W-:Y:S02]  /*41d0*/  LEA.HI.X.SX32 R233, R8, R233, 0x1, P0 ;  /* 0x000000e908e97211 */ /* 0x000fe400000f0eff */
[----:B------:R-:W-:Y:S02]  /*41e0*/  SEL R6, R7, 0x4000, !P1 ;  /* 0x0000400007067807 */ /* 0x000fe40004800000 */
[CC--:B------:R-:W-:Y:S02]  /*41f0*/  @!P3 LEA R10, P1, R4.reuse, R232.reuse, 0x1 ;  /* 0x000000e8040ab211 */ /* 0x0c0fe400078208ff */
[C---:B------:R-:W-:Y:S01]  /*4200*/  @!P2 LEA R8, P0, R4.reuse, R232, 0x1 ;  /* 0x000000e80408a211 */ /* 0x040fe200078008ff */
[--C-:B------:R-:W-:Y:S01]  /*4210*/  IMAD.IADD R237, R237, 0x1, R6.reuse ;  /* 0x00000001eded7824 */ /* 0x100fe200078e0206 */
[-CC-:B------:R-:W-:Y:S01]  /*4220*/  @!P3 LEA.HI.X R11, R4, R233.reuse, R5.reuse, 0x1, P1 ;  /* 0x000000e9040bb211 */ /* 0x180fe200008f0c05 */
[--C-:B------:R-:W-:Y:S01]  /*4230*/  IMAD.IADD R240, R240, 0x1, R6.reuse ;  /* 0x00000001f0f07824 */ /* 0x100fe200078e0206 */
[----:B------:R-:W-:Y:S01]  /*4240*/  @!P2 LEA.HI.X R9, R4, R233, R5, 0x1, P0 ;  /* 0x000000e90409a211 */ /* 0x000fe200000f0c05 */
[----:B------:R-:W-:Y:S01]  /*4250*/  IMAD.IADD R201, R201, 0x1, R6 ;  /* 0x00000001c9c97824 */ /* 0x000fe200078e0206 */
[----:B------:R-:W-:Y:S01]  /*4260*/  @!PT LDS RZ, [RZ] ;  /* 0x00000000fffff984 */ /* 0x000fe20000000800 */
[----:B------:R-:W-:Y:S01]  /*4270*/  @!PT LDS RZ, [RZ] ;  /* 0x00000000fffff984 */ /* 0x000fe20000000800 */
[----:B------:R-:W-:Y:S01]  /*4280*/  @!PT LDS RZ, [RZ] ;  /* 0x00000000fffff984 */ /* 0x000fe20000000800 */
[----:B------:R1:W-:Y:S04]  /*4290*/  @!P3 LDGSTS.E.BYPASS.LTC128B.128 [R237], desc[UR20][R232.64] ;  /* 0x00000000e8edbfae */ /* 0x0003e8000b981a14 */
[----:B------:R1:W-:Y:S04]  /*42a0*/  @P3 STS.64 [R240], RZ ;  /* 0x000000fff0003388 */ /* 0x0003e80000000a00 */
[----:B------:R1:W-:Y:S04]  /*42b0*/  @P3 STS.64 [R240+0x8], RZ ;  /* 0x000008fff0003388 */ /* 0x0003e80000000a00 */
[----:B------:R-:W-:Y:S01]  /*42c0*/  @!PT LDS RZ, [RZ] ;  /* 0x00000000fffff984 */ /* 0x000fe20000000800 */
[----:B------:R-:W-:Y:S01]  /*42d0*/  @!PT LDS RZ, [RZ] ;  /* 0x00000000fffff984 */ /* 0x000fe20000000800 */
[----:B------:R-:W-:Y:S01]  /*42e0*/  @!PT LDS RZ, [RZ] ;  /* 0x00000000fffff984 */ /* 0x000fe20000000800 */
[----:B------:R1:W-:Y:S04]  /*42f0*/  @!P2 LDGSTS.E.BYPASS.LTC128B.128 [R237+0x2000], desc[UR20][R232.64+0x80] ;  /* 0x02000080e8edafae */ /* 0x0003e8000b981a14 */
[----:B------:R1:W-:Y:S04]  /*4300*/  @P2 STS.64 [R240+0x2000], RZ ;  /* 0x002000fff0002388 */ /* 0x0003e80000000a00 */
        /* <DEDUP_REMOVED lines=13> */
[----:B------:R-:W0:Y:S02]  /*43e0*/  LDGDEPBAR ;  /* 0x00000000000079af */ /* 0x000e240000000000 */
.L_x_44:
[----:B------:R-:W-:Y:S01]  /*43f0*/  F2FP.BF16.F32.PACK_AB R247, R186, R247 ;  /* 0x000000f7baf7723e */ /* 0x000fe200000010ff */
[----:B------:R-:W-:Y:S01]  /*4400*/  STS [R222+-0x2000], R185 ;  /* 0xffe000b9de007388 */ /* 0x000fe20000000800 */
[----:B------:R-:W-:Y:S02]  /*4410*/  F2FP.BF16.F32.PACK_AB R191, R191, R184 ;  /* 0x000000b8bfbf723e */ /* 0x000fe400000010ff */
[----:B------:R-:W-:Y:S01]  /*4420*/  F2FP.BF16.F32.PACK_AB R183, R183, R188 ;  /* 0x000000bcb7b7723e */ /* 0x000fe200000010ff */
[----:B------:R-:W-:Y:S04]  /*4430*/  STS [R222+-0x1c00], R187 ;  /* 0xffe400bbde007388 */ /* 0x000fe80000000800 */
[----:B------:R-:W-:Y:S04]  /*4440*/  STS [R246+-0x2000], R189 ;  /* 0xffe000bdf6007388 */ /* 0x000fe80000000800 */
[----:B------:R-:W-:Y:S04]  /*4450*/  STS [R246+-0x1c00], R247 ;  /* 0xffe400f7f6007388 */ /* 0x000fe80000000800 */
[----:B------:R-:W-:Y:S04]  /*4460*/  STS [R224+-0x2000], R193 ;  /* 0xffe000c1e0007388 */ /* 0x000fe80000000800 */
[----:B------:R-:W-:Y:S04]  /*4470*/  STS [R224+-0x1c00], R191 ;  /* 0xffe400bfe0007388 */ /* 0x000fe80000000800 */
[----:B------:R2:W-:Y:S04]  /*4480*/  STS [R228+-0x2000], R231 ;  /* 0xffe000e7e4007388 */ /* 0x0005e80000000800 */
[----:B------:R-:W-:Y:S01]  /*4490*/  STS [R228+-0x1c00], R183 ;  /* 0xffe400b7e4007388 */ /* 0x000fe20000000800 */
[----:B------:R-:W-:Y:S01]  /*44a0*/  BAR.SYNC.DEFER_BLOCKING 0x0 ;  /* 0x0000000000007b1d */ /* 0x000fe20000010000 */
[----:B--2---:R-:W-:Y:S05]  /*44b0*/  IMAD R231, R225, UR7, RZ ;  /* 0x00000007e1e77c24 */ /* 0x004fea000f8e02ff */
[----:B------:R-:W-:Y:S04]  /*44c0*/  LDSM.16.MT88.4 R4, [R207] ;  /* 0x00000000cf04783b */ /* 0x000fe80000004200 */
[----:B-1----:R-:W1:Y:S04]  /*44d0*/  LDSM.16.MT88.4 R8, [R210+0x8000] ;  /* 0x00800000d208783b */ /* 0x002e680000004200 */
[----:B------:R-:W2:Y:S04]  /*44e0*/  LDSM.16.MT88.4 R12, [R206] ;  /* 0x00000000ce0c783b */ /* 0x000ea80000004200 */
[----:B------:R-:W3:Y:S04]  /*44f0*/  LDSM.16.MT88.4 R16, [R210+0xa000] ;  /* 0x00a00000d210783b */ /* 0x000ee80000004200 */
[----:B------:R-:W-:Y:S04]  /*4500*/  LDSM.16.MT88.4 R52, [R207+0x800] ;  /* 0x00080000cf34783b */ /* 0x000fe80000004200 */
[----:B------:R-:W4:Y:S04]  /*4510*/  LDSM.16.MT88.4 R56, [R210+0x8800] ;  /* 0x00880000d238783b */ /* 0x000f280000004200 */
[----:B------:R-:W5:Y:S04]  /*4520*/  LDSM.16.MT88.4 R60, [R206+0x800] ;  /* 0x00080000ce3c783b */ /* 0x000f680000004200 */
[----:B------:R-:W5:Y:S04]  /*4530*/  LDSM.16.MT88.4 R64, [R210+0xa800] ;  /* 0x00a80000d240783b */ /* 0x000f680000004200 */
[----:B------:R-:W-:Y:S04]  /*4540*/  LDSM.16.MT88.4 R100, [R210+0x9000] ;  /* 0x00900000d264783b */ /* 0x000fe80000004200 */
[----:B------:R-:W-:Y:S01]  /*4550*/  LDSM.16.MT88.4 R104, [R206+0x1000] ;  /* 0x00100000ce68783b */ /* 0x000fe20000004200 */
[-C--:B-1----:R-:W-:Y:S08]  /*4560*/  HMMA.16816.F32.BF16 R20, R4, R8.reuse, R20 ;  /* 0x000000080414723c */ /* 0x082ff00000041814 */
[C---:B--2---:R-:W-:Y:S08]  /*4570*/  HMMA.16816.F32.BF16 R24, R12.reuse, R8, R24 ;  /* 0x000000080c18723c */ /* 0x044ff00000041818 */
[-C--:B------:R-:W-:Y:S08]  /*4580*/  HMMA.16816.F32.BF16 R28, R12, R10.reuse, R28 ;  /* 0x0000000a0c1c723c */ /* 0x080ff0000004181c */
[C---:B------:R-:W-:Y:S01]  /*4590*/  HMMA.16816.F32.BF16 R32, R4.reuse, R10, R32 ;  /* 0x0000000a0420723c */ /* 0x040fe20000041820 */
[----:B------:R-:W1:Y:S07]  /*45a0*/  LDSM.16.MT88.4 R8, [R207+0x1000] ;  /* 0x00100000cf08783b */ /* 0x000e6e0000004200 */
[-C--:B---3--:R-:W-:Y:S08]  /*45b0*/  HMMA.16816.F32.BF16 R36, R4, R16.reuse, R36 ;  /* 0x000000100424723c */ /* 0x088ff00000041824 */
[C---:B------:R-:W-:Y:S08]  /*45c0*/  HMMA.16816.F32.BF16 R40, R12.reuse, R16, R40 ;  /* 0x000000100c28723c */ /* 0x040ff00000041828 */
[-C--:B------:R-:W-:Y:S01]  /*45d0*/  HMMA.16816.F32.BF16 R44, R12, R18.reuse, R44 ;  /* 0x000000120c2c723c */ /* 0x080fe2000004182c */
[----:B------:R-:W2:Y:S07]  /*45e0*/  LDSM.16.MT88.4 R12, [R210+0xb000] ;  /* 0x00b00000d20c783b */ /* 0x000eae0000004200 */
[----:B------:R-:W-:Y:S01]  /*45f0*/  HMMA.16816.F32.BF16 R48, R4, R18, R48 ;  /* 0x000000120430723c */ /* 0x000fe20000041830 */
[----:B------:R-:W-:Y:S04]  /*4600*/  LDSM.16.MT88.4 R4, [R207+0x1800] ;  /* 0x00180000cf04783b */ /* 0x000fe80000004200 */
[----:B------:R-:W3:Y:S03]  /*4610*/  LDSM.16.MT88.4 R16, [R210+0x9800] ;  /* 0x00980000d210783b */ /* 0x000ee60000004200 */
[-C--:B----4-:R-:W-:Y:S08]  /*4620*/  HMMA.16816.F32.BF16 R20, R52, R56.reuse, R20 ;  /* 0x000000383414723c */ /* 0x090ff00000041814 */
[C---:B-----5:R-:W-:Y:S08]  /*4630*/  HMMA.16816.F32.BF16 R24, R60.reuse, R56, R24 ;  /* 0x000000383c18723c */ /* 0x060ff00000041818 */
[-C--:B------:R-:W-:Y:S08]  /*4640*/  HMMA.16816.F32.BF16 R28, R60, R58.reuse, R28 ;  /* 0x0000003a3c1c723c */ /* 0x080ff0000004181c */
[C---:B------:R-:W-:Y:S01]  /*4650*/  HMMA.16816.F32.BF16 R32, R52.reuse, R58, R32 ;  /* 0x0000003a3420723c */ /* 0x040fe20000041820 */
[----:B------:R-:W4:Y:S07]  /*4660*/  LDSM.16.MT88.4 R56, [R206+0x1800] ;  /* 0x00180000ce38783b */ /* 0x000f2e0000004200 */
[-C--:B------:R-:W-:Y:S08]  /*4670*/  HMMA.16816.F32.BF16 R36, R52, R64.reuse, R36 ;  /* 0x000000403424723c */ /* 0x080ff00000041824 */
[C---:B------:R-:W-:Y:S08]  /*4680*/  HMMA.16816.F32.BF16 R40, R60.reuse, R64, R40 ;  /* 0x000000403c28723c */ /* 0x040ff00000041828 */
[-C--:B------:R-:W-:Y:S01]  /*4690*/  HMMA.16816.F32.BF16 R44, R60, R66.reuse, R44 ;  /* 0x000000423c2c723c */ /* 0x080fe2000004182c */
[----:B------:R-:W5:Y:S01]  /*46a0*/  LDSM.16.MT88.4 R60, [R210+0xb800] ;  /* 0x00b80000d23c783b */ /* 0x000f620000004200 */
[----:B------:R-:W-:Y:S06]  /*46b0*/  BAR.SYNC.DEFER_BLOCKING 0x0 ;  /* 0x0000000000007b1d */ /* 0x000fec0000010000 */
[----:B------:R-:W-:Y:S08]  /*46c0*/  HMMA.16816.F32.BF16 R48, R52, R66, R48 ;  /* 0x000000423430723c */ /* 0x000ff00000041830 */
[-C--:B-1----:R-:W-:Y:S08]  /*46d0*/  HMMA.16816.F32.BF16 R20, R8, R100.reuse, R20 ;  /* 0x000000640814723c */ /* 0x082ff00000041814 */
[C---:B------:R-:W-:Y:S08]  /*46e0*/  HMMA.16816.F32.BF16 R24, R104.reuse, R100, R24 ;  /* 0x000000646818723c */ /* 0x040ff00000041818 */
[-C--:B------:R-:W-:Y:S08]  /*46f0*/  HMMA.16816.F32.BF16 R28, R104, R102.reuse, R28 ;  /* 0x00000066681c723c */ /* 0x080ff0000004181c */
[C---:B------:R-:W-:Y:S08]  /*4700*/  HMMA.16816.F32.BF16 R32, R8.reuse, R102, R32 ;  /* 0x000000660820723c */ /* 0x040ff00000041820 */
[-C--:B--2---:R-:W-:Y:S08]  /*4710*/  HMMA.16816.F32.BF16 R36, R8, R12.reuse, R36 ;  /* 0x0000000c0824723c */ /* 0x084ff00000041824 */
[C---:B------:R-:W-:Y:S08]  /*4720*/  HMMA.16816.F32.BF16 R40, R104.reuse, R12, R40 ;  /* 0x0000000c6828723c */ /* 0x040ff00000041828 */
[-C--:B------:R-:W-:Y:S08]  /*4730*/  HMMA.16816.F32.BF16 R44, R104, R14.reuse, R44 ;  /* 0x0000000e682c723c */ /* 0x080ff0000004182c */
[----:B------:R-:W-:Y:S08]  /*4740*/  HMMA.16816.F32.BF16 R48, R8, R14, R48 ;  /* 0x0000000e0830723c */ /* 0x000ff00000041830 */
[-C--:B---3--:R-:W-:Y:S08]  /*4750*/  HMMA.16816.F32.BF16 R20, R4, R16.reuse, R20 ;  /* 0x000000100414723c */ /* 0x088ff00000041814 */
[C---:B----4-:R-:W-:Y:S08]  /*4760*/  HMMA.16816.F32.BF16 R24, R56.reuse, R16, R24 ;  /* 0x000000103818723c */ /* 0x050ff00000041818 */
[-C--:B------:R-:W-:Y:S08]  /*4770*/  HMMA.16816.F32.BF16 R28, R56, R18.reuse, R28 ;  /* 0x00000012381c723c */ /* 0x080ff0000004181c */
[C---:B------:R-:W-:Y:S08]  /*4780*/  HMMA.16816.F32.BF16 R32, R4.reuse, R18, R32 ;  /* 0x000000120420723c */ /* 0x040ff00000041820 */
[-C--:B-----5:R-:W-:Y:S08]  /*4790*/  HMMA.16816.F32.BF16 R36, R4, R60.reuse, R36 ;  /* 0x0000003c0424723c */ /* 0x0a0ff00000041824 */
[C---:B------:R-:W-:Y:S08]  /*47a0*/  HMMA.16816.F32.BF16 R40, R56.reuse, R60, R40 ;  /* 0x0000003c3828723c */ /* 0x040ff00000041828 */
[-C--:B------:R-:W-:Y:S08]  /*47b0*/  HMMA.16816.F32.BF16 R44, R56, R62.reuse, R44 ;  /* 0x0000003e382c723c */ /* 0x080ff0000004182c */
[----:B------:R-:W-:Y:S04]  /*47c0*/  HMMA.16816.F32.BF16 R48, R4, R62, R48 ;  /* 0x0000003e0430723c */ /* 0x000fe80000041830 */
[----:B------:R-:W-:Y:S05]  /*47d0*/  IMAD.U32 R5, R231, -0x40, RZ ;  /* 0xffffffc0e7057824 */ /* 0x000fea00078e00ff */
[C---:B------:R-:W-:Y:S04]  /*47e0*/  LEA R248, P0, R5.reuse, R248, 0x2 ;  /* 0x000000f805f87211 */ /* 0x040fe800078010ff */
[----:B------:R-:W-:Y:S01]  /*47f0*/  LEA.HI.X.SX32 R249, R5, R249, 0x2, P0 ;  /* 0x000000f905f97211 */ /* 0x000fe200000f16ff */
[----:B------:R-:W-:Y:S08]  /*4800*/  @!P4 BRA `(.L_x_45) ;  /* 0x00000000008cc947 */ /* 0x000ff00003800000 */
[----:B------:R-:W-:Y:S01]  /*4810*/  IADD3 R5, P0, PT, RZ, -UR25, RZ ;  /* 0x80000019ff057c10 */ /* 0x000fe2000ff1e0ff */
[----:B------:R-:W-:Y:S01]  /*4820*/  IMAD.U32 R7, RZ, RZ, UR16 ;  /* 0x00000010ff077e24 */ /* 0x000fe2000f8e00ff */
[----:B------:R-:W-:Y:S02]  /*4830*/  ISETP.GE.AND P2, PT, R216, UR6, PT ;  /* 0x00000006d8007c0c */ /* 0x000fe4000bf46270 */
[----:B------:R-:W-:Y:S01]  /*4840*/  ISETP.GE.AND P1, PT, R220, UR6, PT ;  /* 0x00000006dc007c0c */ /* 0x000fe2000bf26270 */
[----:B------:R-:W-:Y:S05]  /*4850*/  IMAD.X R4, RZ, RZ, ~UR4, P0 ;  /* 0x80000004ff047e24 */ /* 0x000fea00080e06ff */
[----:B------:R-:W-:Y:S04]  /*4860*/  SHF.R.S64 R5, R5, 0x1f, R4 ;  /* 0x0000001f05057819 */ /* 0x000fe80000001004 */
[----:B------:R-:W-:Y:S01]  /*4870*/  IADD3 R234, P0, PT, R5, R234, RZ ;  /* 0x000000ea05ea7210 */ /* 0x000fe20007f1e0ff */
[----:B------:R-:W-:Y:S03]  /*4880*/  IMAD.U32 R5, RZ, RZ, UR16 ;  /* 0x00000010ff057e24 */ /* 0x000fe6000f8e00ff */
[----:B------:R-:W-:Y:S01]  /*4890*/  LEA.HI.X.SX32 R235, R4, R235, 0x1, P0 ;  /* 0x000000eb04eb7211 */ /* 0x000fe200000f0eff */
[----:B------:R-:W-:Y:S01]  /*48a0*/  @!P1 IMAD.MOV.U32 R8, RZ, RZ, R234 ;  /* 0x000000ffff089224 */ /* 0x000fe200078e00ea */
[----:B------:R-:W-:Y:S01]  /*48b0*/  LEA R6, P0, R7, R234, 0x1 ;  /* 0x000000ea07067211 */ /* 0x000fe200078008ff */
[----:B------:R-:W-:Y:S02]  /*48c0*/  IMAD.U32 R4, RZ, RZ, UR27 ;  /* 0x0000001bff047e24 */ /* 0x000fe4000f8e00ff */
[----:B------:R-:W-:Y:S01]  /*48d0*/  @!PT LDS RZ, [RZ] ;  /* 0x00000000fffff984 */ /* 0x000fe20000000800 */
[----:B------:R-:W-:Y:S01]  /*48e0*/  @!PT LDS RZ, [RZ] ;  /* 0x00000000fffff984 */ /* 0x000fe20000000800 */
[----:B------:R-:W-:Y:S01]  /*48f0*/  @!PT LDS RZ, [RZ] ;  /* 0x00000000fffff984 */ /* 0x000fe20000000800 */
[----:B------:R1:W-:Y:S01]  /*4900*/  @!P2 LDGSTS.E.BYPASS.LTC128B.128 [R223+0x8000], desc[UR20][R234.64] ;  /* 0x08000000eadfafae */ /* 0x0003e2000b981a14 */
[----:B------:R-:W-:Y:S02]  /*4910*/  @!P1 IMAD.MOV.U32 R9, RZ, RZ, R235 ;  /* 0x000000ffff099224 */ /* 0x000fe400078e00eb */
[----:B------:R-:W-:Y:S01]  /*4920*/  LEA.HI.X R7, R5, R235, R4, 0x1, P0 ;  /* 0x000000eb05077211 */ /* 0x000fe200000f0c04 */
[----:B------:R1:W-:Y:S04]  /*4930*/  @P2 STS.128 [R223+0x8000], RZ ;  /* 0x008000ffdf002388 */ /* 0x0003e80000000c00 */
        /* <DEDUP_REMOVED lines=15> */
[----:B------:R-:W0:Y:S02]  /*4a30*/  LDGDEPBAR ;  /* 0x00000000000079af */ /* 0x000e240000000000 */
.L_x_45:
[----:B------:R-:W-:Y:S01]  /*4a40*/  LDSM.16.M88.4 R100, [R205] ;  /* 0x00000000cd64783b */ /* 0x000fe20000000200 */
[----:B------:R-:W-:Y:S01]  /*4a50*/  ISETP.GT.AND P1, PT, R242, R227, PT ;  /* 0x000000e3f200720c */ /* 0x000fe20003f24270 */
[----:B------:R-:W-:Y:S01]  /*4a60*/  VIADD R236, R236, 0xffffffc0 ;  /* 0xffffffc0ecec7836 */ /* 0x000fe20000000000 */
[----:B------:R-:W-:Y:S01]  /*4a70*/  @P4 IADD3 R230, P2, PT, R230, -0x100, RZ ;  /* 0xffffff00e6e64810 */ /* 0x000fe20007f5e0ff */
[----:B------:R-:W1:Y:S03]  /*4a80*/  LDSM.16.MT88.4 R16, [R210+0xc000] ;  /* 0x00c00000d210783b */ /* 0x000e660000004200 */
[----:B------:R-:W-:Y:S01]  /*4a90*/  @P4 IADD3.X R229, PT, PT, R229, -0x1, RZ, P2, !PT ;  /* 0xffffffffe5e54810 */ /* 0x000fe200017fe4ff */
[----:B------:R-:W2:Y:S04]  /*4aa0*/  LDSM.16.M88.4 R60, [R205+0x1000] ;  /* 0x00100000cd3c783b */ /* 0x000ea80000000200 */
[----:B------:R-:W3:Y:S04]  /*4ab0*/  LDSM.16.MT88.4 R64, [R210+0xe000] ;  /* 0x00e00000d240783b */ /* 0x000ee80000004200 */
[----:B------:R-:W-:Y:S04]  /*4ac0*/  LDSM.16.M88.4 R104, [R198] ;  /* 0x00000000c668783b */ /* 0x000fe80000000200 */
[----:B------:R-:W4:Y:S04]  /*4ad0*/  LDSM.16.MT88.4 R108, [R210+0xc800] ;  /* 0x00c80000d26c783b */ /* 0x000f280000004200 */
[----:B------:R-:W4:Y:S04]  /*4ae0*/  LDSM.16.M88.4 R112, [R198+0x1000] ;  /* 0x00100000c670783b */ /* 0x000f280000000200 */
[----:B------:R-:W4:Y:S04]  /*4af0*/  LDSM.16.MT88.4 R180, [R210+0xe800] ;  /* 0x00e80000d2b4783b */ /* 0x000f280000004200 */
[----:B------:R-:W-:Y:S04]  /*4b00*/  LDSM.16.M88.4 R184, [R203] ;  /* 0x00000000cbb8783b */ /* 0x000fe80000000200 */
[----:B------:R-:W4:Y:S04]  /*4b10*/  LDSM.16.MT88.4 R188, [R210+0xd000] ;  /* 0x00d00000d2bc783b */ /* 0x000f280000004200 */
[----:B------:R-:W4:Y:S01]  /*4b20*/  LDSM.16.M88.4 R192, [R203+0x1000] ;  /* 0x00100000cbc0783b */ /* 0x000f220000000200 */
[-C--:B-1----:R-:W-:Y:S08]  /*4b30*/  HMMA.16816.F32.BF16 R4, R100, R16.reuse, RZ ;  /* 0x000000106404723c */ /* 0x082ff000000418ff */
[C---:B--2---:R-:W-:Y:S08]  /*4b40*/  HMMA.16816.F32.BF16 R8, R60.reuse, R16, RZ ;  /* 0x000000103c08723c */ /* 0x044ff000000418ff */
[-C--:B------:R-:W-:Y:S08]  /*4b50*/  HMMA.16816.F32.BF16 R12, R60, R18.reuse, RZ ;  /* 0x000000123c0c723c */ /* 0x080ff000000418ff */
[C---:B------:R-:W-:Y:S08]  /*4b60*/  HMMA.16816.F32.BF16 R16, R100.reuse, R18, RZ ;  /* 0x000000126410723c */ /* 0x040ff000000418ff */
[-C--:B---3--:R-:W-:Y:S08]  /*4b70*/  HMMA.16816.F32.BF16 R52, R100, R64.reuse, RZ ;  /* 0x000000406434723c */ /* 0x088ff000000418ff */
[C---:B------:R-:W-:Y:S08]  /*4b80*/  HMMA.16816.F32.BF16 R56, R60.reuse, R64, RZ ;  /* 0x000000403c38723c */ /* 0x040ff000000418ff */
[-C--:B------:R-:W-:Y:S08]  /*4b90*/  HMMA.16816.F32.BF16 R60, R60, R66.reuse, RZ ;  /* 0x000000423c3c723c */ /* 0x080ff000000418ff */
[----:B------:R-:W-:Y:S01]  /*4ba0*/  HMMA.16816.F32.BF16 R64, R100, R66, RZ ;  /* 0x000000426440723c */ /* 0x000fe200000418ff */
[----:B------:R-:W1:Y:S07]  /*4bb0*/  LDSM.16.MT88.4 R100, [R210+0xf000] ;  /* 0x00f00000d264783b */ /* 0x000e6e0000004200 */
[-C--:B----4-:R-:W-:Y:S08]  /*4bc0*/  HMMA.16816.F32.BF16 R4, R104, R108.reuse, R4 ;  /* 0x0000006c6804723c */ /* 0x090ff00000041804 */
[C---:B------:R-:W-:Y:S08]  /*4bd0*/  HMMA.16816.F32.BF16 R8, R112.reuse, R108, R8 ;  /* 0x0000006c7008723c */ /* 0x040ff00000041808 */
[-C--:B------:R-:W-:Y:S08]  /*4be0*/  HMMA.16816.F32.BF16 R12, R112, R110.reuse, R12 ;  /* 0x0000006e700c723c */ /* 0x080ff0000004180c */
[C---:B------:R-:W-:Y:S01]  /*4bf0*/  HMMA.16816.F32.BF16 R16, R104.reuse, R110, R16 ;  /* 0x0000006e6810723c */ /* 0x040fe20000041810 */
[----:B------:R-:W-:Y:S07]  /*4c00*/  LDSM.16.MT88.4 R108, [R210+0xd800] ;  /* 0x00d80000d26c783b */ /* 0x000fee0000004200 */
[-C--:B------:R-:W-:Y:S08]  /*4c10*/  HMMA.16816.F32.BF16 R52, R104, R180.reuse, R52 ;  /* 0x000000b46834723c */ /* 0x080ff00000041834 */
[C---:B------:R-:W-:Y:S01]  /*4c20*/  HMMA.16816.F32.BF16 R56, R112.reuse, R180, R56 ;  /* 0x000000b47038723c */ /* 0x040fe20000041838 */
[----:B------:R-:W-:Y:S05]  /*4c30*/  IMAD.U32 R181, RZ, RZ, UR26 ;  /* 0x0000001affb57e24 */ /* 0x000fea000f8e00ff */
[----:B------:R-:W-:Y:S02]  /*4c40*/  LEA R180, P0, R181, R248, 0x2 ;  /* 0x000000f8b5b47211 */ /* 0x000fe400078010ff */
[-C--:B------:R-:W-:Y:S01]  /*4c50*/  HMMA.16816.F32.BF16 R60, R112, R182.reuse, R60 ;  /* 0x000000b6703c723c */ /* 0x080fe2000004183c */
[----:B------:R-:W-:Y:S07]  /*4c60*/  LDSM.16.M88.4 R112, [R199+0x1000] ;  /* 0x00100000c770783b */ /* 0x000fee0000000200 */
[----:B------:R-:W-:Y:S01]  /*4c70*/  HMMA.16816.F32.BF16 R64, R104, R182, R64 ;  /* 0x000000b66840723c */ /* 0x000fe20000041840 */
[----:B------:R-:W-:Y:S05]  /*4c80*/  IMAD.U32 R105, RZ, RZ, UR26 ;  /* 0x0000001aff697e24 */ /* 0x000fea000f8e00ff */
[----:B------:R-:W-:Y:S02]  /*4c90*/  LEA.HI.X.SX32 R181, R105, R249, 0x2, P0 ;  /* 0x000000f969b57211 */ /* 0x000fe400000f16ff */
[-C--:B------:R-:W-:Y:S01]  /*4ca0*/  HMMA.16816.F32.BF16 R4, R184, R188.reuse, R4 ;  /* 0x000000bcb804723c */ /* 0x080fe20000041804 */
[----:B------:R-:W2:Y:S04]  /*4cb0*/  LDSM.16.M88.4 R104, [R199] ;  /* 0x00000000c768783b */ /* 0x000ea80000000200 */
[C---:B------:R-:W-:Y:S03]  /*4cc0*/  LEA R182, P0, R231.reuse, R180, 0x5 ;  /* 0x000000b4e7b67211 */ /* 0x040fe600078028ff */
[C---:B------:R-:W-:Y:S04]  /*4cd0*/  HMMA.16816.F32.BF16 R8, R192.reuse, R188, R8 ;  /* 0x000000bcc008723c */ /* 0x040fe80000041808 */
[C---:B------:R-:W-:Y:S02]  /*4ce0*/  LEA.HI.X.SX32 R183, R231.reuse, R181, 0x5, P0 ;  /* 0x000000b5e7b77211 */ /* 0x040fe400000f2eff */
[C---:B------:R-:W-:Y:S02]  /*4cf0*/  LEA R188, P0, R231.reuse, R182, 0x5 ;  /* 0x000000b6e7bc7211 */ /* 0x040fe400078028ff */
[-C--:B------:R-:W-:Y:S03]  /*4d00*/  HMMA.16816.F32.BF16 R12, R192, R190.reuse, R12 ;  /* 0x000000bec00c723c */ /* 0x080fe6000004180c */
[C---:B------:R-:W-:Y:S05]  /*4d10*/  LEA.HI.X.SX32 R189, R231.reuse, R183, 0x5, P0 ;  /* 0x000000b7e7bd7211 */ /* 0x040fea00000f2eff */
[C---:B------:R-:W-:Y:S04]  /*4d20*/  HMMA.16816.F32.BF16 R16, R184.reuse, R190, R16 ;  /* 0x000000beb810723c */ /* 0x040fe80000041810 */
[C---:B------:R-:W-:Y:S04]  /*4d30*/  LEA R190, P0, R231.reuse, R188, 0x5 ;  /* 0x000000bce7be7211 */ /* 0x040fe800078028ff */
[-C--:B-1----:R-:W-:Y:S03]  /*4d40*/  HMMA.16816.F32.BF16 R52, R184, R100.reuse, R52 ;  /* 0x00000064b834723c */ /* 0x082fe60000041834 */
[C---:B------:R-:W-:Y:S05]  /*4d50*/  LEA.HI.X.SX32 R191, R231.reuse, R189, 0x5, P0 ;  /* 0x000000bde7bf7211 */ /* 0x040fea00000f2eff */
[C---:B------:R-:W-:Y:S08]  /*4d60*/  HMMA.16816.F32.BF16 R56, R192.reuse, R100, R56 ;  /* 0x00000064c038723c */ /* 0x040ff00000041838 */
[-C--:B------:R-:W-:Y:S03]  /*4d70*/  HMMA.16816.F32.BF16 R60, R192, R102.reuse, R60 ;  /* 0x00000066c03c723c */ /* 0x080fe6000004183c */
[C---:B------:R-:W-:Y:S04]  /*4d80*/  LEA R192, P0, R231.reuse, R190, 0x5 ;  /* 0x000000bee7c07211 */ /* 0x040fe800078028ff */
[C---:B------:R-:W-:Y:S01]  /*4d90*/  LEA.HI.X.SX32 R193, R231.reuse, R191, 0x5, P0 ;  /* 0x000000bfe7c17211 */ /* 0x040fe200000f2eff */
[----:B------:R-:W-:Y:S01]  /*4da0*/  HMMA.16816.F32.BF16 R64, R184, R102, R64 ;  /* 0x00000066b840723c */ /* 0x000fe20000041840 */
[----:B------:R-:W1:Y:S03]  /*4db0*/  LDSM.16.MT88.4 R100, [R210+0xf800] ;  /* 0x00f80000d264783b */ /* 0x000e660000004200 */
[C---:B------:R-:W-:Y:S04]  /*4dc0*/  LEA R186, P0, R231.reuse, R192, 0x5 ;  /* 0x000000c0e7ba7211 */ /* 0x040fe800078028ff */
[-C--:B--2---:R-:W-:Y:S05]  /*4dd0*/  HMMA.16816.F32.BF16 R4, R104, R108.reuse, R4 ;  /* 0x0000006c6804723c */ /* 0x084fea0000041804 */
[C---:B------:R-:W-:Y:S02]  /*4de0*/  LEA.HI.X.SX32 R187, R231.reuse, R193, 0x5, P0 ;  /* 0x000000c1e7bb7211 */ /* 0x040fe400000f2eff */
[C---:B------:R-:W-:Y:S01]  /*4df0*/  LEA R184, P0, R231.reuse, R186, 0x5 ;  /* 0x000000bae7b87211 */ /* 0x040fe200078028ff */
[C---:B------:R-:W-:Y:S04]  /*4e00*/  HMMA.16816.F32.BF16 R8, R112.reuse, R108, R8 ;  /* 0x0000006c7008723c */ /* 0x040fe80000041808 */
[C---:B------:R-:W-:Y:S04]  /*4e10*/  LEA.HI.X.SX32 R185, R231.reuse, R187, 0x5, P0 ;  /* 0x000000bbe7b97211 */ /* 0x040fe800000f2eff */
[-C--:B------:R-:W-:Y:S03]  /*4e20*/  HMMA.16816.F32.BF16 R12, R112, R110.reuse, R12 ;  /* 0x0000006e700c723c */ /* 0x080fe6000004180c */
[C---:B------:R-:W-:Y:S05]  /*4e30*/  IMAD.WIDE R108, R231.reuse, -0xc0, R184 ;  /* 0xffffff40e76c7825 */ /* 0x040fea00078e02b8 */
[C---:B------:R-:W-:Y:S04]  /*4e40*/  HMMA.16816.F32.BF16 R16, R104.reuse, R110, R16 ;  /* 0x0000006e6810723c */ /* 0x040fe80000041810 */
[C---:B------:R-:W-:Y:S04]  /*4e50*/  LEA R194, P0, R231.reuse, R108, 0x5 ;  /* 0x0000006ce7c27211 */ /* 0x040fe800078028ff */
[C---:B------:R-:W-:Y:S01]  /*4e60*/  LEA.HI.X.SX32 R195, R231.reuse, R109, 0x5, P0 ;  /* 0x0000006de7c37211 */ /* 0x040fe200000f2eff */
[-C--:B-1----:R-:W-:Y:S03]  /*4e70*/  HMMA.16816.F32.BF16 R52, R104, R100.reuse, R52 ;  /* 0x000000646834723c */ /* 0x082fe60000041834 */
[C---:B------:R-:W-:Y:S04]  /*4e80*/  LEA R110, P0, R231.reuse, R194, 0x5 ;  /* 0x000000c2e76e7211 */ /* 0x040fe800078028ff */
[C---:B------:R-:W-:Y:S01]  /*4e90*/  LEA.HI.X.SX32 R111, R231.reuse, R195, 0x5, P0 ;  /* 0x000000c3e76f7211 */ /* 0x040fe200000f2eff */
[C---:B------:R-:W-:Y:S04]  /*4ea0*/  HMMA.16816.F32.BF16 R56, R112.reuse, R100, R56 ;  /* 0x000000647038723c */ /* 0x040fe80000041838 */
[C---:B------:R-:W-:Y:S04]  /*4eb0*/  LEA R100, P0, R231.reuse, R110, 0x5 ;  /* 0x0000006ee7647211 */ /* 0x040fe800078028ff */
[-C--:B------:R-:W-:Y:S03]  /*4ec0*/  HMMA.16816.F32.BF16 R60, R112, R102.reuse, R60 ;  /* 0x00000066703c723c */ /* 0x080fe6000004183c */
[C---:B------:R-:W-:Y:S02]  /*4ed0*/  LEA.HI.X.SX32 R101, R231.reuse, R111, 0x5, P0 ;  /* 0x0000006fe7657211 */ /* 0x040fe400000f2eff */
[C---:B------:R-:W-:Y:S03]  /*4ee0*/  LEA R114, P0, R231.reuse, R100, 0x5 ;  /* 0x00000064e7727211 */ /* 0x040fe600078028ff */
[----:B------:R-:W-:Y:S04]  /*4ef0*/  HMMA.16816.F32.BF16 R64, R104, R102, R64 ;  /* 0x000000666840723c */ /* 0x000fe80000041840 */
[----:B------:R-:W-:Y:S01]  /*4f00*/  @P4 IMAD.WIDE.U32 R106, R214, 0x4, R250 ;  /* 0x00000004d66a4825 */ /* 0x000fe200078e00fa */
[C---:B------:R-:W-:Y:S02]  /*4f10*/  LEA.HI.X.SX32 R115, R231.reuse, R101, 0x5, P0 ;  /* 0x00000065e7737211 */ /* 0x040fe400000f2eff */
[C---:B------:R-:W-:Y:S02]  /*4f20*/  LEA R112, P0, R231.reuse, R114, 0x5 ;  /* 0x00000072e7707211 */ /* 0x040fe400078028ff */
[----:B------:R-:W5:Y:S02]  /*4f30*/  @P4 LDG.E R239, desc[UR20][R106.64+-0x100] ;  /* 0xffff00146aef4981 */ /* 0x000f64000c1e1900 */
[C---:B------:R-:W-:Y:S02]  /*4f40*/  LEA.HI.X.SX32 R113, R231.reuse, R115, 0x5, P0 ;  /* 0x00000073e7717211 */ /* 0x040fe400000f2eff */
[----:B------:R1:W5:Y:S01]  /*4f50*/  @P4 LDG.E R238, desc[UR20][R106.64+-0xe0] ;  /* 0xffff20146aee4981 */ /* 0x000362000c1e1900 */
[C---:B------:R-:W-:Y:S03]  /*4f60*/  LEA R102, P0, R231.reuse, R112, 0x5 ;  /* 0x00000070e7667211 */ /* 0x040fe600078028ff */
[----:B------:R2:W-:Y:S01]  /*4f70*/  REDG.E.ADD.F32.FTZ.RN.STRONG.GPU desc[UR20][R248.64], R4 ;  /* 0x00000004f80079a6 */ /* 0x0005e2000c12f314 */
[C---:B------:R-:W-:Y:S03]  /*4f80*/  LEA.HI.X.SX32 R103, R231.reuse, R113, 0x5, P0 ;  /* 0x00000071e7677211 */ /* 0x040fe600000f2eff */
[----:B------:R3:W-:Y:S04]  /*4f90*/  REDG.E.ADD.F32.FTZ.RN.STRONG.GPU desc[UR20][R180.64], R5 ;  /* 0x00000005b40079a6 */ /* 0x0007e8000c12f314 */
[----:B------:R4:W-:Y:S04]  /*4fa0*/  REDG.E.ADD.F32.FTZ.RN.STRONG.GPU desc[UR20][R182.64], R6 ;  /* 0x00000006b60079a6 */ /* 0x0009e8000c12f314 */
[----:B------:R4:W-:Y:S04]  /*4fb0*/  REDG.E.ADD.F32.FTZ.RN.STRONG.GPU desc[UR20][R188.64], R7 ;  /* 0x00000007bc0079a6 */ /* 0x0009e8000c12f314 */
[----:B------:R4:W-:Y:S04]  /*4fc0*/  REDG.E.ADD.F32.FTZ.RN.STRONG.GPU desc[UR20][R190.64], R8 ;  /* 0x00000008be0079a6 */ /* 0x0009e8000c12f314 */
[----:B------:R4:W-:Y:S01]  /*4fd0*/  REDG.E.ADD.F32.FTZ.RN.STRONG.GPU desc[UR20][R192.64], R9 ;  /* 0x00000009c00079a6 */ /* 0x0009e2000c12f314 */
[C---:B-1----:R-:W-:Y:S03]  /*4fe0*/  IMAD.WIDE R106, R231.reuse, -0xc0, R102 ;  /* 0xffffff40e76a7825 */ /* 0x042fe600078e0266 */
[----:B------:R1:W-:Y:S01]  /*4ff0*/  REDG.E.ADD.F32.FTZ.RN.STRONG.GPU desc[UR20][R186.64], R10 ;  /* 0x0000000aba0079a6 */ /* 0x0003e2000c12f314 */
[C---:B------:R-:W-:Y:S03]  /*5000*/  LEA R104, P0, R231.reuse, R106, 0x5 ;  /* 0x0000006ae7687211 */ /* 0x040fe600078028ff */
[----:B------:R-:W-:Y:S01]  /*5010*/  REDG.E.ADD.F32.FTZ.RN.STRONG.GPU desc[UR20][R184.64], R11 ;  /* 0x0000000bb80079a6 */ /* 0x000fe2000c12f314 */
[C---:B------:R-:W-:Y:S03]  /*5020*/  LEA.HI.X.SX32 R105, R231.reuse, R107, 0x5, P0 ;  /* 0x0000006be7697211 */ /* 0x040fe600000f2eff */
[----:B------:R-:W-:Y:S01]  /*5030*/  REDG.E.ADD.F32.FTZ.RN.STRONG.GPU desc[UR20][R248.64+0x80], R16 ;  /* 0x00008010f80079a6 */ /* 0x000fe2000c12f314 */
[C---:B--2---:R-:W-:Y:S03]  /*5040*/  LEA R4, P0, R231.reuse, R104, 0x5 ;  /* 0x00000068e7047211 */ /* 0x044fe600078028ff */
[----:B------:R2:W-:Y:S01]  /*5050*/  REDG.E.ADD.F32.FTZ.RN.STRONG.GPU desc[UR20][R108.64+0x80], R17 ;  /* 0x000080116c0079a6 */ /* 0x0005e2000c12f314 */
[C---:B---3--:R-:W-:Y:S02]  /*5060*/  LEA.HI.X.SX32 R5, R231.reuse, R105, 0x5, P0 ;  /* 0x00000069e7057211 */ /* 0x048fe400000f2eff */
[C---:B------:R-:W-:Y:S01]  /*5070*/  LEA R180, P0, R231.reuse, R4, 0x5 ;  /* 0x00000004e7b47211 */ /* 0x040fe200078028ff */
[----:B------:R-:W-:Y:S03]  /*5080*/  REDG.E.ADD.F32.FTZ.RN.STRONG.GPU desc[UR20][R194.64+0x80], R18 ;  /* 0x00008012c20079a6 */ /* 0x000fe6000c12f314 */
[C---:B------:R-:W-:Y:S01]  /*5090*/  LEA.HI.X.SX32 R181, R231.reuse, R5, 0x5, P0 ;  /* 0x00000005e7b57211 */ /* 0x040fe200000f2eff */
[----:B------:R3:W-:Y:S01]  /*50a0*/  REDG.E.ADD.F32.FTZ.RN.STRONG.GPU desc[UR20][R110.64+0x80], R19 ;  /* 0x000080136e0079a6 */ /* 0x0007e2000c12f314 */
[C---:B----4-:R-:W-:Y:S03]  /*50b0*/  LEA R182, P0, R231.reuse, R180, 0x5 ;  /* 0x000000b4e7b67211 */ /* 0x050fe600078028ff */
[----:B------:R-:W-:Y:S01]  /*50c0*/  REDG.E.ADD.F32.FTZ.RN.STRONG.GPU desc[UR20][R100.64+0x80], R12 ;  /* 0x0000800c640079a6 */ /* 0x000fe2000c12f314 */
[C---:B------:R-:W-:Y:S02]  /*50d0*/  LEA.HI.X.SX32 R183, R231.reuse, R181, 0x5, P0 ;  /* 0x000000b5e7b77211 */ /* 0x040fe400000f2eff */
[C---:B------:R-:W-:Y:S01]  /*50e0*/  LEA R6, P0, R231.reuse, R182, 0x5 ;  /* 0x000000b6e7067211 */ /* 0x040fe200078028ff */
[----:B------:R-:W-:Y:S03]  /*50f0*/  REDG.E.ADD.F32.FTZ.RN.STRONG.GPU desc[UR20][R114.64+0x80], R13 ;  /* 0x0000800d720079a6 */ /* 0x000fe6000c12f314 */
[C---:B------:R-:W-:Y:S01]  /*5100*/  LEA.HI.X.SX32 R7, R231.reuse, R183, 0x5, P0 ;  /* 0x000000b7e7077211 */ /* 0x040fe200000f2eff */
[----:B------:R-:W-:Y:S01]  /*5110*/  REDG.E.ADD.F32.FTZ.RN.STRONG.GPU desc[UR20][R112.64+0x80], R14 ;  /* 0x0000800e700079a6 */ /* 0x000fe2000c12f314 */
[C---:B------:R-:W-:Y:S03]  /*5120*/  LEA R188, P0, R231.reuse, R6, 0x5 ;  /* 0x00000006e7bc7211 */ /* 0x040fe600078028ff */
[----:B------:R-:W-:Y:S01]  /*5130*/  REDG.E.ADD.F32.FTZ.RN.STRONG.GPU desc[UR20][R102.64+0x80], R15 ;  /* 0x0000800f660079a6 */ /* 0x000fe2000c12f314 */
[C---:B------:R-:W-:Y:S03]  /*5140*/  LEA.HI.X.SX32 R189, R231.reuse, R7, 0x5, P0 ;  /* 0x00000007e7bd7211 */ /* 0x040fe600000f2eff */
[----:B------:R-:W-:Y:S01]  /*5150*/  REDG.E.ADD.F32.FTZ.RN.STRONG.GPU desc[UR20][R248.64+0x100], R52 ;  /* 0x00010034f80079a6 */ /* 0x000fe2000c12f314 */
[C---:B------:R-:W-:Y:S03]  /*5160*/  IMAD.WIDE R190, R231.reuse, -0xc0, R188 ;  /* 0xffffff40e7be7825 */ /* 0x040fe600078e02bc */
[----:B------:R-:W-:Y:S01]  /*5170*/  REDG.E.ADD.F32.FTZ.RN.STRONG.GPU desc[UR20][R106.64+0x100], R53 ;  /* 0x000100356a0079a6 */ /* 0x000fe2000c12f314 */
[C---:B------:R-:W-:Y:S03]  /*5180*/  LEA R8, P0, R231.reuse, R190, 0x5 ;  /* 0x000000bee7087211 */ /* 0x040fe600078028ff */
[----:B------:R-:W-:Y:S01]  /*5190*/  REDG.E.ADD.F32.FTZ.RN.STRONG.GPU desc[UR20][R104.64+0x100], R54 ;  /* 0x00010036680079a6 */ /* 0x000fe2000c12f314 */
[C---:B------:R-:W-:Y:S03]  /*51a0*/  LEA.HI.X.SX32 R9, R231.reuse, R191, 0x5, P0 ;  /* 0x000000bfe7097211 */ /* 0x040fe600000f2eff */
[----:B------:R-:W-:Y:S01]  /*51b0*/  REDG.E.ADD.F32.FTZ.RN.STRONG.GPU desc[UR20][R4.64+0x100], R55 ;  /* 0x00010037040079a6 */ /* 0x000fe2000c12f314 */
[C---:B------:R-:W-:Y:S03]  /*51c0*/  LEA R192, P0, R231.reuse, R8, 0x5 ;  /* 0x00000008e7c07211 */ /* 0x040fe600078028ff */
[----:B------:R-:W-:Y:S01]  /*51d0*/  REDG.E.ADD.F32.FTZ.RN.STRONG.GPU desc[UR20][R180.64+0x100], R56 ;  /* 0x00010038b40079a6 */ /* 0x000fe2000c12f314 */
[C---:B------:R-:W-:Y:S02]  /*51e0*/  LEA.HI.X.SX32 R193, R231.reuse, R9, 0x5, P0 ;  /* 0x00000009e7c17211 */ /* 0x040fe400000f2eff */
[C---:B-1----:R-:W-:Y:S01]  /*51f0*/  LEA R186, P0, R231.reuse, R192, 0x5 ;  /* 0x000000c0e7ba7211 */ /* 0x042fe200078028ff */
[----:B------:R-:W-:Y:S03]  /*5200*/  REDG.E.ADD.F32.FTZ.RN.STRONG.GPU desc[UR20][R182.64+0x100], R57 ;  /* 0x00010039b60079a6 */ /* 0x000fe6000c12f314 */
[C---:B------:R-:W-:Y:S01]  /*5210*/  LEA.HI.X.SX32 R187, R231.reuse, R193, 0x5, P0 ;  /* 0x000000c1e7bb7211 */ /* 0x040fe200000f2eff */
[----:B------:R-:W-:Y:S01]  /*5220*/  REDG.E.ADD.F32.FTZ.RN.STRONG.GPU desc[UR20][R6.64+0x100], R58 ;  /* 0x0001003a060079a6 */ /* 0x000fe2000c12f314 */
[C---:B--2---:R-:W-:Y:S03]  /*5230*/  LEA R108, P0, R231.reuse, R186, 0x5 ;  /* 0x000000bae76c7211 */ /* 0x044fe600078028ff */
[----:B------:R-:W-:Y:S01]  /*5240*/  REDG.E.ADD.F32.FTZ.RN.STRONG.GPU desc[UR20][R188.64+0x100], R59 ;  /* 0x0001003bbc0079a6 */ /* 0x000fe2000c12f314 */
[C---:B------:R-:W-:Y:S02]  /*5250*/  LEA.HI.X.SX32 R109, R231.reuse, R187, 0x5, P0 ;  /* 0x000000bbe76d7211 */ /* 0x040fe400000f2eff */
[C---:B------:R-:W-:Y:S01]  /*5260*/  LEA R184, P0, R231.reuse, R108, 0x5 ;  /* 0x0000006ce7b87211 */ /* 0x040fe200078028ff */
[----:B------:R-:W-:Y:S03]  /*5270*/  REDG.E.ADD.F32.FTZ.RN.STRONG.GPU desc[UR20][R248.64+0x180], R64 ;  /* 0x00018040f80079a6 */ /* 0x000fe6000c12f314 */
[C---:B------:R-:W-:Y:S01]  /*5280*/  LEA.HI.X.SX32 R185, R231.reuse, R109, 0x5, P0 ;  /* 0x0000006de7b97211 */ /* 0x040fe200000f2eff */
[----:B------:R-:W-:Y:S01]  /*5290*/  REDG.E.ADD.F32.FTZ.RN.STRONG.GPU desc[UR20][R190.64+0x180], R65 ;  /* 0x00018041be0079a6 */ /* 0x000fe2000c12f314 */
[C---:B---3--:R-:W-:Y:S03]  /*52a0*/  LEA R110, P0, R231.reuse, R184, 0x5 ;  /* 0x000000b8e76e7211 */ /* 0x048fe600078028ff */
[----:B------:R-:W-:Y:S01]  /*52b0*/  REDG.E.ADD.F32.FTZ.RN.STRONG.GPU desc[UR20][R8.64+0x180], R66 ;  /* 0x00018042080079a6 */ /* 0x000fe2000c12f314 */
[----:B------:R-:W-:Y:S03]  /*52c0*/  LEA.HI.X.SX32 R111, R231, R185, 0x5, P0 ;  /* 0x000000b9e76f7211 */ /* 0x000fe600000f2eff */
[----:B------:R-:W-:Y:S04]  /*52d0*/  REDG.E.ADD.F32.FTZ.RN.STRONG.GPU desc[UR20][R192.64+0x180], R67 ;  /* 0x00018043c00079a6 */ /* 0x000fe8000c12f314 */
[----:B------:R-:W-:Y:S04]  /*52e0*/  REDG.E.ADD.F32.FTZ.RN.STRONG.GPU desc[UR20][R186.64+0x180], R60 ;  /* 0x0001803cba0079a6 */ /* 0x000fe8000c12f314 */
[----:B------:R-:W-:Y:S04]  /*52f0*/  LDSM.16.MT88.4 R4, [R207+-0x2000] ;  /* 0xffe00000cf04783b */ /* 0x000fe80000004200 */
[----:B------:R-:W1:Y:S04]  /*5300*/  LDSM.16.MT88.4 R8, [R200] ;  /* 0x00000000c808783b */ /* 0x000e680000004200 */
[----:B------:R-:W-:Y:S04]  /*5310*/  REDG.E.ADD.F32.FTZ.RN.STRONG.GPU desc[UR20][R108.64+0x180], R61 ;  /* 0x0001803d6c0079a6 */ /* 0x000fe8000c12f314 */
[----:B------:R-:W-:Y:S04]  /*5320*/  REDG.E.ADD.F32.FTZ.RN.STRONG.GPU desc[UR20][R184.64+0x180], R62 ;  /* 0x0001803eb80079a6 */ /* 0x000fe8000c12f314 */
[----:B------:R-:W2:Y:S04]  /*5330*/  LDSM.16.MT88.4 R12, [R206+-0x2000] ;  /* 0xffe00000ce0c783b */ /* 0x000ea80000004200 */
[----:B------:R-:W-:Y:S04]  /*5340*/  REDG.E.ADD.F32.FTZ.RN.STRONG.GPU desc[UR20][R110.64+0x180], R63 ;  /* 0x0001803f6e0079a6 */ /* 0x000fe8000c12f314 */
[----:B------:R-:W3:Y:S04]  /*5350*/  LDSM.16.MT88.4 R16, [R200+0x2000] ;  /* 0x00200000c810783b */ /* 0x000ee80000004200 */
[----:B------:R-:W-:Y:S04]  /*5360*/  LDSM.16.MT88.4 R52, [R207+-0x1800] ;  /* 0xffe80000cf34783b */ /* 0x000fe80000004200 */
[----:B------:R-:W4:Y:S04]  /*5370*/  LDSM.16.MT88.4 R56, [R200+0x800] ;  /* 0x00080000c838783b */ /* 0x000f280000004200 */
[----:B------:R-:W4:Y:S04]  /*5380*/  LDSM.16.MT88.4 R64, [R206+-0x1800] ;  /* 0xffe80000ce40783b */ /* 0x000f280000004200 */
[----:B------:R-:W4:Y:S01]  /*5390*/  LDSM.16.MT88.4 R100, [R200+0x2800] ;  /* 0x00280000c864783b */ /* 0x000f220000004200 */
[-C--:B-1----:R-:W-:Y:S03]  /*53a0*/  HMMA.16816.F32.BF16 R68, R4, R8.reuse, R68 ;  /* 0x000000080444723c */ /* 0x082fe60000041844 */
[----:B------:R-:W-:Y:S04]  /*53b0*/  LDSM.16.MT88.4 R60, [R200+0x1000] ;  /* 0x00100000c83c783b */ /* 0x000fe80000004200 */
[----:B------:R-:W-:Y:S04]  /*53c0*/  LDSM.16.MT88.4 R104, [R206+-0x1000] ;  /* 0xfff00000ce68783b */ /* 0x000fe80000004200 */
[----:B------:R-:W-:Y:S01]  /*53d0*/  LDSM.16.MT88.4 R108, [R200+0x3800] ;  /* 0x00380000c86c783b */ /* 0x000fe20000004200 */
[C---:B--2---:R-:W-:Y:S08]  /*53e0*/  HMMA.16816.F32.BF16 R72, R12.reuse, R8, R72 ;  /* 0x000000080c48723c */ /* 0x044ff00000041848 */
[-C--:B------:R-:W-:Y:S08]  /*53f0*/  HMMA.16816.F32.BF16 R76, R12, R10.reuse, R76 ;  /* 0x0000000a0c4c723c */ /* 0x080ff0000004184c */
[C---:B------:R-:W-:Y:S01]  /*5400*/  HMMA.16816.F32.BF16 R80, R4.reuse, R10, R80 ;  /* 0x0000000a0450723c */ /* 0x040fe20000041850 */
[----:B------:R-:W1:Y:S07]  /*5410*/  LDSM.16.MT88.4 R8, [R207+-0x1000] ;  /* 0xfff00000cf08783b */ /* 0x000e6e0000004200 */
[-C--:B---3--:R-:W-:Y:S08]  /*5420*/  HMMA.16816.F32.BF16 R84, R4, R16.reuse, R84 ;  /* 0x000000100454723c */ /* 0x088ff00000041854 */
[C---:B------:R-:W-:Y:S08]  /*5430*/  HMMA.16816.F32.BF16 R88, R12.reuse, R16, R88 ;  /* 0x000000100c58723c */ /* 0x040ff00000041858 */
[-C--:B------:R-:W-:Y:S01]  /*5440*/  HMMA.16816.F32.BF16 R92, R12, R18.reuse, R92 ;  /* 0x000000120c5c723c */ /* 0x080fe2000004185c */
[----:B------:R-:W2:Y:S07]  /*5450*/  LDSM.16.MT88.4 R12, [R200+0x3000] ;  /* 0x00300000c80c783b */ /* 0x000eae0000004200 */
[----:B------:R-:W-:Y:S01]  /*5460*/  HMMA.16816.F32.BF16 R96, R4, R18, R96 ;  /* 0x000000120460723c */ /* 0x000fe20000041860 */
[----:B------:R-:W-:Y:S04]  /*5470*/  LDSM.16.MT88.4 R4, [R207+-0x800] ;  /* 0xfff80000cf04783b */ /* 0x000fe80000004200 */
[----:B------:R-:W3:Y:S03]  /*5480*/  LDSM.16.MT88.4 R16, [R200+0x1800] ;  /* 0x00180000c810783b */ /* 0x000ee60000004200 */
[-C--:B----4-:R-:W-:Y:S08]  /*5490*/  HMMA.16816.F32.BF16 R68, R52, R56.reuse, R68 ;  /* 0x000000383444723c */ /* 0x090ff00000041844 */
[C---:B------:R-:W-:Y:S08]  /*54a0*/  HMMA.16816.F32.BF16 R72, R64.reuse, R56, R72 ;  /* 0x000000384048723c */ /* 0x040ff00000041848 */
[-C--:B------:R-:W-:Y:S08]  /*54b0*/  HMMA.16816.F32.BF16 R76, R64, R58.reuse, R76 ;  /* 0x0000003a404c723c */ /* 0x080ff0000004184c */
[C---:B------:R-:W-:Y:S01]  /*54c0*/  HMMA.16816.F32.BF16 R80, R52.reuse, R58, R80 ;  /* 0x0000003a3450723c */ /* 0x040fe20000041850 */
[----:B------:R-:W4:Y:S07]  /*54d0*/  LDSM.16.MT88.4 R56, [R206+-0x800] ;  /* 0xfff80000ce38783b */ /* 0x000f2e0000004200 */
[-C--:B------:R-:W-:Y:S08]  /*54e0*/  HMMA.16816.F32.BF16 R84, R52, R100.reuse, R84 ;  /* 0x000000643454723c */ /* 0x080ff00000041854 */
[C---:B------:R-:W-:Y:S08]  /*54f0*/  HMMA.16816.F32.BF16 R88, R64.reuse, R100, R88 ;  /* 0x000000644058723c */ /* 0x040ff00000041858 */
[-C--:B------:R-:W-:Y:S08]  /*5500*/  HMMA.16816.F32.BF16 R92, R64, R102.reuse, R92 ;  /* 0x00000066405c723c */ /* 0x080ff0000004185c */
        /* <DEDUP_REMOVED lines=8> */
[----:B------:R-:W-:Y:S04]  /*5590*/  HMMA.16816.F32.BF16 R96, R8, R14, R96 ;  /* 0x0000000e0860723c */ /* 0x000fe80000041860 */
[----:B------:R-:W-:Y:S04]  /*55a0*/  LOP3.LUT R8, R242, 0x1, RZ, 0xc0, !PT ;  /* 0x00000001f2087812 */ /* 0x000fe800078ec0ff */
[-C--:B---3--:R-:W-:Y:S05]  /*55b0*/  HMMA.16816.F32.BF16 R68, R4, R16.reuse, R68 ;  /* 0x000000100444723c */ /* 0x088fea0000041844 */
[----:B------:R-:W-:Y:S03]  /*55c0*/  ISETP.NE.U32.AND P0, PT, R8, 0x1, PT ;  /* 0x000000010800780c */ /* 0x000fe60003f05070 */
[C---:B----4-:R-:W-:Y:S08]  /*55d0*/  HMMA.16816.F32.BF16 R72, R56.reuse, R16, R72 ;  /* 0x000000103848723c */ /* 0x050ff00000041848 */
[-C--:B------:R-:W-:Y:S08]  /*55e0*/  HMMA.16816.F32.BF16 R76, R56, R18.reuse, R76 ;  /* 0x00000012384c723c */ /* 0x080ff0000004184c */
[C---:B------:R-:W-:Y:S08]  /*55f0*/  HMMA.16816.F32.BF16 R80, R4.reuse, R18, R80 ;  /* 0x000000120450723c */ /* 0x040ff00000041850 */
[-C--:B------:R-:W-:Y:S08]  /*5600*/  HMMA.16816.F32.BF16 R84, R4, R108.reuse, R84 ;  /* 0x0000006c0454723c */ /* 0x080ff00000041854 */
[C---:B------:R-:W-:Y:S08]  /*5610*/  HMMA.16816.F32.BF16 R88, R56.reuse, R108, R88 ;  /* 0x0000006c3858723c */ /* 0x040ff00000041858 */
[-C--:B------:R-:W-:Y:S08]  /*5620*/  HMMA.16816.F32.BF16 R92, R56, R110.reuse, R92 ;  /* 0x0000006e385c723c */ /* 0x080ff0000004185c */
[----:B------:R-:W-:Y:S04]  /*5630*/  HMMA.16816.F32.BF16 R96, R4, R110, R96 ;  /* 0x0000006e0460723c */ /* 0x000fe80000041860 */
[----:B------:R-:W-:Y:S01]  /*5640*/  VIADD R6, R200, 0xffffc000 ;  /* 0xffffc000c8067836 */ /* 0x000fe20000000000 */
[----:B------:R-:W-:Y:S01]  /*5650*/  @P4 IADD3 R5, P3, PT, R250, -0x100, RZ ;  /* 0xffffff00fa054810 */ /* 0x000fe20007f7e0ff */
[----:B------:R-:W-:Y:S03]  /*5660*/  @P0 VIADD R6, R200, 0x4000 ;  /* 0x00004000c8060836 */ /* 0x000fe60000000000 */
[----:B------:R-:W-:Y:S01]  /*5670*/  @P4 IADD3.X R4, PT, PT, R251, -0x1, RZ, P3, !PT ;  /* 0xfffffffffb044810 */ /* 0x000fe20001ffe4ff */
[----:B------:R-:W-:Y:S02]  /*5680*/  IMAD.MOV.U32 R200, RZ, RZ, R6 ;  /* 0x000000ffffc87224 */ /* 0x000fe400078e0006 */
[----:B------:R-:W-:Y:S02]  /*5690*/  @P4 IMAD.MOV.U32 R250, RZ, RZ, R5 ;  /* 0x000000fffffa4224 */ /* 0x000fe400078e0005 */
[----:B------:R-:W-:Y:S01]  /*56a0*/  @P4 IMAD.MOV.U32 R251, RZ, RZ, R4 ;  /* 0x000000fffffb4224 */ /* 0x000fe200078e0004 */
[----:B------:R-:W-:Y:S06]  /*56b0*/  @P1 BRA `(.L_x_46) ;  /* 0xffffffd800981947 */ /* 0x000fec000383ffff */
[----:B------:R-:W1:Y:S01]  /*56c0*/  S2R R0, SR_TID.X ;  /* 0x0000000000007919 */ /* 0x000e620000002100 */
[----:B------:R-:W2:Y:S01]  /*56d0*/  LDCU UR4, c[0x0][0x500] ;  /* 0x0000a000ff0477ac */ /* 0x000ea20008000800 */
[----:B------:R-:W-:Y:S02]  /*56e0*/  IADD3 R3, PT, PT, R221, 0xc040, RZ ;  /* 0x0000c040dd037810 */ /* 0x000fe40007ffe0ff */
[----:B------:R-:W-:Y:S02]  /*56f0*/  F2FP.BF16.F32.PACK_AB R20, R21, R20 ;  /* 0x000000141514723e */ /* 0x000fe400000010ff */
[----:B------:R-:W-:Y:S02]  /*5700*/  F2FP.BF16.F32.PACK_AB R22, R23, R22 ;  /* 0x000000161716723e */ /* 0x000fe400000010ff */
[----:B------:R-:W-:Y:S02]  /*5710*/  F2FP.BF16.F32.PACK_AB R32, R33, R32 ;  /* 0x000000202120723e */ /* 0x000fe400000010ff */
[----:B------:R-:W-:-:S02]  /*5720*/  F2FP.BF16.F32.PACK_AB R34, R35, R34 ;  /* 0x000000222322723e */ /* 0x000fc400000010ff */
[----:B------:R-:W-:Y:S02]  /*5730*/  F2FP.BF16.F32.PACK_AB R24, R25, R24 ;  /* 0x000000181918723e */ /* 0x000fe400000010ff */
[----:B------:R-:W-:Y:S02]  /*5740*/  F2FP.BF16.F32.PACK_AB R26, R27, R26 ;  /* 0x0000001a1b1a723e */ /* 0x000fe400000010ff */
[----:B------:R-:W-:Y:S02]  /*5750*/  F2FP.BF16.F32.PACK_AB R28, R29, R28 ;  /* 0x0000001c1d1c723e */ /* 0x000fe400000010ff */
[----:B------:R-:W-:Y:S01]  /*5760*/  F2FP.BF16.F32.PACK_AB R30, R31, R30 ;  /* 0x0000001e1f1e723e */ /* 0x000fe200000010ff */
[----:B--2---:R-:W-:Y:S01]  /*5770*/  FMUL.FTZ R68, R68, UR4 ;  /* 0x0000000444447c20 */ /* 0x004fe20008410000 */
[----:B------:R-:W-:Y:S01]  /*5780*/  FMUL.FTZ R69, R69, UR4 ;  /* 0x0000000445457c20 */ /* 0x000fe20008410000 */
        /* <DEDUP_REMOVED lines=11> */
[----:B-1----:R-:W-:Y:S01]  /*5840*/  LOP3.LUT P0, RZ, R0, 0x10, RZ, 0xc0, !PT ;  /* 0x0000001000ff7812 */ /* 0x002fe2000780c0ff */
[----:B------:R-:W-:-:S02]  /*5850*/  VIADD R0, R221, 0xc000 ;  /* 0x0000c000dd007836 */ /* 0x000fc40000000000 */
        /* <DEDUP_REMOVED lines=11> */
[----:B------:R-:W-:Y:S01]  /*5910*/  F2FP.BF16.F32.PACK_AB R68, R69, R68 ;  /* 0x000000444544723e */ /* 0x000fe200000010ff */
[----:B------:R-:W-:Y:S01]  /*5920*/  BAR.SYNC.DEFER_BLOCKING 0x0 ;  /* 0x0000000000007b1d */ /* 0x000fe20000010000 */
[----:B------:R-:W-:Y:S01]  /*5930*/  F2FP.BF16.F32.PACK_AB R70, R71, R70 ;  /* 0x000000464746723e */ /* 0x000fe200000010ff */
[----:B------:R-:W-:Y:S01]  /*5940*/  FMUL.FTZ R88, R88, UR4 ;  /* 0x0000000458587c20 */ /* 0x000fe20008410000 */
[----:B------:R-:W-:Y:S01]  /*5950*/  FMUL.FTZ R89, R89, UR4 ;  /* 0x0000000459597c20 */ /* 0x000fe20008410000 */
[----:B------:R-:W-:Y:S01]  /*5960*/  FMUL.FTZ R90, R90, UR4 ;  /* 0x000000045a5a7c20 */ /* 0x000fe20008410000 */
[----:B------:R-:W-:Y:S01]  /*5970*/  FMUL.FTZ R91, R91, UR4 ;  /* 0x000000045b5b7c20 */ /* 0x000fe20008410000 */
[----:B------:R-:W-:Y:S01]  /*5980*/  F2FP.BF16.F32.PACK_AB R80, R81, R80 ;  /* 0x000000505150723e */ /* 0x000fe200000010ff */
[----:B------:R-:W-:Y:S01]  /*5990*/  @P0 VIADD R3, R0, 0xffffffc0 ;  /* 0xffffffc000030836 */ /* 0x000fe20000000000 */
[----:B------:R-:W-:Y:S01]  /*59a0*/  F2FP.BF16.F32.PACK_AB R82, R83, R82 ;  /* 0x000000525352723e */ /* 0x000fe200000010ff */
[----:B------:R-:W-:Y:S01]  /*59b0*/  FMUL.FTZ R92, R92, UR4 ;  /* 0x000000045c5c7c20 */ /* 0x000fe20008410000 */
[----:B------:R-:W-:Y:S01]  /*59c0*/  FMUL.FTZ R93, R93, UR4 ;  /* 0x000000045d5d7c20 */ /* 0x000fe20008410000 */
[----:B------:R-:W-:Y:S01]  /*59d0*/  FMUL.FTZ R94, R94, UR4 ;  /* 0x000000045e5e7c20 */ /* 0x000fe20008410000 */
[----:B------:R-:W-:Y:S01]  /*59e0*/  FMUL.FTZ R95, R95, UR4 ;  /* 0x000000045f5f7c20 */ /* 0x000fe20008410000 */
[----:B------:R-:W-:-:S02]  /*59f0*/  F2FP.BF16.F32.PACK_AB R72, R73, R72 ;  /* 0x000000484948723e */ /* 0x000fc400000010ff */
[----:B------:R-:W-:Y:S02]  /*5a00*/  F2FP.BF16.F32.PACK_AB R74, R75, R74 ;  /* 0x0000004a4b4a723e */ /* 0x000fe400000010ff */
[----:B------:R-:W-:Y:S02]  /*5a10*/  F2FP.BF16.F32.PACK_AB R76, R77, R76 ;  /* 0x0000004c4d4c723e */ /* 0x000fe400000010ff */
[----:B------:R-:W-:Y:S02]  /*5a20*/  F2FP.BF16.F32.PACK_AB R78, R79, R78 ;  /* 0x0000004e4f4e723e */ /* 0x000fe400000010ff */
[----:B------:R-:W-:Y:S02]  /*5a30*/  F2FP.BF16.F32.PACK_AB R84, R85, R84 ;  /* 0x000000545554723e */ /* 0x000fe400000010ff */
[----:B------:R-:W-:Y:S01]  /*5a40*/  F2FP.BF16.F32.PACK_AB R86, R87, R86 ;  /* 0x000000565756723e */ /* 0x000fe200000010ff */
[----:B------:R1:W-:Y:S01]  /*5a50*/  STS [R221+0xc000], R68 ;  /* 0x00c00044dd007388 */ /* 0x0003e20000000800 */
[----:B------:R-:W-:-:S02]  /*5a60*/  F2FP.BF16.F32.PACK_AB R96, R97, R96 ;  /* 0x000000606160723e */ /* 0x000fc400000010ff */
[----:B------:R-:W-:Y:S01]  /*5a70*/  F2FP.BF16.F32.PACK_AB R98, R99, R98 ;  /* 0x000000626362723e */ /* 0x000fe200000010ff */
[----:B------:R1:W-:Y:S01]  /*5a80*/  STS [R221+0xc400], R70 ;  /* 0x00c40046dd007388 */ /* 0x0003e20000000800 */
[----:B------:R-:W-:Y:S02]  /*5a90*/  F2FP.BF16.F32.PACK_AB R88, R89, R88 ;  /* 0x000000585958723e */ /* 0x000fe400000010ff */
[----:B------:R-:W-:Y:S01]  /*5aa0*/  F2FP.BF16.F32.PACK_AB R90, R91, R90 ;  /* 0x0000005a5b5a723e */ /* 0x000fe200000010ff */
[----:B------:R1:W-:Y:S01]  /*5ab0*/  STS [R3], R80 ;  /* 0x0000005003007388 */ /* 0x0003e20000000800 */
        /* <DEDUP_REMOVED lines=8> */
[----:B------:R1:W-:Y:S01]  /*5b40*/  STS [R221+0xd400], R74 ;  /* 0x00d4004add007388 */ /* 0x0003e20000000800 */
[----:B------:R-:W-:Y:S02]  /*5b50*/  F2FP.BF16.F32.PACK_AB R40, R41, R40 ;  /* 0x000000282928723e */ /* 0x000fe400000010ff */
[----:B------:R-:W-:Y:S01]  /*5b60*/  F2FP.BF16.F32.PACK_AB R42, R43, R42 ;  /* 0x0000002a2b2a723e */ /* 0x000fe200000010ff */
[----:B------:R1:W-:Y:S01]  /*5b70*/  STS [R3+0x1000], R76 ;  /* 0x0010004c03007388 */ /* 0x0003e20000000800 */
[----:B------:R-:W-:-:S02]  /*5b80*/  F2FP.BF16.F32.PACK_AB R44, R45, R44 ;  /* 0x0000002c2d2c723e */ /* 0x000fc400000010ff */
[----:B------:R-:W-:Y:S01]  /*5b90*/  F2FP.BF16.F32.PACK_AB R46, R47, R46 ;  /* 0x0000002e2f2e723e */ /* 0x000fe200000010ff */
[----:B------:R1:W-:Y:S01]  /*5ba0*/  STS [R3+0x1400], R78 ;  /* 0x0014004e03007388 */ /* 0x0003e20000000800 */
[----:B------:R-:W-:-:S03]  /*5bb0*/  ISETP.NE.AND P0, PT, R245, -0x1, PT ;  /* 0xfffffffff500780c */ /* 0x000fc60003f05270 */
[----:B------:R1:W-:Y:S04]  /*5bc0*/  STS [R221+0xe000], R84 ;  /* 0x00e00054dd007388 */ /* 0x0003e80000000800 */
        /* <DEDUP_REMOVED lines=22> */
[----:B------:R1:W-:Y:S01]  /*5d30*/  STS [R3+0x7400], R46 ;  /* 0x0074002e03007388 */ /* 0x0003e20000000800 */
[----:B------:R-:W-:Y:S05]  /*5d40*/  @P0 BRA `(.L_x_47) ;  /* 0x0000000000280947 */ /* 0x000fea0003800000 */
[----:B------:R-:W2:Y:S01]  /*5d50*/  LDCU.64 UR10, c[0x0][0x5c0] ;  /* 0x0000b800ff0a77ac */ /* 0x000ea20008000a00 */
[----:B-1----:R-:W-:Y:S01]  /*5d60*/  SHF.R.S32.HI R3, RZ, 0x1f, R244 ;  /* 0x0000001fff037819 */ /* 0x002fe200000114f4 */
[----:B------:R-:W1:Y:S04]  /*5d70*/  LDCU.64 UR4, c[0x0][0x5a8] ;  /* 0x0000b500ff0477ac */ /* 0x000e680008000a00 */
[----:B--2---:R-:W-:Y:S02]  /*5d80*/  IMAD R3, R3, UR10, RZ ;  /* 0x0000000a03037c24 */ /* 0x004fe4000f8e02ff */
[----:B------:R-:W-:-:S04]  /*5d90*/  IMAD.WIDE.U32 R4, R244, UR10, RZ ;  /* 0x0000000af4047c25 */ /* 0x000fc8000f8e00ff */
[----:B------:R-:W-:-:S05]  /*5da0*/  IMAD R0, R244, UR11, R3 ;  /* 0x0000000bf4007c24 */ /* 0x000fca000f8e0203 */
[----:B------:R-:W-:-:S03]  /*5db0*/  IADD3 R5, PT, PT, R5, R0, RZ ;  /* 0x0000000005057210 */ /* 0x000fc60007ffe0ff */
[----:B-1----:R-:W-:-:S04]  /*5dc0*/  IMAD.WIDE.U32 R28, R213, UR4, R4 ;  /* 0x00000004d51c7c25 */ /* 0x002fc8000f8e0004 */
[----:B------:R-:W-:Y:S01]  /*5dd0*/  IMAD R3, R213, UR5, R29 ;  /* 0x00000005d5037c24 */ /* 0x000fe2000f8e021d */
[----:B------:R-:W-:Y:S05]  /*5de0*/  BRA `(.L_x_48) ;  /* 0x0000000000147947 */ /* 0x000fea0003800000 */
.L_x_47:
[----:B------:R-:W2:Y:S01]  /*5df0*/  LDCU.64 UR10, c[0x0][0x5c0] ;  /* 0x0000b800ff0a77ac */ /* 0x000ea20008000a00 */
[----:B-1----:R-:W-:-:S05]  /*5e00*/  IADD3 R28, PT, PT, R244, R245, RZ ;  /* 0x000000f5f41c7210 */ /* 0x002fca0007ffe0ff */
[C---:B--2---:R-:W-:Y:S02]  /*5e10*/  IMAD R3, R28.reuse, UR11, RZ ;  /* 0x0000000b1c037c24 */ /* 0x044fe4000f8e02ff */
[----:B------:R-:W-:-:S05]  /*5e20*/  IMAD.WIDE.U32 R28, R28, UR10, RZ ;  /* 0x0000000a1c1c7c25 */ /* 0x000fca000f8e00ff */
[----:B------:R-:W-:Y:S02]  /*5e30*/  IADD3 R3, PT, PT, R29, R3, RZ ;  /* 0x000000031d037210 */ /* 0x000fe40007ffe0ff */
.L_x_48:
        /* <DEDUP_REMOVED lines=10> */
[----:B------:R-:W-:Y:S01]  /*5ee0*/  MOV R2, R4 ;  /* 0x0000000400027202 */ /* 0x000fe20000000f00 */
[----:B------:R-:W-:Y:S06]  /*5ef0*/  BRA `(.L_x_50) ;  /* 0x0000000000187947 */ /* 0x000fec0003800000 */
.L_x_49:
[----:B------:R-:W1:Y:S01]  /*5f00*/  LDCU.64 UR6, c[0x0][0x5c8] ;  /* 0x0000b900ff0677ac */ /* 0x000e620008000a00 */
[----:B------:R-:W-:-:S05]  /*5f10*/  IADD3 R4, PT, PT, R244, R245, RZ ;  /* 0x000000f5f4047210 */ /* 0x000fca0007ffe0ff */
[C---:B-1----:R-:W-:Y:S02]  /*5f20*/  IMAD R0, R4.reuse, UR7, RZ ;  /* 0x0000000704007c24 */ /* 0x042fe4000f8e02ff */
[----:B------:R-:W-:-:S05]  /*5f30*/  IMAD.WIDE.U32 R4, R4, UR6, RZ ;  /* 0x0000000604047c25 */ /* 0x000fca000f8e00ff */
[----:B------:R-:W-:Y:S02]  /*5f40*/  IADD3 R0, PT, PT, R5, R0, RZ ;  /* 0x0000000005007210 */ /* 0x000fe40007ffe0ff */
[----:B------:R-:W-:-:S07]  /*5f50*/  MOV R2, R4 ;  /* 0x0000000400027202 */ /* 0x000fce0000000f00 */
.L_x_50:
[----:B------:R-:W-:Y:S01]  /*5f60*/  BAR.SYNC.DEFER_BLOCKING 0x0 ;  /* 0x0000000000007b1d */ /* 0x000fe20000010000 */
[----:B------:R-:W-:Y:S02]  /*5f70*/  USHF.L.U32 UR12, UR19, 0x6, URZ ;  /* 0x00000006130c7899 */ /* 0x000fe400080006ff */
[----:B------:R-:W-:Y:S02]  /*5f80*/  USHF.L.U32 UR14, UR19, 0x6, URZ ;  /* 0x00000006130e7899 */ /* 0x000fe400080006ff */
[----:B------:R-:W-:Y:S01]  /*5f90*/  UIMAD.WIDE.U32 UR16, UR12, UR10, URZ ;  /* 0x0000000a0c1072a5 */ /* 0x000fe2000f8e00ff */
[----:B------:R-:W-:Y:S01]  /*5fa0*/  BSSY.RECONVERGENT B0, `(.L_x_51) ;  /* 0x0000028000007945 */ /* 0x000fe20003800200 */
[----:B------:R-:W-:Y:S01]  /*5fb0*/  USHF.R.S32.HI UR13, URZ, 0x1f, UR12 ;  /* 0x0000001fff0d7899 */ /* 0x000fe2000801140c */
[----:B------:R-:W1:Y:S03]  /*5fc0*/  LDCU.64 UR4, c[0x0][0x5d8] ;  /* 0x0000bb00ff0477ac */ /* 0x000e660008000a00 */
[----:B------:R-:W-:Y:S01]  /*5fd0*/  IMAD.U32 R30, RZ, RZ, UR16 ;  /* 0x00000010ff1e7e24 */ /* 0x000fe2000f8e00ff */
[----:B------:R-:W-:Y:S01]  /*5fe0*/  UIMAD UR15, UR13, UR10, URZ ;  /* 0x0000000a0d0f72a4 */ /* 0x000fe2000f8e02ff */
[----:B------:R-:W-:-:S03]  /*5ff0*/  IMAD.U32 R31, RZ, RZ, UR17 ;  /* 0x00000011ff1f7e24 */ /* 0x000fc6000f8e00ff */
[----:B------:R-:W-:Y:S01]  /*6000*/  LOP3.LUT R29, R30, 0x38, R215, 0xf8, !PT ;  /* 0x000000381e1d7812 */ /* 0x000fe200078ef8d7 */
[----:B------:R-:W-:Y:S01]  /*6010*/  UIMAD UR15, UR12, UR11, UR15 ;  /* 0x0000000b0c0f72a4 */ /* 0x000fe2000f8e020f */
[----:B------:R-:W-:Y:S02]  /*6020*/  VIADD R30, R243, -UR14 ;  /* 0x8000000ef31e7c36 */ /* 0x000fe40008000000 */
[----:B------:R-:W-:Y:S02]  /*6030*/  IADD3 R40, P0, PT, R28, R29, RZ ;  /* 0x0000001d1c287210 */ /* 0x000fe40007f1e0ff */
[C---:B------:R-:W-:Y:S01]  /*6040*/  IADD3 R29, PT, PT, R217.reuse, 0x20, RZ ;  /* 0x00000020d91d7810 */ /* 0x040fe20007ffe0ff */
[----:B------:R2:W3:Y:S01]  /*6050*/  LDS.128 R24, [R223+0xd000] ;  /* 0x00d00000df187984 */ /* 0x0004e20000000c00 */
[----:B------:R-:W-:Y:S02]  /*6060*/  MOV R28, UR15 ;  /* 0x0000000f001c7c02 */ /* 0x000fe40008000f00 */
[-C--:B------:R-:W-:Y:S01]  /*6070*/  ISETP.GE.AND P2, PT, R217, R30.reuse, PT ;  /* 0x0000001ed900720c */ /* 0x080fe20003f46270 */
[----:B------:R2:W4:Y:S01]  /*6080*/  LDS.128 R20, [R223+0xf000] ;  /* 0x00f00000df147984 */ /* 0x0005220000000c00 */
[----:B------:R-:W-:Y:S01]  /*6090*/  IADD3.X R41, PT, PT, R3, UR17, R28, P0, !PT ;  /* 0x0000001103297c10 */ /* 0x000fe200087fe41c */
[----:B------:R-:W-:Y:S01]  /*60a0*/  IMAD.U32 R3, RZ, RZ, UR6 ;  /* 0x00000006ff037e24 */ /* 0x000fe2000f8e00ff */
[----:B------:R-:W-:Y:S01]  /*60b0*/  IADD3 R37, P0, PT, R217, 0x20, RZ ;  /* 0x00000020d9257810 */ /* 0x000fe20007f1e0ff */
[----:B------:R2:W2:Y:S01]  /*60c0*/  LDS.128 R16, [R223+0x10000] ;  /* 0x01000000df107984 */ /* 0x0004a20000000c00 */
[----:B------:R-:W-:Y:S01]  /*60d0*/  ISETP.GE.AND P4, PT, R29, R30, PT ;  /* 0x0000001e1d00720c */ /* 0x000fe20003f86270 */
[C---:B-1----:R-:W-:Y:S01]  /*60e0*/  IMAD.WIDE.U32 R40, R212.reuse, UR4, R40 ;  /* 0x00000004d4287c25 */ /* 0x042fe2000f8e0028 */
[----:B------:R-:W-:Y:S01]  /*60f0*/  IADD3.X R36, PT, PT, RZ, RZ, RZ, P0, !PT ;  /* 0x000000ffff247210 */ /* 0x000fe200007fe4ff */
[----:B------:R1:W1:Y:S02]  /*6100*/  LDS.128 R12, [R223+0x11000] ;  /* 0x01100000df0c7984 */ /* 0x0002640000000c00 */
[----:B------:R-:W-:-:S02]  /*6110*/  IMAD R39, R212, UR5, R41 ;  /* 0x00000005d4277c24 */ /* 0x000fc4000f8e0229 */
[----:B------:R1:W1:Y:S04]  /*6120*/  LDS.128 R8, [R223+0x12000] ;  /* 0x01200000df087984 */ /* 0x0002680000000c00 */
[----:B------:R1:W1:Y:S01]  /*6130*/  LDS.128 R4, [R223+0x13000] ;  /* 0x01300000df047984 */ /* 0x0002620000000c00 */
[----:B------:R-:W-:Y:S05]  /*6140*/  @P2 BRA `(.L_x_52) ;  /* 0x0000000000342947 */ /* 0x000fea0003800000 */
[----:B------:R-:W3:Y:S01]  /*6150*/  LDCU UR14, c[0x0][0x440] ;  /* 0x00008800ff0e77ac */ /* 0x000ee20008000800 */
[----:B------:R-:W4:Y:S01]  /*6160*/  LDS.128 R32, [R223+0xe000] ;  /* 0x00e00000df207984 */ /* 0x000f220000000c00 */
[----:B------:R-:W-:Y:S01]  /*6170*/  IMAD.MOV.U32 R38, RZ, RZ, R40 ;  /* 0x000000ffff267224 */ /* 0x000fe200078e0028 */
[----:B------:R-:W2:Y:S03]  /*6180*/  LDCU.64 UR4, c[0x0][0x560] ;  /* 0x0000ac00ff0477ac */ /* 0x000ea60008000a00 */
[----:B------:R-:W-:-:S04]  /*6190*/  IMAD.WIDE.U32 R44, R217, UR10, R38 ;  /* 0x0000000ad92c7c25 */ /* 0x000fc8000f8e0026 */
[----:B------:R-:W-:Y:S01]  /*61a0*/  IMAD R38, R217, UR11, R45 ;  /* 0x0000000bd9267c24 */ /* 0x000fe2000f8e022d */
[----:B---3--:R-:W-:Y:S02]  /*61b0*/  ISETP.GE.AND P1, PT, R216, UR14, PT ;  /* 0x0000000ed8007c0c */ /* 0x008fe4000bf26270 */
[----:B------:R-:W-:Y:S02]  /*61c0*/  ISETP.GE.AND P0, PT, R220, UR14, PT ;  /* 0x0000000edc007c0c */ /* 0x000fe4000bf06270 */
[----:B--2---:R-:W-:-:S04]  /*61d0*/  LEA R42, P3, R44, UR4, 0x1 ;  /* 0x000000042c2a7c11 */ /* 0x004fc8000f8608ff */
[----:B------:R-:W-:-:S05]  /*61e0*/  LEA.HI.X R43, R44, UR5, R38, 0x1, P3 ;  /* 0x000000052c2b7c11 */ /* 0x000fca00098f0c26 */
[----:B------:R-:W2:Y:S04]  /*61f0*/  @!P1 LDS.128 R28, [R223+0xc000] ;  /* 0x00c00000df1c9984 */ /* 0x000ea80000000c00 */
[----:B----4-:R3:W-:Y:S04]  /*6200*/  @!P0 STG.E.128 desc[UR20][R42.64+0x80], R32 ;  /* 0x000080202a008986 */ /* 0x0107e8000c101d14 */
[----:B--2---:R3:W-:Y:S02]  /*6210*/  @!P1 STG.E.128 desc[UR20][R42.64], R28 ;  /* 0x0000001c2a009986 */ /* 0x0047e4000c101d14 */
.L_x_52:
[----:B------:R-:W-:Y:S05]  /*6220*/  BSYNC.RECONVERGENT B0 ;  /* 0x0000000000007941 */ /* 0x000fea0003800200 */
.L_x_51:
[----:B------:R-:W-:Y:S04]  /*6230*/  BSSY.RECONVERGENT B0, `(.L_x_53) ;  /* 0x000000f000007945 */ /* 0x000fe80003800200 */
[----:B------:R-:W-:Y:S05]  /*6240*/  @P4 BRA `(.L_x_54) ;  /* 0x0000000000344947 */ /* 0x000fea0003800000 */
[----:B------:R-:W4:Y:S01]  /*6250*/  LDCU UR14, c[0x0][0x440] ;  /* 0x00008800ff0e77ac */ /* 0x000f220008000800 */
[----:B---3--:R-:W-:Y:S02]  /*6260*/  IMAD R28, R36, UR10, RZ ;  /* 0x0000000a241c7c24 */ /* 0x008fe4000f8e02ff */
[----:B------:R-:W-:Y:S01]  /*6270*/  IMAD.MOV.U32 R38, RZ, RZ, R40 ;  /* 0x000000ffff267224 */ /* 0x000fe200078e0028 */
[----:B------:R-:W3:Y:S01]  /*6280*/  LDCU.64 UR4, c[0x0][0x560] ;  /* 0x0000ac00ff0477ac */ /* 0x000ee20008000a00 */
[C---:B------:R-:W-:Y:S02]  /*6290*/  IMAD R28, R37.reuse, UR11, R28 ;  /* 0x0000000b251c7c24 */ /* 0x040fe4000f8e021c */
[----:B------:R-:W-:-:S05]  /*62a0*/  IMAD.WIDE.U32 R30, R37, UR10, R38 ;  /* 0x0000000a251e7c25 */ /* 0x000fca000f8e0026 */
[----:B------:R-:W-:Y:S02]  /*62b0*/  IADD3 R28, PT, PT, R28, R31, RZ ;  /* 0x0000001f1c1c7210 */ /* 0x000fe40007ffe0ff */
[----:B----4-:R-:W-:Y:S02]  /*62c0*/  ISETP.GE.AND P1, PT, R216, UR14, PT ;  /* 0x0000000ed8007c0c */ /* 0x010fe4000bf26270 */
[----:B------:R-:W-:Y:S02]  /*62d0*/  ISETP.GE.AND P0, PT, R220, UR14, PT ;  /* 0x0000000edc007c0c */ /* 0x000fe4000bf06270 */
[----:B---3--:R-:W-:-:S04]  /*62e0*/  LEA R32, P3, R30, UR4, 0x1 ;  /* 0x000000041e207c11 */ /* 0x008fc8000f8608ff */
[----:B------:R-:W-:-:S05]  /*62f0*/  LEA.HI.X R33, R30, UR5, R28, 0x1, P3 ;  /* 0x000000051e217c11 */ /* 0x000fca00098f0c1c */
[----:B------:R3:W-:Y:S04]  /*6300*/  @!P1 STG.E.128 desc[UR20][R32.64], R24 ;  /* 0x0000001820009986 */ /* 0x0007e8000c101d14 */
[----:B------:R3:W-:Y:S02]  /*6310*/  @!P0 STG.E.128 desc[UR20][R32.64+0x80], R20 ;  /* 0x0000801420008986 */ /* 0x0007e4000c101d14 */
.L_x_54:
[----:B------:R-:W-:Y:S05]  /*6320*/  BSYNC.RECONVERGENT B0 ;  /* 0x0000000000007941 */ /* 0x000fea0003800200 */
.L_x_53:
[----:B---34-:R-:W-:Y:S01]  /*6330*/  MOV R20, R216 ;  /* 0x000000d800147202 */ /* 0x018fe20000000f00 */
[----:B------:R-:W3:Y:S01]  /*6340*/  LDCU.64 UR4, c[0x0][0x5e0] ;  /* 0x0000bc00ff0477ac */ /* 0x000ee20008000a00 */
[----:B------:R-:W-:Y:S01]  /*6350*/  MOV R21, RZ ;  /* 0x000000ff00157202 */ /* 0x000fe20000000f00 */
[----:B------:R-:W-:Y:S01]  /*6360*/  BSSY.RECONVERGENT B0, `(.L_x_55) ;  /* 0x0000014000007945 */ /* 0x000fe20003800200 */
[----:B------:R-:W-:Y:S01]  /*6370*/  UIMAD UR13, UR13, UR6, URZ ;  /* 0x000000060d0d72a4 */ /* 0x000fe2000f8e02ff */
[----:B------:R-:W-:-:S03]  /*6380*/  IMAD.WIDE.U32 R20, R3, UR12, R20 ;  /* 0x0000000c03147c25 */ /* 0x000fc6000f8e0014 */
[----:B------:R-:W-:Y:S01]  /*6390*/  UIMAD UR13, UR12, UR7, UR13 ;  /* 0x000000070c0d72a4 */ /* 0x000fe2000f8e020d */
[----:B------:R-:W-:-:S05]  /*63a0*/  IADD3 R22, P0, PT, R2, R20, RZ ;  /* 0x0000001402167210 */ /* 0x000fca0007f1e0ff */
[----:B------:R-:W-:-:S03]  /*63b0*/  IADD3.X R23, PT, PT, R0, UR13, R21, P0, !PT ;  /* 0x0000000d00177c10 */ /* 0x000fc600087fe415 */
[----:B---3--:R-:W-:-:S04]  /*63c0*/  IMAD.WIDE.U32 R22, R212, UR4, R22 ;  /* 0x00000004d4167c25 */ /* 0x008fc8000f8e0016 */
[----:B------:R-:W-:Y:S01]  /*63d0*/  IMAD R3, R212, UR5, R23 ;  /* 0x00000005d4037c24 */ /* 0x000fe2000f8e0217 */
[----:B------:R-:W-:Y:S06]  /*63e0*/  @P2 BRA `(.L_x_56) ;  /* 0x00000000002c2947 */ /* 0x000fec0003800000 */
[----:B------:R-:W3:Y:S01]  /*63f0*/  LDCU UR10, c[0x0][0x440] ;  /* 0x00008800ff0a77ac */ /* 0x000ee20008000800 */
[----:B------:R-:W-:Y:S01]  /*6400*/  IMAD.MOV.U32 R2, RZ, RZ, R22 ;  /* 0x000000ffff027224 */ /* 0x000fe200078e0016 */
[----:B------:R-:W4:Y:S03]  /*6410*/  LDCU.64 UR4, c[0x0][0x568] ;  /* 0x0000ad00ff0477ac */ /* 0x000f260008000a00 */
[----:B------:R-:W-:-:S04]  /*6420*/  IMAD.WIDE.U32 R24, R217, UR6, R2 ;  /* 0x00000006d9187c25 */ /* 0x000fc8000f8e0002 */
[----:B------:R-:W-:Y:S01]  /*6430*/  IMAD R0, R217, UR7, R25 ;  /* 0x00000007d9007c24 */ /* 0x000fe2000f8e0219 */
[----:B---3--:R-:W-:Y:S02]  /*6440*/  ISETP.GE.AND P1, PT, R216, UR10, PT ;  /* 0x0000000ad8007c0c */ /* 0x008fe4000bf26270 */
[----:B------:R-:W-:Y:S02]  /*6450*/  ISETP.GE.AND P0, PT, R220, UR10, PT ;  /* 0x0000000adc007c0c */ /* 0x000fe4000bf06270 */
[----:B----4-:R-:W-:-:S04]  /*6460*/  LEA R20, P2, R24, UR4, 0x1 ;  /* 0x0000000418147c11 */ /* 0x010fc8000f8408ff */
[----:B------:R-:W-:-:S05]  /*6470*/  LEA.HI.X R21, R24, UR5, R0, 0x1, P2 ;  /* 0x0000000518157c11 */ /* 0x000fca00090f0c00 */
[----:B--2---:R3:W-:Y:S04]  /*6480*/  @!P1 STG.E.128 desc[UR20][R20.64], R16 ;  /* 0x0000001014009986 */ /* 0x0047e8000c101d14 */
[----:B-1----:R3:W-:Y:S02]  /*6490*/  @!P0 STG.E.128 desc[UR20][R20.64+0x80], R8 ;  /* 0x0000800814008986 */ /* 0x0027e4000c101d14 */
.L_x_56:
[----:B------:R-:W-:Y:S05]  /*64a0*/  BSYNC.RECONVERGENT B0 ;  /* 0x0000000000007941 */ /* 0x000fea0003800200 */
.L_x_55:
        /* <DEDUP_REMOVED lines=10> */
[----:B-1-3--:R-:W-:-:S04]  /*6550*/  LEA R8, P2, R2, UR4, 0x1 ;  /* 0x0000000402087c11 */ /* 0x00afc8000f8408ff */
[----:B------:R-:W-:-:S05]  /*6560*/  LEA.HI.X R9, R2, UR5, R36, 0x1, P2 ;  /* 0x0000000502097c11 */ /* 0x000fca00090f0c24 */
[----:B------:R4:W-:Y:S04]  /*6570*/  @!P1 STG.E.128 desc[UR20][R8.64], R12 ;  /* 0x0000000c08009986 */ /* 0x0009e8000c101d14 */
[----:B------:R4:W-:Y:S02]  /*6580*/  @!P0 STG.E.128 desc[UR20][R8.64+0x80], R4 ;  /* 0x0000800408008986 */ /* 0x0009e4000c101d14 */
.L_x_23:
[----:B------:R-:W-:Y:S05]  /*6590*/  BSYNC.RECONVERGENT B1 ;  /* 0x0000000000017941 */ /* 0x000fea0003800200 */
.L_x_1:
[----:B------:R-:W2:Y:S01]  /*65a0*/  LDCU UR5, c[0x0][0x438] ;  /* 0x00008700ff0577ac */ /* 0x000ea20008000800 */
[----:B-1-34-:R-:W1:Y:S01]  /*65b0*/  LDC R7, c[0x0][0x438] ;  /* 0x00010e00ff077b82 */ /* 0x01ae620000000800 */
[----:B------:R-:W3:Y:S01]  /*65c0*/  LDCU UR6, c[0x0][0x370] ;  /* 0x00006e00ff0677ac */ /* 0x000ee20008000800 */
[----:B--2---:R-:W-:-:S04]  /*65d0*/  UIADD3 UR5, UPT, UPT, UR5, 0x3f, URZ ;  /* 0x0000003f05057890 */ /* 0x004fc8000fffe0ff */
[----:B------:R-:W-:Y:S02]  /*65e0*/  USHF.R.S32.HI UR4, URZ, 0x1f, UR5 ;  /* 0x0000001fff047899 */ /* 0x000fe40008011405 */
[----:B---3--:R-:W-:Y:S02]  /*65f0*/  UIADD3 UR19, UPT, UPT, UR6, UR19, URZ ;  /* 0x0000001306137290 */ /* 0x008fe4000fffe0ff */
[----:B------:R-:W-:-:S04]  /*6600*/  ULEA.HI UR4, UR4, UR5, URZ, 0x6 ;  /* 0x0000000504047291 */ /* 0x000fc8000f8f30ff */
[----:B------:R-:W-:-:S04]  /*6610*/  USHF.R.S32.HI UR4, URZ, 0x6, UR4 ;  /* 0x00000006ff047899 */ /* 0x000fc80008011404 */
[----:B------:R-:W-:-:S09]  /*6620*/  UISETP.GE.AND UP0, UPT, UR19, UR4, UPT ;  /* 0x000000041300728c */ /* 0x000fd2000bf06270 */
[----:B------:R-:W-:Y:S05]  /*6630*/  BRA.U !UP0, `(.L_x_57) ;  /* 0xffffff9d08f07547 */ /* 0x000fea000b83ffff */
[----:B------:R-:W-:Y:S05]  /*6640*/  EXIT ;  /* 0x000000000000794d */ /* 0x000fea0003800000 */
.L_x_58:
[----:B------:R-:W-:-:S00]  /*6650*/  BRA `(.L_x_58) ;  /* 0xfffffffc00fc7947 */ /* 0x000fc0000383ffff */
[----:B------:R-:W-:-:S00]  /*6660*/  NOP ;  /* 0x0000000000007918 */ /* 0x000fc00000000000 */
        /* <DEDUP_REMOVED lines=9> */
.L_x_1241:


//--------------------- .text._ZN5flash44flash_bwd_dq_dk_dv_loop_seqk_parallel_kernelI23Flash_bwd_kernel_traitsILi128ELi64ELi64ELi8ELi4ELi2ELi2ELb1ELb0EN7cutlass10bfloat16_tE19Flash_kernel_traitsILi128ELi64ELi64ELi8ES3_EELb0ELb1ELb0ELb0ELb1ELb1ELb0EEEvNS_16Flash_bwd_paramsE --------------------------
	.section	.text._ZN5flash44flash_bwd_dq_dk_dv_loop_seqk_parallel_kernelI23Flash_bwd_kernel_traitsILi128ELi64ELi64ELi8ELi4ELi2ELi2ELb1ELb0EN7cutlass10bfloat16_tE19Flash_kernel_traitsILi128ELi64ELi64ELi8ES3_EELb0ELb1ELb0ELb0ELb1ELb1ELb0EEEvNS_16Flash_bwd_paramsE,"ax",@progbits
	.align	128
        .global         _ZN5flash44flash_bwd_dq_dk_dv_loop_seqk_parallel_kernelI23Flash_bwd_kernel_traitsILi128ELi64ELi64ELi8ELi4ELi2ELi2ELb1ELb0EN7cutlass10bfloat16_tE19Flash_kernel_traitsILi128ELi64ELi64ELi8ES3_EELb0ELb1ELb0ELb0ELb1ELb1ELb0EEEvNS_16Flash_bwd_paramsE
        .type           _ZN5flash44flash_bwd_dq_dk_dv_loop_seqk_parallel_kernelI23Flash_bwd_kernel_traitsILi128ELi64ELi64ELi8ELi4ELi2ELi2ELb1ELb0EN7cutlass10bfloat16_tE19Flash_kernel_traitsILi128ELi64ELi64ELi8ES3_EELb0ELb1ELb0ELb0ELb1ELb1ELb0EEEvNS_16Flash_bwd_paramsE,@function
        .size           _ZN5flash44flash_bwd_dq_dk_dv_loop_seqk_parallel_kernelI23Flash_bwd_kernel_traitsILi128ELi64ELi64ELi8ELi4ELi2ELi2ELb1ELb0EN7cutlass10bfloat16_tE19Flash_kernel_traitsILi128ELi64ELi64ELi8ES3_EELb0ELb1ELb0ELb0ELb1ELb1ELb0EEEvNS_16Flash_bwd_paramsE,(.L_x_1242 - _ZN5flash44flash_bwd_dq_dk_dv_loop_seqk_parallel_kernelI23Flash_bwd_kernel_traitsILi128ELi64ELi64ELi8ELi4ELi2ELi2ELb1ELb0EN7cutlass10bfloat16_tE19Flash_kernel_traitsILi128ELi64ELi64ELi8ES3_EELb0ELb1ELb0ELb0ELb1ELb1ELb0EEEvNS_16Flash_bwd_paramsE)
        .other          _ZN5flash44flash_bwd_dq_dk_dv_loop_seqk_parallel_kernelI23Flash_bwd_kernel_traitsILi128ELi64ELi64ELi8ELi4ELi2ELi2ELb1ELb0EN7cutlass10bfloat16_tE19Flash_kernel_traitsILi128ELi64ELi64ELi8ES3_EELb0ELb1ELb0ELb0ELb1ELb1ELb0EEEvNS_16Flash_bwd_paramsE,@"STO_CUDA_ENTRY STV_DEFAULT"
_ZN5flash44flash_bwd_dq_dk_dv_loop_seqk_parallel_kernelI23Flash_bwd_kernel_traitsILi128ELi64ELi64ELi8ELi4ELi2ELi2ELb1ELb0EN7cutlass10bfloat16_tE19Flash_kernel_traitsILi128ELi64ELi64ELi8ES3_EELb0ELb1ELb0ELb0ELb1ELb1ELb0EEEvNS_16Flash_bwd_paramsE:
.text._ZN5flash44flash_bwd_dq_dk_dv_loop_seqk_parallel_kernelI23Flash_bwd_kernel_traitsILi128ELi64ELi64ELi8ELi4ELi2ELi2ELb1ELb0EN7cutlass10bfloat16_tE19Flash_kernel_traitsILi128ELi64ELi64ELi8ES3_EELb0ELb1ELb0ELb0ELb1ELb1ELb0EEEvNS_16Flash_bwd_paramsE:
        /* <DEDUP_REMOVED lines=11> */
[----:B------:R-:W-:Y:S01]  /*00b0*/  UMOV UR4, 0x400 ;  /* 0x0000040000047882 */ /* 0x000fe20000000000 */
[----:B------:R-:W-:Y:S01]  /*00c0*/  IMAD.MOV.U32 R198, RZ, RZ, 0x40 ;  /* 0x00000040ffc67424 */ /* 0x000fe200078e00ff */
[----:B------:R-:W3:Y:S01]  /*00d0*/  LDCU.64 UR22, c[0x0][0x358] ;  /* 0x00006b00ff1677ac */ /* 0x000ee20008000a00 */
[----:B------:R-:W-:Y:S01]  /*00e0*/  IMAD.MOV.U32 R200, RZ, RZ, 0x20 ;  /* 0x00000020ffc87424 */ /* 0x000fe200078e00ff */
[----:B------:R-:W-:-:S03]  /*00f0*/  UMOV UR16, 0xffffc000 ;  /* 0xffffc00000107882 */ /* 0x000fc60000000000 */
[----:B------:R-:W4:Y:S01]  /*0100*/  S2UR UR18, SR_CTAID.Y ;  /* 0x00000000001279c3 */ /* 0x000f220000002600 */
[----:B------:R-:W-:Y:S01]  /*0110*/  UMOV UR21, URZ ;  /* 0x000000ff00157c82 */ /* 0x000fe20008000000 */
[----:B------:R-:W-:-:S06]  /*0120*/  UMOV UR24, URZ ;  /* 0x000000ff00187c82 */ /* 0x000fcc0008000000 */
[----:B------:R-:W3:Y:S01]  /*0130*/  S2UR UR17, SR_CTAID.Z ;  /* 0x00000000001179c3 */ /* 0x000ee20000002700 */
[----:B--2---:R-:W-:-:S04]  /*0140*/  ULEA UR6, UR6, UR4, 0x18 ;  /* 0x0000000406067291 */ /* 0x004fc8000f8ec0ff */
[----:B------:R-:W-:Y:S02]  /*0150*/  UIADD3 UR5, UPT, UPT, UR6, 0x12000, URZ ;  /* 0x0001200006057890 */ /* 0x000fe4000fffe0ff */
[----:B------:R-:W-:Y:S01]  /*0160*/  UIADD3 UR4, UPT, UPT, UR6, 0x10000, URZ ;  /* 0x0001000006047890 */ /* 0x000fe2000fffe0ff */
[C---:B-1----:R-:W-:Y:S01]  /*0170*/  IMAD.SHL.U32 R6, R205.reuse, 0x2, RZ ;  /* 0x00000002cd067824 */ /* 0x042fe200078e00ff */
[--C-:B------:R-:W-:Y:S01]  /*0180*/  SHF.R.U32.HI R193, RZ, 0x1, R205.reuse ;  /* 0x00000001ffc17819 */ /* 0x100fe200000116cd */
[C---:B------:R-:W-:Y:S01]  /*0190*/  IMAD.SHL.U32 R0, R205.reuse, 0x20, RZ ;  /* 0x00000020cd007824 */ /* 0x040fe200078e00ff */
[----:B------:R-:W-:Y:S01]  /*01a0*/  SHF.R.U32.HI R3, RZ, 0x2, R205 ;  /* 0x00000002ff037819 */ /* 0x000fe200000116cd */
[C---:B------:R-:W-:Y:S01]  /*01b0*/  IMAD.SHL.U32 R4, R205.reuse, 0x10, RZ ;  /* 0x00000010cd047824 */ /* 0x040fe200078e00ff */
[----:B------:R-:W-:Y:S01]  /*01c0*/  LOP3.LUT R2, R6, 0x38, RZ, 0xc0, !PT ;  /* 0x0000003806027812 */ /* 0x000fe200078ec0ff */
[----:B------:R-:W-:Y:S01]  /*01d0*/  IMAD.SHL.U32 R202, R205, 0x40, RZ ;  /* 0x00000040cdca7824 */ /* 0x000fe200078e00ff */
[----:B------:R-:W-:Y:S01]  /*01e0*/  LOP3.LUT R204, R193, 0x30, RZ, 0xc0, !PT ;  /* 0x00000030c1cc7812 */ /* 0x000fe200078ec0ff */
[----:B------:R-:W-:Y:S01]  /*01f0*/  IMAD.SHL.U32 R206, R205, 0x8, RZ ;  /* 0x00000008cdce7824 */ /* 0x000fe200078e00ff */
[--C-:B------:R-:W-:Y:S01]  /*0200*/  LOP3.LUT R11, R2, 0x20, R3.reuse, 0x78, !PT ;  /* 0x00000020020b7812 */ /* 0x100fe200078e7803 */
[----:B----4-:R-:W-:Y:S01]  /*0210*/  USHF.L.U32 UR19, UR18, 0x7, URZ ;  /* 0x0000000712137899 */ /* 0x010fe200080006ff */
[----:B------:R-:W-:-:S02]  /*0220*/  LOP3.LUT R204, R204, 0x7, R3, 0xf8, !PT ;  /* 0x00000007cccc7812 */ /* 0x000fc400078ef803 */
[----:B------:R-:W-:Y:S02]  /*0230*/  SHF.R.U32.HI R3, RZ, 0x3, R205 ;  /* 0x00000003ff037819 */ /* 0x000fe400000116cd */
[C---:B------:R-:W-:Y:S02]  /*0240*/  LOP3.LUT R13, R0.reuse, 0x200, RZ, 0xc0, !PT ;  /* 0x00000200000d7812 */ /* 0x040fe400078ec0ff */
[----:B------:R-:W-:Y:S02]  /*0250*/  LOP3.LUT R3, R3, 0x18, RZ, 0xc0, !PT ;  /* 0x0000001803037812 */ /* 0x000fe400078ec0ff */
[C---:B------:R-:W-:Y:S02]  /*0260*/  LOP3.LUT R7, R0.reuse, 0xc00, RZ, 0xc0, !PT ;  /* 0x00000c0000077812 */ /* 0x040fe400078ec0ff */
[----:B------:R-:W-:Y:S02]  /*0270*/  LOP3.LUT R9, R0, 0x400, RZ, 0xc0, !PT ;  /* 0x0000040000097812 */ /* 0x000fe400078ec0ff */
[----:B------:R-:W-:-:S02]  /*0280*/  LOP3.LUT R207, R3, 0x1c0, R4, 0xf8, !PT ;  /* 0x000001c003cf7812 */ /* 0x000fc400078ef804 */
[----:B------:R-:W-:Y:S02]  /*0290*/  LOP3.LUT R5, R202, 0x1c0, RZ, 0xc0, !PT ;  /* 0x000001c0ca057812 */ /* 0x000fe400078ec0ff */
[--C-:B------:R-:W-:Y:S02]  /*02a0*/  LOP3.LUT R2, R13, 0x3800, R4.reuse, 0xf8, !PT ;  /* 0x000038000d027812 */ /* 0x100fe400078ef804 */
[----:B------:R-:W-:Y:S02]  /*02b0*/  LOP3.LUT R208, R11, 0x1c0, R4, 0xf8, !PT ;  /* 0x000001c00bd07812 */ /* 0x000fe400078ef804 */
[--C-:B------:R-:W-:Y:S02]  /*02c0*/  LOP3.LUT R7, R7, 0x6, R6.reuse, 0xf8, !PT ;  /* 0x0000000607077812 */ /* 0x100fe400078ef806 */
[--C-:B------:R-:W-:Y:S02]  /*02d0*/  LOP3.LUT R3, R3, 0x20, R6.reuse, 0xf8, !PT ;  /* 0x0000002003037812 */ /* 0x100fe400078ef806 */
[----:B------:R-:W-:-:S02]  /*02e0*/  LOP3.LUT R4, R9, 0x6, R6, 0xf8, !PT ;  /* 0x0000000609047812 */ /* 0x000fc400078ef806 */
[----:B------:R-:W-:Y:S02]  /*02f0*/  LOP3.LUT R207, R207, 0x38, R6, 0x78, !PT ;  /* 0x00000038cfcf7812 */ /* 0x000fe400078e7806 */
[----:B------:R-:W-:Y:S02]  /*0300*/  LOP3.LUT R6, R5, 0x38, R206, 0xf8, !PT ;  /* 0x0000003805067812 */ /* 0x000fe400078ef8ce */
[----:B------:R-:W-:Y:S02]  /*0310*/  LOP3.LUT R8, R193, 0x10, RZ, 0xc0, !PT ;  /* 0x00000010c1087812 */ /* 0x000fe400078ec0ff */
[--C-:B------:R-:W-:Y:S02]  /*0320*/  LOP3.LUT R201, R6, 0x8, R205.reuse, 0x78, !PT ;  /* 0x0000000806c97812 */ /* 0x100fe400078e78cd */
[----:B------:R-:W-:Y:S02]  /*0330*/  LOP3.LUT R5, R202, 0x200, RZ, 0xc0, !PT ;  /* 0x00000200ca057812 */ /* 0x000fe400078ec0ff */
[----:B------:R-:W-:-:S02]  /*0340*/  LOP3.LUT R195, R8, 0x8, R205, 0xf8, !PT ;  /* 0x0000000808c37812 */ /* 0x000fc400078ef8cd */
[----:B------:R-:W-:Y:S02]  /*0350*/  LOP3.LUT R201, R2, R201, RZ, 0xfc, !PT ;  /* 0x000000c902c97212 */ /* 0x000fe400078efcff */
[----:B------:R-:W-:Y:S02]  /*0360*/  LOP3.LUT R193, R6, 0x8, R193, 0x78, !PT ;  /* 0x0000000806c17812 */ /* 0x000fe400078e78c1 */
[----:B------:R-:W-:Y:S02]  /*0370*/  LOP3.LUT R207, R4, R207, RZ, 0xfc, !PT ;  /* 0x000000cf04cf7212 */ /* 0x000fe400078efcff */
[--C-:B------:R-:W-:Y:S02]  /*0380*/  LOP3.LUT R2, R5, 0xc00, R0.reuse, 0xf8, !PT ;  /* 0x00000c0005027812 */ /* 0x100fe400078ef800 */
[----:B------:R-:W-:Y:S02]  /*0390*/  LOP3.LUT R195, R195, R6, RZ, 0x3c, !PT ;  /* 0x00000006c3c37212 */ /* 0x000fe400078e3cff */
[----:B------:R-:W-:Y:S01]  /*03a0*/  LOP3.LUT R4, R5, 0x400, R0, 0xf8, !PT ;  /* 0x0000040005047812 */ /* 0x000fe200078ef800 */
[----:B------:R-:W-:Y:S01]  /*03b0*/  IMAD.MOV.U32 R5, RZ, RZ, 0x10 ;  /* 0x00000010ff057424 */ /* 0x000fe200078e00ff */
[----:B------:R-:W-:-:S02]  /*03c0*/  R2P PR, R205, 0xe ;  /* 0x0000000ecd007804 */ /* 0x000fc40000000000 */
[----:B------:R-:W-:Y:S02]  /*03d0*/  LOP3.LUT R208, R7, R208, RZ, 0xfc, !PT ;  /* 0x000000d007d07212 */ /* 0x000fe400078efcff */
[-C--:B------:R-:W-:Y:S02]  /*03e0*/  LOP3.LUT R203, R2, R193.reuse, RZ, 0xfc, !PT ;  /* 0x000000c102cb7212 */ /* 0x080fe400078efcff */
[----:B------:R-:W-:Y:S02]  /*03f0*/  LOP3.LUT R195, R195, 0x200, R0, 0xf8, !PT ;  /* 0x00000200c3c37812 */ /* 0x000fe400078ef800 */
[----:B------:R-:W-:Y:S02]  /*0400*/  LOP3.LUT R193, R4, R193, RZ, 0xfc, !PT ;  /* 0x000000c104c17212 */ /* 0x000fe400078efcff */
[----:B------:R-:W-:Y:S02]  /*0410*/  LOP3.LUT R3, R3, 0x1c0, R202, 0xf8, !PT ;  /* 0x000001c003037812 */ /* 0x000fe400078ef8ca */
[----:B------:R-:W-:-:S02]  /*0420*/  LOP3.LUT R0, R206, 0x1f8, RZ, 0xc0, !PT ;  /* 0x000001f8ce007812 */ /* 0x000fc400078ec0ff */
[----:B------:R-:W-:Y:S02]  /*0430*/  LEA R208, R208, UR5, 0x1 ;  /* 0x00000005d0d07c11 */ /* 0x000fe4000f8e08ff */
[----:B------:R-:W-:Y:S02]  /*0440*/  SEL R198, R198, 0xffffffc0, !P2 ;  /* 0xffffffc0c6c67807 */ /* 0x000fe40005000000 */
[----:B------:R-:W-:Y:S01]  /*0450*/  LEA R203, R203, UR6, 0x1 ;  /* 0x00000006cbcb7c11 */ /* 0x000fe2000f8e08ff */
[C---:B------:R-:W-:Y:S01]  /*0460*/  VIADD R226, R208.reuse, 0x20 ;  /* 0x00000020d0e27836 */ /* 0x040fe20000000000 */
[----:B------:R-:W-:Y:S01]  /*0470*/  LEA R201, R201, UR4, 0x1 ;  /* 0x00000004c9c97c11 */ /* 0x000fe2000f8e08ff */
[----:B------:R-:W-:Y:S01]  /*0480*/  @P3 VIADD R226, R208, 0xffffffe0 ;  /* 0xffffffe0d0e23836 */ /* 0x000fe20000000000 */
[----:B------:R-:W-:Y:S01]  /*0490*/  LEA R193, R193, UR4, 0x1 ;  /* 0x00000004c1c17c11 */ /* 0x000fe2000f8e08ff */
[----:B------:R-:W-:Y:S01]  /*04a0*/  IMAD.IADD R2, R203, 0x1, R198 ;  /* 0x00000001cb027824 */ /* 0x000fe200078e02c6 */
[----:B------:R-:W-:Y:S01]  /*04b0*/  LOP3.LUT R3, R3, 0x38, R206, 0x78, !PT ;  /* 0x0000003803037812 */ /* 0x000fe200078e78ce */
[----:B------:R-:W-:Y:S01]  /*04c0*/  IMAD.IADD R197, R201, 0x1, R198 ;  /* 0x00000001c9c57824 */ /* 0x000fe200078e02c6 */
[----:B------:R-:W-:Y:S01]  /*04d0*/  LOP3.LUT R209, R0, 0x38, R205, 0x78, !PT ;  /* 0x0000003800d17812 */ /* 0x000fe200078e78cd */
[----:B------:R-:W-:Y:S01]  /*04e0*/  IMAD.IADD R191, R198, 0x1, R193 ;  /* 0x00000001c6bf7824 */ /* 0x000fe200078e02c1 */
[----:B------:R-:W-:-:S02]  /*04f0*/  SEL R5, R5, 0xfffffff0, !P2 ;  /* 0xfffffff005057807 */ /* 0x000fc40005000000 */
[----:B------:R-:W-:Y:S02]  /*0500*/  SEL R200, R200, 0xffffffe0, !P1 ;  /* 0xffffffe0c8c87807 */ /* 0x000fe40004800000 */
[----:B------:R-:W-:Y:S01]  /*0510*/  LEA R207, R207, UR6, 0x1 ;  /* 0x00000006cfcf7c11 */ /* 0x000fe2000f8e08ff */
[----:B------:R-:W-:Y:S01]  /*0520*/  IMAD.IADD R227, R208, 0x1, R5 ;  /* 0x00000001d0e37824 */ /* 0x000fe200078e0205 */
[----:B------:R-:W-:Y:S01]  /*0530*/  LEA R195, R195, UR5, 0x1 ;  /* 0x00000005c3c37c11 */ /* 0x000fe2000f8e08ff */
[----:B------:R-:W-:Y:S01]  /*0540*/  IMAD.IADD R199, R201, 0x1, R200 ;  /* 0x00000001c9c77824 */ /* 0x000fe200078e02c8 */
[----:B------:R-:W-:Y:S01]  /*0550*/  LOP3.LUT R202, R3, 0x200, R202, 0xf8, !PT ;  /* 0x0000020003ca7812 */ /* 0x000fe200078ef8ca */
[----:B------:R-:W-:Y:S01]  /*0560*/  VIADD R228, R207, 0xc000 ;  /* 0x0000c000cfe47836 */ /* 0x000fe20000000000 */
[----:B------:R-:W-:Y:S01]  /*0570*/  LOP3.LUT R209, R209, 0x1e00, R206, 0xf8, !PT ;  /* 0x00001e00d1d17812 */ /* 0x000fe200078ef8ce */
[----:B------:R-:W-:Y:S01]  /*0580*/  IMAD.IADD R3, R203, 0x1, R200 ;  /* 0x00000001cb037824 */ /* 0x000fe200078e02c8 */
[----:B------:R-:W-:Y:S01]  /*0590*/  SHF.R.U32.HI R205, RZ, 0x5, R205 ;  /* 0x00000005ffcd7819 */ /* 0x000fe200000116cd */
[----:B------:R-:W-:Y:S01]  /*05a0*/  IMAD.IADD R194, R198, 0x1, R195 ;  /* 0x00000001c6c27824 */ /* 0x000fe200078e02c3 */
[----:B------:R-:W-:Y:S01]  /*05b0*/  LOP3.LUT R210, R206, 0x38, RZ, 0xc0, !PT ;  /* 0x00000038ced27812 */ /* 0x000fe200078ec0ff */
[C---:B------:R-:W-:Y:S01]  /*05c0*/  IMAD.IADD R192, R200.reuse, 0x1, R193 ;  /* 0x00000001c8c07824 */ /* 0x040fe200078e02c1 */
[----:B------:R-:W-:Y:S01]  /*05d0*/  LEA R209, R209, UR6, 0x1 ;  /* 0x00000006d1d17c11 */ /* 0x000fe2000f8e08ff */
[----:B------:R-:W-:Y:S01]  /*05e0*/  IMAD.IADD R196, R200, 0x1, R197 ;  /* 0x00000001c8c47824 */ /* 0x000fe200078e02c5 */
[----:B------:R-:W-:Y:S01]  /*05f0*/  LEA R202, R202, UR6, 0x1 ;  /* 0x00000006caca7c11 */ /* 0x000fe2000f8e08ff */
[----:B------:R-:W-:-:S02]  /*0600*/  IMAD.IADD R0, R200, 0x1, R2 ;  /* 0x00000001c8007824 */ /* 0x000fc400078e0202 */
[----:B------:R-:W-:Y:S02]  /*0610*/  IMAD.IADD R190, R200, 0x1, R191 ;  /* 0x00000001c8be7824 */ /* 0x000fe400078e02bf */
[----:B---3--:R-:W-:-:S07]  /*0620*/  IMAD.IADD R216, R5, 0x1, R226 ;  /* 0x0000000105d87824 */ /* 0x008fce00078e02e2 */
.L_x_66:
[----:B------:R-:W1:Y:S01]  /*0630*/  LDCU.64 UR6, c[0x0][0x470] ;  /* 0x00008e00ff0677ac */ /* 0x000e620008000a00 */
[----:B--2---:R-:W2:Y:S01]  /*0640*/  LDCU.64 UR4, c[0x0][0x478] ;  /* 0x00008f00ff0477ac */ /* 0x004ea20008000a00 */
[----:B-1----:R-:W-:Y:S02]  /*0650*/  UISETP.NE.U32.AND UP3, UPT, UR6, URZ, UPT ;  /* 0x000000ff0600728c */ /* 0x002fe4000bf65070 */
[----:B--2---:R-:W-:Y:S02]  /*0660*/  UISETP.NE.U32.AND UP2, UPT, UR4, URZ, UPT ;  /* 0x000000ff0400728c */ /* 0x004fe4000bf45070 */
[----:B------:R-:W-:Y:S02]  /*0670*/  UISETP.NE.AND.EX UP3, UPT, UR7, URZ, UPT, UP3 ;  /* 0x000000ff0700728c */ /* 0x000fe4000bf65330 */
[----:B------:R-:W-:-:S04]  /*0680*/  UISETP.NE.AND.EX UP2, UPT, UR5, URZ, UPT, UP2 ;  /* 0x000000ff0500728c */ /* 0x000fc8000bf45320 */
[----:B------:R-:W-:Y:S02]  /*0690*/  PLOP3.LUT P1, PT, PT, PT, UP3, 0x80, 0x8 ;  /* 0x000000000008781c */ /* 0x000fe40003f2f038 */
[----:B------:R-:W-:-:S03]  /*06a0*/  PLOP3.LUT P0, PT, PT, PT, UP2, 0x80, 0x8 ;  /* 0x000000000008781c */ /* 0x000fc60003f0f028 */
[----:B------:R-:W-:Y:S02]  /*06b0*/  @UP3 ULEA UR6, UP1, UR18, UR6, 0x2 ;  /* 0x0000000612063291 */ /* 0x000fe4000f8210ff */
[----:B------:R-:W-:Y:S02]  /*06c0*/  @UP2 ULEA UR4, UP0, UR18, UR4, 0x2 ;  /* 0x0000000412042291 */ /* 0x000fe4000f8010ff */
[----:B------:R-:W-:Y:S02]  /*06d0*/  @UP3 ULEA.HI.X UR7, UR18, UR7, URZ, 0x2, UP1 ;  /* 0x0000000712073291 */ /* 0x000fe400088f14ff */
[----:B------:R-:W-:Y:S01]  /*06e0*/  @UP2 ULEA.HI.X UR5, UR18, UR5, URZ, 0x2, UP0 ;  /* 0x0000000512052291 */ /* 0x000fe200080f14ff */
[----:B------:R-:W-:Y:S02]  /*06f0*/  IMAD.U32 R8, RZ, RZ, UR6 ;  /* 0x00000006ff087e24 */ /* 0x000fe4000f8e00ff */
[----:B------:R-:W-:Y:S02]  /*0700*/  IMAD.U32 R6, RZ, RZ, UR4 ;  /* 0x00000004ff067e24 */ /* 0x000fe4000f8e00ff */
[----:B------:R-:W-:-:S02]  /*0710*/  IMAD.U32 R9, RZ, RZ, UR7 ;  /* 0x00000007ff097e24 */ /* 0x000fc4000f8e00ff */
[----:B------:R-:W-:Y:S02]  /*0720*/  IMAD.U32 R7, RZ, RZ, UR5 ;  /* 0x00000005ff077e24 */ /* 0x000fe4000f8e00ff */
[----:B------:R-:W1:Y:S01]  /*0730*/  @!UP2 LDCU.64 UR6, c[0x0][0x488] ;  /* 0x00009100ff06a7ac */ /* 0x000e620008000a00 */
[----:B------:R-:W2:Y:S01]  /*0740*/  @P1 LDG.E R5, desc[UR22][R8.64] ;  /* 0x0000001608051981 */ /* 0x000ea2000c1e1900 */
[----:B------:R-:W3:Y:S03]  /*0750*/  @!UP2 LDCU.64 UR4, c[0x0][0x438] ;  /* 0x00008700ff04a7ac */ /* 0x000ee60008000a00 */
[----:B------:R-:W4:Y:S01]  /*0760*/  @P0 LDG.E R4, desc[UR22][R6.64] ;  /* 0x0000001606040981 */ /* 0x000f22000c1e1900 */
[----:B------:R-:W-:Y:S01]  /*0770*/  UMOV UR26, URZ ;  /* 0x000000ff001a7c82 */ /* 0x000fe20008000000 */
[----:B------:R-:W-:Y:S02]  /*0780*/  USHF.L.U32 UR27, UR20, 0x6, URZ ;  /* 0x00000006141b7899 */ /* 0x000fe400080006ff */
[----:B-1----:R-:W-:-:S04]  /*0790*/  @!UP2 UISETP.NE.U32.AND UP0, UPT, UR6, URZ, UPT ;  /* 0x000000ff0600a28c */ /* 0x002fc8000bf05070 */
[----:B------:R-:W-:-:S04]  /*07a0*/  @!UP2 UISETP.NE.AND.EX UP0, UPT, UR7, URZ, UPT, UP0 ;  /* 0x000000ff0700a28c */ /* 0x000fc8000bf05300 */
[----:B---3--:R-:W-:Y:S01]  /*07b0*/  @!UP2 USEL UR5, UR5, URZ, UP0 ;  /* 0x000000ff0505a287 */ /* 0x008fe20008000000 */
[----:B--2---:R-:W-:Y:S02]  /*07c0*/  @P1 R2UR UR26, R5 ;  /* 0x00000000051a12ca */ /* 0x004fe400000e0000 */
[----:B----4-:R-:W-:-:S13]  /*07d0*/  @P0 R2UR UR33, R4 ;  /* 0x00000000042102ca */ /* 0x010fda00000e0000 */
[----:B------:R-:W-:Y:S02]  /*07e0*/  @UP2 UIADD3 UR33, UPT, UPT, UR33, -UR26, URZ ;  /* 0x8000001a21212290 */ /* 0x000fe4000fffe0ff */
[----:B------:R-:W-:-:S04]  /*07f0*/  @!UP2 UIADD3 UR33, UPT, UPT, UR5, UR4, -UR26 ;  /* 0x000000040521a290 */ /* 0x000fc8000fffe81a */
[----:B------:R-:W-:-:S09]  /*0800*/  UISETP.GE.AND UP0, UPT, UR27, UR33, UPT ;  /* 0x000000211b00728c */ /* 0x000fd2000bf06270 */
[----:B-----5:R-:W-:Y:S05]  /*0810*/  BRA.U UP0, `(.L_x_59) ;  /* 0x00000041008c7547 */ /* 0x020fea000b800000 */
[----:B------:R-:W1:Y:S01]  /*0820*/  LDC R4, c[0x0][0x3e8] ;  /* 0x0000fa00ff047b82 */ /* 0x000e620000000800 */
[----:B------:R-:W2:Y:S01]  /*0830*/  LDCU.U8 UR4, c[0x0][0x548] ;  /* 0x0000a900ff0477ac */ /* 0x000ea20008000000 */
[----:B------:R-:W3:Y:S01]  /*0840*/  LDCU UR29, c[0x0][0x434] ;  /* 0x00008680ff1d77ac */ /* 0x000ee20008000800 */
[----:B------:R-:W4:Y:S01]  /*0850*/  LDCU.U8 UR34, c[0x0][0x5f0] ;  /* 0x0000be00ff2277ac */ /* 0x000f220008000000 */
[----:B--2---:R-:W-:Y:S02]  /*0860*/  UISETP.NE.AND UP0, UPT, UR4, URZ, UPT ;  /* 0x000000ff0400728c */ /* 0x004fe4000bf05270 */
[----:B---3--:R-:W-:Y:S01]  /*0870*/  UIADD3 UR5, UPT, UPT, UR29, 0x3f, URZ ;  /* 0x0000003f1d057890 */ /* 0x008fe2000fffe0ff */
[----:B-1----:R-:W-:-:S03]  /*0880*/  IABS R7, R4 ;  /* 0x0000000400077213 */ /* 0x002fc60000000000 */
[----:B------:R-:W-:Y:S01]  /*0890*/  USHF.R.S32.HI UR32, URZ, 0x1f, UR5 ;  /* 0x0000001fff207899 */ /* 0x000fe20008011405 */
[----:B------:R-:W1:Y:S04]  /*08a0*/  I2F.RP R10, R7 ;  /* 0x00000007000a7306 */ /* 0x000e680000209400 */
[----:B------:R-:W2:Y:S01]  /*08b0*/  @UP0 LDCU UR31, c[0x0][0x454] ;  /* 0x00008a80ff1f07ac */ /* 0x000ea20008000800 */
[----:B------:R-:W3:Y:S01]  /*08c0*/  @!UP0 LDCU UR4, c[0x0][0x3e0] ;  /* 0x00007c00ff0487ac */ /* 0x000ee20008000800 */
[----:B------:R-:W-:-:S04]  /*08d0*/  ULEA.HI UR32, UR32, UR5, URZ, 0x6 ;  /* 0x0000000520207291 */ /* 0x000fc8000f8f30ff */
[----:B------:R-:W-:Y:S01]  /*08e0*/  USHF.R.S32.HI UR32, URZ, 0x6, UR32 ;  /* 0x00000006ff207899 */ /* 0x000fe20008011420 */
[----:B-1----:R-:W1:Y:S01]  /*08f0*/  MUFU.RCP R8, R10 ;  /* 0x0000000a00087308 */ /* 0x002e620000001000 */
[----:B--2---:R-:W-:Y:S02]  /*0900*/  @UP0 UIMAD UR31, UR17, UR31, URZ ;  /* 0x0000001f111f02a4 */ /* 0x004fe4000f8e02ff */
[----:B---3--:R-:W-:Y:S02]  /*0910*/  @!UP0 UIMAD UR4, UR18, UR4, UR17 ;  /* 0x00000004120482a4 */ /* 0x008fe4000f8e0211 */
[----:B------:R-:W-:Y:S02]  /*0920*/  @UP0 UIMAD UR31, UR18, UR29, UR31 ;  /* 0x0000001d121f02a4 */ /* 0x000fe4000f8e021f */
[----:B------:R-:W-:Y:S01]  /*0930*/  @!UP0 UIMAD UR31, UR4, UR29, URZ ;  /* 0x0000001d041f82a4 */ /* 0x000fe2000f8e02ff */
[----:B-1----:R-:W-:-:S04]  /*0940*/  VIADD R8, R8, 0xffffffe ;  /* 0x0ffffffe08087836 */ /* 0x002fc80000000000 */
[----:B------:R-:W1:Y:S02]  /*0950*/  F2I.FTZ.U32.TRUNC.NTZ R9, R8 ;  /* 0x0000000800097305 */ /* 0x000e64000021f000 */
[----:B-1----:R-:W-:Y:S01]  /*0960*/  IMAD.MOV R5, RZ, RZ, -R9 ;  /* 0x000000ffff057224 */ /* 0x002fe200078e0a09 */
[----:B------:R-:W-:-:S03]  /*0970*/  MOV R8, RZ ;  /* 0x000000ff00087202 */ /* 0x000fc60000000f00 */
[----:B------:R-:W-:Y:S01]  /*0980*/  IMAD R6, R5, R7, RZ ;  /* 0x0000000705067224 */ /* 0x000fe200078e02ff */
[----:B------:R-:W-:-:S03]  /*0990*/  IABS R5, UR17 ;  /* 0x0000001100057c13 */ /* 0x000fc60008000000 */
[----:B------:R-:W-:-:S06]  /*09a0*/  IMAD.HI.U32 R6, R9, R6, R8 ;  /* 0x0000000609067227 */ /* 0x000fcc00078e0008 */
[----:B------:R-:W-:-:S04]  /*09b0*/  IMAD.HI.U32 R22, R6, R5, RZ ;  /* 0x0000000506167227 */ /* 0x000fc800078e00ff */
[----:B------:R-:W-:-:S04]  /*09c0*/  IMAD.MOV R6, RZ, RZ, -R22 ;  /* 0x000000ffff067224 */ /* 0x000fc800078e0a16 */
[----:B------:R-:W-:Y:S01]  /*09d0*/  IMAD R6, R7, R6, R5 ;  /* 0x0000000607067224 */ /* 0x000fe200078e0205 */
[----:B------:R-:W-:-:S04]  /*09e0*/  LOP3.LUT R5, R4, UR17, RZ, 0x3c, !PT ;  /* 0x0000001104057c12 */ /* 0x000fc8000f8e3cff */
        /* <DEDUP_REMOVED lines=10> */
[----:B----4-:R-:W-:Y:S06]  /*0a90*/  BRA.U !UP0, `(.L_x_60) ;  /* 0x00000001081c7547 */ /* 0x010fec000b800000 */
[----:B------:R-:W1:Y:S01]  /*0aa0*/  LDCU UR5, c[0x0][0x430] ;  /* 0x00008600ff0577ac */ /* 0x000e620008000800 */
[----:B------:R-:W1:Y:S01]  /*0ab0*/  LDCU UR4, c[0x0][0x454] ;  /* 0x00008a80ff0477ac */ /* 0x000e620008000800 */
[----:B------:R-:W2:Y:S01]  /*0ac0*/  LDCU UR28, c[0x0][0x444] ;  /* 0x00008880ff1c77ac */ /* 0x000ea20008000800 */
[----:B-1----:R-:W-:Y:S02]  /*0ad0*/  ULEA UR4, UR5, UR4, 0x7 ;  /* 0x0000000405047291 */ /* 0x002fe4000f8e38ff */
[----:B--2---:R-:W-:-:S04]  /*0ae0*/  UIMAD UR30, UR18, UR28, UR19 ;  /* 0x0000001c121e72a4 */ /* 0x004fc8000f8e0213 */
[----:B------:R-:W-:Y:S01]  /*0af0*/  UIMAD UR30, UR4, UR17, UR30 ;  /* 0x00000011041e72a4 */ /* 0x000fe2000f8e021e */
[----:B------:R-:W-:Y:S11]  /*0b00*/  BRA `(.L_x_61) ;  /* 0x0000000000107947 */ /* 0x000ff60003800000 */
.L_x_60:
[----:B------:R-:W1:Y:S01]  /*0b10*/  LDCU UR30, c[0x0][0x3e0] ;  /* 0x00007c00ff1e77ac */ /* 0x000e620008000800 */
[----:B------:R-:W2:Y:S01]  /*0b20*/  LDCU UR28, c[0x0][0x444] ;  /* 0x00008880ff1c77ac */ /* 0x000ea20008000800 */
[----:B-1----:R-:W-:-:S04]  /*0b30*/  UIMAD UR30, UR18, UR30, UR17 ;  /* 0x0000001e121e72a4 */ /* 0x002fc8000f8e0211 */
[----:B--2---:R-:W-:-:S12]  /*0b40*/  UIMAD UR30, UR30, UR28, URZ ;  /* 0x0000001c1e1e72a4 */ /* 0x004fd8000f8e02ff */
.L_x_61:
[----:B------:R-:W1:Y:S01]  /*0b50*/  LDCU.64 UR12, c[0x0][0x3c0] ;  /* 0x00007800ff0c77ac */ /* 0x000e620008000a00 */
[----:B------:R-:W2:Y:S01]  /*0b60*/  S2R R4, SR_TID.X ;  /* 0x0000000000047919 */ /* 0x000ea20000002100 */
[----:B------:R-:W-:Y:S01]  /*0b70*/  IMAD.MOV.U32 R211, RZ, RZ, RZ ;  /* 0x000000ffffd37224 */ /* 0x000fe200078e00ff */
[----:B------:R-:W-:Y:S01]  /*0b80*/  ISETP.NE.AND P3, PT, RZ, UR34, PT ;  /* 0x00000022ff007c0c */ /* 0x000fe2000bf65270 */
[----:B------:R-:W-:Y:S02]  /*0b90*/  USHF.R.S32.HI UR25, URZ, 0x1f, UR26 ;  /* 0x0000001fff197899 */ /* 0x000fe4000801141a */
[----:B------:R-:W-:Y:S01]  /*0ba0*/  UIADD3 UR26, UP0, UPT, UR27, UR26, URZ ;  /* 0x0000001a1b1a7290 */ /* 0x000fe2000ff1e0ff */
[----:B------:R-:W3:Y:S01]  /*0bb0*/  LDCU.64 UR10, c[0x0][0x3a8] ;  /* 0x00007500ff0a77ac */ /* 0x000ee20008000a00 */
[----:B------:R-:W4:Y:S02]  /*0bc0*/  LDCU.64 UR6, c[0x0][0x3b8] ;  /* 0x00007700ff0677ac */ /* 0x000f240008000a00 */
[----:B------:R-:W-:Y:S01]  /*0bd0*/  ULEA.HI.X.SX32 UR25, UR27, UR25, 0x1, UP0 ;  /* 0x000000191b197291 */ /* 0x000fe200080f0eff */
[----:B-1----:R-:W-:Y:S01]  /*0be0*/  IMAD.U32 R7, RZ, RZ, UR12 ;  /* 0x0000000cff077e24 */ /* 0x002fe2000f8e00ff */
[----:B------:R-:W1:Y:S03]  /*0bf0*/  LDCU.64 UR4, c[0x0][0x3a0] ;  /* 0x00007400ff0477ac */ /* 0x000e660008000a00 */
[--C-:B------:R-:W-:Y:S01]  /*0c00*/  IMAD.WIDE.U32 R6, R7, UR26, R210.reuse ;  /* 0x0000001a07067c25 */ /* 0x100fe2000f8e00d2 */
[----:B------:R-:W-:Y:S01]  /*0c10*/  UIMAD UR36, UR25, UR12, URZ ;  /* 0x0000000c192472a4 */ /* 0x000fe2000f8e02ff */
[----:B------:R-:W2:Y:S02]  /*0c20*/  LDCU.64 UR14, c[0x0][0x588] ;  /* 0x0000b100ff0e77ac */ /* 0x000ea40008000a00 */
[----:B---3--:R-:W-:Y:S01]  /*0c30*/  IMAD.U32 R8, RZ, RZ, UR10 ;  /* 0x0000000aff087e24 */ /* 0x008fe2000f8e00ff */
[----:B------:R-:W-:Y:S01]  /*0c40*/  UIMAD UR36, UR26, UR13, UR36 ;  /* 0x0000000d1a2472a4 */ /* 0x000fe2000f8e0224 */
[----:B----4-:R-:W-:Y:S01]  /*0c50*/  IMAD.U32 R11, RZ, RZ, UR6 ;  /* 0x00000006ff0b7e24 */ /* 0x010fe2000f8e00ff */
[----:B------:R-:W3:Y:S03]  /*0c60*/  LDCU.64 UR8, c[0x0][0x3d8] ;  /* 0x00007b00ff0877ac */ /* 0x000ee60008000a00 */
[----:B------:R-:W-:Y:S01]  /*0c70*/  IMAD.WIDE.U32 R10, R11, UR26, R210 ;  /* 0x0000001a0b0a7c25 */ /* 0x000fe2000f8e00d2 */
[----:B------:R-:W-:Y:S01]  /*0c80*/  UIMAD UR35, UR25, UR6, URZ ;  /* 0x00000006192372a4 */ /* 0x000fe2000f8e02ff */
[----:B-1----:R-:W-:-:S02]  /*0c90*/  MOV R5, UR4 ;  /* 0x0000000400057c02 */ /* 0x002fc40008000f00 */
[----:B------:R-:W-:Y:S01]  /*0ca0*/  VIADD R7, R7, UR36 ;  /* 0x0000002407077c36 */ /* 0x000fe20008000000 */
[----:B------:R-:W-:Y:S01]  /*0cb0*/  UIMAD UR35, UR26, UR7, UR35 ;  /* 0x000000071a2372a4 */ /* 0x000fe2000f8e0223 */
[----:B------:R-:W-:Y:S01]  /*0cc0*/  IMAD.U32 R20, RZ, RZ, UR5 ;  /* 0x00000005ff147e24 */ /* 0x000fe2000f8e00ff */
[----:B------:R-:W-:Y:S01]  /*0cd0*/  USHF.L.U64.HI UR10, UR12, 0x5, UR13 ;  /* 0x000000050c0a7899 */ /* 0x000fe2000801020d */
[----:B------:R-:W-:Y:S01]  /*0ce0*/  IMAD.WIDE.U32 R8, R8, UR18, R6 ;  /* 0x0000001208087c25 */ /* 0x000fe2000f8e0006 */
[----:B------:R-:W1:Y:S03]  /*0cf0*/  LDCU.64 UR4, c[0x0][0x3d0] ;  /* 0x00007a00ff0477ac */ /* 0x000e660008000a00 */
[----:B------:R-:W-:Y:S01]  /*0d00*/  IMAD.U32 R6, RZ, RZ, UR11 ;  /* 0x0000000bff067e24 */ /* 0x000fe2000f8e00ff */
[----:B------:R-:W-:Y:S01]  /*0d10*/  USHF.L.U32 UR11, UR12, 0x5, URZ ;  /* 0x000000050c0b7899 */ /* 0x000fe200080006ff */
[----:B------:R-:W-:Y:S01]  /*0d20*/  VIADD R11, R11, UR35 ;  /* 0x000000230b0b7c36 */ /* 0x000fe20008000000 */
[----:B------:R-:W-:Y:S01]  /*0d30*/  USHF.L.U64.HI UR35, UR6, 0x5, UR7 ;  /* 0x0000000506237899 */ /* 0x000fe20008010207 */
[----:B------:R-:W-:Y:S01]  /*0d40*/  IMAD R9, R6, UR18, R9 ;  /* 0x0000001206097c24 */ /* 0x000fe2000f8e0209 */
[----:B------:R-:W-:Y:S01]  /*0d50*/  USHF.L.U32 UR36, UR6, 0x5, URZ ;  /* 0x0000000506247899 */ /* 0x000fe200080006ff */
[----:B--2---:R-:W-:Y:S01]  /*0d60*/  IMAD.U32 R14, RZ, RZ, UR14 ;  /* 0x0000000eff0e7e24 */ /* 0x004fe2000f8e00ff */
[----:B------:R-:W2:Y:S01]  /*0d70*/  LDC.64 R6, c[0x0][0x590] ;  /* 0x00016400ff067b82 */ /* 0x000ea20000000a00 */
[----:B---3--:R-:W-:Y:S01]  /*0d80*/  IMAD.WIDE.U32 R24, R22, UR8, R8 ;  /* 0x0000000816187c25 */ /* 0x008fe2000f8e0008 */
[----:B------:R-:W-:-:S03]  /*0d90*/  UIADD3 UR14, UPT, UPT, UR32, -0x1, URZ ;  /* 0xffffffff200e7890 */ /* 0x000fc6000fffe0ff */
[----:B------:R-:W-:Y:S01]  /*0da0*/  IMAD.WIDE.U32 R10, R5, UR18, R10 ;  /* 0x00000012050a7c25 */ /* 0x000fe2000f8e000a */
[----:B------:R-:W-:Y:S02]  /*0db0*/  SHF.R.U32.HI R5, RZ, 0x3, R4 ;  /* 0x00000003ff057819 */ /* 0x000fe40000011604 */
[----:B------:R-:W3:Y:S01]  /*0dc0*/  LDC.64 R8, c[0x0][0x3b0] ;  /* 0x0000ec00ff087b82 */ /* 0x000ee20000000a00 */
[----:B------:R-:W-:-:S04]  /*0dd0*/  IMAD.WIDE.U32 R14, R14, UR18, R210 ;  /* 0x000000120e0e7c25 */ /* 0x000fc8000f8e00d2 */
[----:B------:R-:W-:Y:S01]  /*0de0*/  IMAD.U32 R28, RZ, RZ, UR15 ;  /* 0x0000000fff1c7e24 */ /* 0x000fe2000f8e00ff */
[----:B------:R-:W-:Y:S01]  /*0df0*/  USHF.L.U32 UR15, UR14, 0x6, URZ ;  /* 0x000000060e0f7899 */ /* 0x000fe200080006ff */
[----:B------:R-:W-:Y:S01]  /*0e00*/  IMAD R21, R20, UR18, R11 ;  /* 0x0000001214157c24 */ /* 0x000fe2000f8e020b */
[----:B------:R-:W-:Y:S01]  /*0e10*/  ULOP3.LUT UR14, UR14, 0x80000001, URZ, 0xc0, !UPT ;  /* 0x800000010e0e7892 */ /* 0x000fe2000f8ec0ff */
[----:B------:R-:W-:Y:S01]  /*0e20*/  IMAD R29, R28, UR18, R15 ;  /* 0x000000121c1d7c24 */ /* 0x000fe2000f8e020f */
[----:B------:R-:W-:Y:S01]  /*0e30*/  UIADD3 UR31, UPT, UPT, UR15, UR31, URZ ;  /* 0x0000001f0f1f7290 */ /* 0x000fe2000fffe0ff */
[----:B------:R-:W-:Y:S01]  /*0e40*/  IMAD.MOV.U32 R20, RZ, RZ, R10 ;  /* 0x000000ffff147224 */ /* 0x000fe200078e000a */
[----:B------:R-:W-:Y:S01]  /*0e50*/  UIMAD.WIDE.U32 UR38, UR18, UR28, URZ ;  /* 0x0000001c122672a5 */ /* 0x000fe2000f8e00ff */
[----:B------:R-:W-:Y:S01]  /*0e60*/  IMAD R15, R13, UR8, RZ ;  /* 0x000000080d0f7c24 */ /* 0x000fe2000f8e02ff */
[----:B------:R-:W-:Y:S01]  /*0e70*/  UISETP.NE.AND UP0, UPT, UR14, 0x1, UPT ;  /* 0x000000010e00788c */ /* 0x000fe2000bf05270 */
[----:B------:R-:W-:-:S02]  /*0e80*/  IMAD.U32 R11, RZ, RZ, UR10 ;  /* 0x0000000aff0b7e24 */ /* 0x000fc4000f8e00ff */
[----:B------:R-:W-:Y:S01]  /*0e90*/  IMAD.U32 R10, RZ, RZ, UR11 ;  /* 0x0000000bff0a7e24 */ /* 0x000fe2000f8e00ff */
[----:B------:R-:W4:Y:S01]  /*0ea0*/  LDCU.64 UR10, c[0x0][0x3c8] ;  /* 0x00007900ff0a77ac */ /* 0x000f220008000a00 */
[----:B------:R-:W-:Y:S02]  /*0eb0*/  IMAD R15, R22, UR9, R15 ;  /* 0x00000009160f7c24 */ /* 0x000fe4000f8e020f */
[----:B------:R-:W-:Y:S01]  /*0ec0*/  IMAD.WIDE.U32 R10, R5, UR12, R10 ;  /* 0x0000000c050a7c25 */ /* 0x000fe2000f8e000a */
[----:B------:R-:W4:Y:S02]  /*0ed0*/  LDCU.64 UR8, c[0x0][0x398] ;  /* 0x00007300ff0877ac */ /* 0x000f240008000a00 */
[----:B------:R-:W-:Y:S01]  /*0ee0*/  IADD3 R25, PT, PT, R25, R15, RZ ;  /* 0x0000000f19197210 */ /* 0x000fe20007ffe0ff */
[----:B------:R-:W-:Y:S01]  /*0ef0*/  IMAD R16, R5, UR13, RZ ;  /* 0x0000000d05107c24 */ /* 0x000fe2000f8e02ff */
[----:B------:R-:W-:Y:S01]  /*0f00*/  IADD3 R18, P0, PT, R24, R10, RZ ;  /* 0x0000000a18127210 */ /* 0x000fe20007f1e0ff */
[----:B------:R-:W-:Y:S01]  /*0f10*/  USHF.R.S32.HI UR13, URZ, 0x1f, UR15 ;  /* 0x0000001fff0d7899 */ /* 0x000fe2000801140f */
[----:B-1----:R-:W-:-:S02]  /*0f20*/  IMAD R13, R13, UR4, RZ ;  /* 0x000000040d0d7c24 */ /* 0x002fc4000f8e02ff */
[----:B------:R-:W-:Y:S01]  /*0f30*/  IADD3.X R17, PT, PT, R25, R16, R11, P0, !PT ;  /* 0x0000001019117210 */ /* 0x000fe200007fe40b */
[C---:B---3--:R-:W-:Y:S01]  /*0f40*/  IMAD.WIDE.U32 R26, R8.reuse, UR15, RZ ;  /* 0x0000000f081a7c25 */ /* 0x048fe2000f8e00ff */
[----:B------:R-:W1:Y:S03]  /*0f50*/  LDC.64 R10, c[0x0][0x598] ;  /* 0x00016600ff0a7b82 */ /* 0x000e660000000a00 */
[----:B------:R-:W-:Y:S01]  /*0f60*/  IMAD R12, R8, UR13, RZ ;  /* 0x0000000d080c7c24 */ /* 0x000fe2000f8e02ff */
[----:B------:R-:W-:Y:S01]  /*0f70*/  LOP3.LUT R26, R26, 0x38, R206, 0xf8, !PT ;  /* 0x000000381a1a7812 */ /* 0x000fe200078ef8ce */
[C---:B------:R-:W-:Y:S02]  /*0f80*/  IMAD R13, R22.reuse, UR5, R13 ;  /* 0x00000005160d7c24 */ /* 0x040fe4000f8e020d */
[----:B------:R-:W-:Y:S01]  /*0f90*/  IMAD.WIDE.U32 R22, R22, UR4, R20 ;  /* 0x0000000416167c25 */ /* 0x000fe2000f8e0014 */
[----:B------:R-:W3:Y:S03]  /*0fa0*/  LDCU.64 UR4, c[0x0][0x390] ;  /* 0x00007200ff0477ac */ /* 0x000ee60008000a00 */
[----:B------:R-:W-:-:S02]  /*0fb0*/  IMAD R12, R9, UR15, R12 ;  /* 0x0000000f090c7c24 */ /* 0x000fc4000f8e020c */
[----:B------:R-:W-:Y:S02]  /*0fc0*/  IMAD.IADD R23, R23, 0x1, R13 ;  /* 0x0000000117177824 */ /* 0x000fe400078e020d */
[----:B------:R-:W-:Y:S02]  /*0fd0*/  IMAD.MOV.U32 R28, RZ, RZ, R14 ;  /* 0x000000ffff1c7224 */ /* 0x000fe400078e000e */
[----:B------:R-:W-:Y:S02]  /*0fe0*/  IMAD.IADD R27, R27, 0x1, R12 ;  /* 0x000000011b1b7824 */ /* 0x000fe400078e020c */
[----:B----4-:R-:W-:Y:S02]  /*0ff0*/  IMAD.U32 R13, RZ, RZ, UR8 ;  /* 0x00000008ff0d7e24 */ /* 0x010fe4000f8e00ff */
[----:B--2---:R-:W-:Y:S02]  /*1000*/  IMAD R14, R6, UR13, RZ ;  /* 0x0000000d060e7c24 */ /* 0x004fe4000f8e02ff */
[----:B------:R-:W-:-:S04]  /*1010*/  IMAD.WIDE.U32 R26, R13, UR18, R26 ;  /* 0x000000120d1a7c25 */ /* 0x000fc8000f8e001a */
[----:B------:R-:W-:Y:S01]  /*1020*/  IMAD R13, R7, UR15, R14 ;  /* 0x0000000f070d7c24 */ /* 0x000fe2000f8e020e */
[----:B------:R-:W-:Y:S01]  /*1030*/  MOV R14, UR10 ;  /* 0x0000000a000e7c02 */ /* 0x000fe20008000f00 */
[----:B------:R-:W-:-:S04]  /*1040*/  IMAD.WIDE.U32 R28, R6, UR15, R28 ;  /* 0x0000000f061c7c25 */ /* 0x000fc8000f8e001c */
[----:B------:R-:W-:Y:S02]  /*1050*/  IMAD.U32 R21, RZ, RZ, UR35 ;  /* 0x00000023ff157e24 */ /* 0x000fe4000f8e00ff */
[----:B------:R-:W-:Y:S02]  /*1060*/  IMAD.U32 R20, RZ, RZ, UR36 ;  /* 0x00000024ff147e24 */ /* 0x000fe4000f8e00ff */
[----:B------:R-:W-:Y:S01]  /*1070*/  IMAD.U32 R12, RZ, RZ, UR9 ;  /* 0x00000009ff0c7e24 */ /* 0x000fe2000f8e00ff */
[----:B------:R-:W2:Y:S01]  /*1080*/  LDCU.64 UR8, c[0x0][0x388] ;  /* 0x00007100ff0877ac */ /* 0x000ea20008000a00 */
[----:B------:R-:W-:Y:S02]  /*1090*/  IMAD.IADD R29, R29, 0x1, R13 ;  /* 0x000000011d1d7824 */ /* 0x000fe400078e020d */
[----:B------:R-:W-:-:S04]  /*10a0*/  IMAD.WIDE.U32 R20, R5, UR6, R20 ;  /* 0x0000000605147c25 */ /* 0x000fc8000f8e0014 */
[----:B-1----:R-:W-:Y:S01]  /*10b0*/  IMAD.WIDE.U32 R28, R10, UR17, R28 ;  /* 0x000000110a1c7c25 */ /* 0x002fe2000f8e001c */
[----:B------:R-:W-:-:S03]  /*10c0*/  IADD3 R20, P0, PT, R22, R20, RZ ;  /* 0x0000001416147210 */ /* 0x000fc60007f1e0ff */
[----:B------:R-:W-:Y:S01]  /*10d0*/  IMAD.U32 R10, RZ, RZ, UR11 ;  /* 0x0000000bff0a7e24 */ /* 0x000fe2000f8e00ff */
[----:B------:R-:W1:Y:S01]  /*10e0*/  LDCU.64 UR10, c[0x0][0x550] ;  /* 0x0000aa00ff0a77ac */ /* 0x000e620008000a00 */
[----:B------:R-:W-:Y:S02]  /*10f0*/  IMAD R15, R5, UR7, RZ ;  /* 0x00000007050f7c24 */ /* 0x000fe4000f8e02ff */
[----:B------:R-:W-:Y:S02]  /*1100*/  IMAD R27, R12, UR18, R27 ;  /* 0x000000120c1b7c24 */ /* 0x000fe4000f8e021b */
[----:B------:R-:W-:Y:S01]  /*1110*/  IMAD R29, R11, UR17, R29 ;  /* 0x000000110b1d7c24 */ /* 0x000fe2000f8e021d */
[----:B------:R-:W-:Y:S01]  /*1120*/  IADD3.X R19, PT, PT, R23, R15, R21, P0, !PT ;  /* 0x0000000f17137210 */ /* 0x000fe200007fe415 */
[----:B------:R-:W-:Y:S01]  /*1130*/  IMAD.WIDE.U32 R22, R5, UR6, R22 ;  /* 0x0000000605167c25 */ /* 0x000fe2000f8e0016 */
[----:B---3--:R-:W-:Y:S01]  /*1140*/  LEA R12, P0, R18, UR4, 0x1 ;  /* 0x00000004120c7c11 */ /* 0x008fe2000f8008ff */
[----:B------:R-:W3:Y:S02]  /*1150*/  LDCU.64 UR6, c[0x0][0x380] ;  /* 0x00007000ff0677ac */ /* 0x000ee40008000a00 */
[----:B------:R-:W-:Y:S01]  /*1160*/  IMAD.WIDE.U32 R26, R14, UR17, R26 ;  /* 0x000000110e1a7c25 */ /* 0x000fe2000f8e001a */
[----:B------:R-:W-:-:S02]  /*1170*/  LEA.HI.X R13, R18, UR5, R17, 0x1, P0 ;  /* 0x00000005120d7c11 */ /* 0x000fc400080f0c11 */
[----:B--2---:R-:W-:Y:S01]  /*1180*/  LEA R14, P0, R20, UR8, 0x1 ;  /* 0x00000008140e7c11 */ /* 0x004fe2000f8008ff */
[----:B------:R-:W-:Y:S01]  /*1190*/  IMAD.WIDE.U32 R28, R5, R6, R28 ;  /* 0x00000006051c7225 */ /* 0x000fe200078e001c */
[----:B------:R-:W-:Y:S01]  /*11a0*/  LEA R18, P1, R22, UR8, 0x1 ;  /* 0x0000000816127c11 */ /* 0x000fe2000f8208ff */
[----:B------:R-:W2:Y:S02]  /*11b0*/  LDCU UR8, c[0x0][0x44c] ;  /* 0x00008980ff0877ac */ /* 0x000ea40008000800 */
[----:B------:R-:W-:Y:S01]  /*11c0*/  IMAD.IADD R11, R23, 0x1, R15 ;  /* 0x00000001170b7824 */ /* 0x000fe200078e020f */
[----:B------:R-:W-:Y:S01]  /*11d0*/  LEA.HI.X R15, R20, UR9, R19, 0x1, P0 ;  /* 0x00000009140f7c11 */ /* 0x000fe200080f0c13 */
[C---:B------:R-:W-:Y:S01]  /*11e0*/  IMAD R221, R5.reuse, R7, R29 ;  /* 0x0000000705dd7224 */ /* 0x040fe200078e021d */
[----:B-1----:R-:W-:Y:S01]  /*11f0*/  LEA R220, P0, R28, UR10, 0x1 ;  /* 0x0000000a1cdc7c11 */ /* 0x002fe2000f8008ff */
[----:B------:R-:W-:Y:S01]  /*1200*/  IMAD R27, R10, UR17, R27 ;  /* 0x000000110a1b7c24 */ /* 0x000fe2000f8e021b */
[----:B------:R-:W-:Y:S01]  /*1210*/  LEA.HI.X R19, R22, UR9, R11, 0x1, P1 ;  /* 0x0000000916137c11 */ /* 0x000fe200088f0c0b */
[C---:B------:R-:W-:Y:S01]  /*1220*/  IMAD.WIDE.U32 R24, R5.reuse, UR12, R24 ;  /* 0x0000000c05187c25 */ /* 0x040fe2000f8e0018 */
[----:B------:R-:W-:Y:S01]  /*1230*/  LEA.HI.X R221, R28, UR11, R221, 0x1, P0 ;  /* 0x0000000b1cdd7c11 */ /* 0x000fe200080f0cdd */
[----:B------:R-:W1:Y:S02]  /*1240*/  LDCU.64 UR10, c[0x0][0x420] ;  /* 0x00008400ff0a77ac */ /* 0x000e640008000a00 */
[----:B------:R-:W-:Y:S01]  /*1250*/  IMAD.WIDE.U32 R10, R5, R8, R26 ;  /* 0x00000008050a7225 */ /* 0x000fe200078e001a */
[----:B------:R-:W-:-:S03]  /*1260*/  LEA R30, P2, R24, UR4, 0x1 ;  /* 0x00000004181e7c11 */ /* 0x000fc6000f8408ff */
[----:B------:R-:W-:Y:S01]  /*1270*/  IMAD R5, R5, R9, R11 ;  /* 0x0000000905057224 */ /* 0x000fe200078e020b */
[C---:B---3--:R-:W-:Y:S01]  /*1280*/  LEA R218, P1, R10.reuse, UR6, 0x1 ;  /* 0x000000060ada7c11 */ /* 0x048fe2000f8208ff */
[----:B------:R-:W-:Y:S01]  /*1290*/  IMAD.IADD R16, R25, 0x1, R16 ;  /* 0x0000000119107824 */ /* 0x000fe200078e0210 */
[----:B------:R-:W-:Y:S02]  /*12a0*/  USHF.R.S32.HI UR9, URZ, 0x1f, UR28 ;  /* 0x0000001fff097899 */ /* 0x000fe4000801141c */
[----:B------:R-:W-:Y:S01]  /*12b0*/  LEA.HI.X R217, R10, UR7, R5, 0x1, P1 ;  /* 0x000000070ad97c11 */ /* 0x000fe200088f0c05 */
[----:B------:R-:W-:Y:S01]  /*12c0*/  IMAD.SHL.U32 R5, R8, 0x20, RZ ;  /* 0x0000002008057824 */ /* 0x000fe200078e00ff */
[----:B------:R-:W-:Y:S01]  /*12d0*/  LEA.HI.X R31, R24, UR5, R16, 0x1, P2 ;  /* 0x00000005181f7c11 */ /* 0x000fe200090f0c10 */
[----:B------:R-:W-:Y:S01]  /*12e0*/  @P3 BAR.SYNC.DEFER_BLOCKING 0x0 ;  /* 0x0000000000003b1d */ /* 0x000fe20000010000 */
[----:B------:R-:W-:Y:S01]  /*12f0*/  SHF.L.U64.HI R10, R8, 0x5, R9 ;  /* 0x00000005080a7819 */ /* 0x000fe20000010209 */
[----:B-1----:R-:W-:Y:S01]  /*1300*/  UIMAD.WIDE UR10, UR31, 0x4, UR10 ;  /* 0x000000041f0a78a5 */ /* 0x002fe2000f8e020a */
[----:B------:R-:W-:-:S03]  /*1310*/  SHF.L.U64.HI R8, R6, 0x5, R7 ;  /* 0x0000000506087819 */ /* 0x000fc60000010207 */
[----:B------:R-:W1:Y:S01]  /*1320*/  LDCU UR7, c[0x0][0x3e0] ;  /* 0x00007c00ff0777ac */ /* 0x000e620008000800 */
[C---:B------:R-:W-:Y:S01]  /*1330*/  LEA R16, P0, R5.reuse, R218, 0x1 ;  /* 0x000000da05107211 */ /* 0x040fe200078008ff */
[----:B------:R-:W-:Y:S01]  /*1340*/  IMAD.MOV.U32 R219, RZ, RZ, R217 ;  /* 0x000000ffffdb7224 */ /* 0x000fe200078e00d9 */
[----:B------:R-:W-:Y:S01]  /*1350*/  SHF.L.U32 R7, R6, 0x5, RZ ;  /* 0x0000000506077819 */ /* 0x000fe200000006ff */
[----:B------:R-:W3:Y:S01]  /*1360*/  LDCU.64 UR4, c[0x0][0x460] ;  /* 0x00008c00ff0477ac */ /* 0x000ee20008000a00 */
[----:B------:R-:W-:Y:S01]  /*1370*/  LEA.HI.X R17, R5, R217, R10, 0x1, P0 ;  /* 0x000000d905117211 */ /* 0x000fe200000f0c0a */
[----:B------:R-:W-:Y:S01]  /*1380*/  IMAD.MOV.U32 R5, RZ, RZ, 0x4 ;  /* 0x00000004ff057424 */ /* 0x000fe200078e00ff */
[C---:B------:R-:W-:Y:S01]  /*1390*/  LEA R6, P1, R7.reuse, R220, 0x1 ;  /* 0x000000dc07067211 */ /* 0x040fe200078208ff */
[----:B------:R-:W-:Y:S02]  /*13a0*/  UIMAD UR9, UR9, UR18, URZ ;  /* 0x00000012090972a4 */ /* 0x000fe4000f8e02ff */
[----:B------:R-:W-:Y:S01]  /*13b0*/  USEL UR6, URZ, 0x4000, UP0 ;  /* 0x00004000ff067887 */ /* 0x000fe20008000000 */
[----:B------:R-:W-:Y:S01]  /*13c0*/  LEA.HI.X R7, R7, R221, R8, 0x1, P1 ;  /* 0x000000dd07077211 */ /* 0x000fe200008f0c08 */
[----:B------:R-:W-:-:S02]  /*13d0*/  IMAD.WIDE.U32 R8, R204, R5, UR10 ;  /* 0x0000000acc087e25 */ /* 0x000fc4000f8e0005 */
[----:B------:R-:W4:Y:S01]  /*13e0*/  S2R R5, SR_CTAID.X ;  /* 0x0000000000057919 */ /* 0x000f220000002500 */
[----:B------:R-:W-:Y:S01]  /*13f0*/  UIADD3 UR9, UPT, UPT, UR39, UR9, URZ ;  /* 0x0000000927097290 */ /* 0x000fe2000fffe0ff */
[----:B------:R-:W-:Y:S01]  /*1400*/  VIADD R225, R209, UR6 ;  /* 0x00000006d1e17c36 */ /* 0x000fe20008000000 */
[----:B------:R-:W-:Y:S01]  /*1410*/  @!PT LDS RZ, [RZ] ;  /* 0x00000000fffff984 */ /* 0x000fe20000000800 */
[----:B------:R-:W-:Y:S01]  /*1420*/  @!PT LDS RZ, [RZ] ;  /* 0x00000000fffff984 */ /* 0x000fe20000000800 */
[----:B------:R-:W-:Y:S01]  /*1430*/  @!PT LDS RZ, [RZ] ;  /* 0x00000000fffff984 */ /* 0x000fe20000000800 */
[----:B------:R-:W-:Y:S04]  /*1440*/  LDGSTS.E.BYPASS.LTC128B.128 [R209+0x10000], desc[UR22][R30.64] ;  /* 0x100000001ed17fae */ /* 0x000fe8000b981a16 */
[----:B------:R-:W-:Y:S04]  /*1450*/  LDGSTS.E.BYPASS.LTC128B.128 [R209+0x12000], desc[UR22][R30.64+0x80] ;  /* 0x120000801ed17fae */ /* 0x000fe8000b981a16 */
[----:B------:R-:W-:Y:S04]  /*1460*/  LDGSTS.E.BYPASS.LTC128B.128 [R209+0x11000], desc[UR22][R12.64] ;  /* 0x110000000cd17fae */ /* 0x000fe8000b981a16 */
[----:B------:R-:W-:Y:S01]  /*1470*/  LDGSTS.E.BYPASS.LTC128B.128 [R209+0x13000], desc[UR22][R12.64+0x80] ;  /* 0x130000800cd17fae */ /* 0x000fe2000b981a16 */
[----:B-1----:R-:W-:-:S03]  /*1480*/  UIMAD UR9, UR9, UR7, URZ ;  /* 0x00000007090972a4 */ /* 0x002fc6000f8e02ff */
[----:B------:R-:W0:Y:S04]  /*1490*/  LDGDEPBAR ;  /* 0x00000000000079af */ /* 0x000e280000000000 */
[----:B------:R-:W-:Y:S04]  /*14a0*/  LDGSTS.E.BYPASS.LTC128B.128 [R209+0x8000], desc[UR22][R220.64] ;  /* 0x08000000dcd17fae */ /* 0x000fe8000b981a16 */
[----:B------:R-:W-:Y:S04]  /*14b0*/  LDGSTS.E.BYPASS.LTC128B.128 [R209+0xa000], desc[UR22][R220.64+0x80] ;  /* 0x0a000080dcd17fae */ /* 0x000fe8000b981a16 */
[----:B------:R-:W-:Y:S04]  /*14c0*/  LDGSTS.E.BYPASS.LTC128B.128 [R209+0x9000], desc[UR22][R6.64] ;  /* 0x0900000006d17fae */ /* 0x000fe8000b981a16 */
[----:B------:R1:W-:Y:S04]  /*14d0*/  LDGSTS.E.BYPASS.LTC128B.128 [R209+0xb000], desc[UR22][R6.64+0x80] ;  /* 0x0b00008006d17fae */ /* 0x0003e8000b981a16 */
[----:B------:R-:W-:Y:S04]  /*14e0*/  LDGSTS.E.BYPASS.LTC128B.128 [R225], desc[UR22][R218.64] ;  /* 0x00000000dae17fae */ /* 0x000fe8000b981a16 */
[----:B------:R-:W-:Y:S04]  /*14f0*/  LDGSTS.E.BYPASS.LTC128B.128 [R225+0x2000], desc[UR22][R218.64+0x80] ;  /* 0x02000080dae17fae */ /* 0x000fe8000b981a16 */
[----:B------:R-:W-:Y:S04]  /*1500*/  LDGSTS.E.BYPASS.LTC128B.128 [R225+0x1000], desc[UR22][R16.64] ;  /* 0x0100000010e17fae */ /* 0x000fe8000b981a16 */
[----:B------:R-:W-:Y:S04]  /*1510*/  LDGSTS.E.BYPASS.LTC128B.128 [R225+0x3000], desc[UR22][R16.64+0x80] ;  /* 0x0300008010e17fae */ /* 0x000fe8000b981a16 */
[----:B------:R-:W-:Y:S04]  /*1520*/  LDGSTS.E.BYPASS.LTC128B.128 [R209+0xc000], desc[UR22][R18.64] ;  /* 0x0c00000012d17fae */ /* 0x000fe8000b981a16 */
[----:B------:R-:W-:Y:S01]  /*1530*/  LDGSTS.E.BYPASS.LTC128B.128 [R209+0xe000], desc[UR22][R18.64+0x80] ;  /* 0x0e00008012d17fae */ /* 0x000fe2000b981a16 */
[----:B-1----:R-:W4:Y:S03]  /*1540*/  LDC.64 R6, c[0x0][0x5f8] ;  /* 0x00017e00ff067b82 */ /* 0x002f260000000a00 */
[----:B------:R-:W-:Y:S04]  /*1550*/  LDGSTS.E.BYPASS.LTC128B.128 [R209+0xd000], desc[UR22][R14.64] ;  /* 0x0d0000000ed17fae */ /* 0x000fe8000b981a16 */
[----:B------:R-:W-:Y:S04]  /*1560*/  LDGSTS.E.BYPASS.LTC128B.128 [R209+0xf000], desc[UR22][R14.64+0x80] ;  /* 0x0f0000800ed17fae */ /* 0x000fe8000b981a16 */
[----:B------:R-:W0:Y:S01]  /*1570*/  LDGDEPBAR ;  /* 0x00000000000079af */ /* 0x000e220000000000 */
[----:B------:R-:W-:-:S02]  /*1580*/  USHF.R.S32.HI UR12, URZ, 0x1f, UR7 ;  /* 0x0000001fff0c7899 */ /* 0x000fc40008011407 */
[----:B------:R-:W-:Y:S01]  /*1590*/  UIMAD.WIDE.U32 UR36, UR38, UR7, URZ ;  /* 0x00000007262472a5 */ /* 0x000fe2000f8e00ff */
[----:B------:R-:W5:Y:S01]  /*15a0*/  LDG.E R224, desc[UR22][R8.64] ;  /* 0x0000001608e07981 */ /* 0x000f62000c1e1900 */
[----:B------:R-:W-:Y:S02]  /*15b0*/  UIMAD UR9, UR12, UR38, UR9 ;  /* 0x000000260c0972a4 */ /* 0x000fe4000f8e0209 */
[----:B--2---:R-:W-:Y:S01]  /*15c0*/  UIMAD UR34, UR17, UR8, URZ ;  /* 0x00000008112272a4 */ /* 0x004fe2000f8e02ff */
[----:B------:R1:W5:Y:S01]  /*15d0*/  LDG.E R223, desc[UR22][R8.64+0x20] ;  /* 0x0000201608df7981 */ /* 0x000362000c1e1900 */
[----:B------:R-:W-:Y:S01]  /*15e0*/  UIADD3 UR9, UPT, UPT, UR37, UR9, URZ ;  /* 0x0000000925097290 */ /* 0x000fe2000fffe0ff */
[----:B------:R-:W-:Y:S01]  /*15f0*/  CS2R R94, SRZ ;  /* 0x00000000005e7805 */ /* 0x000fe2000001ff00 */
[----:B---3--:R-:W-:Y:S01]  /*1600*/  UISETP.NE.U32.AND UP0, UPT, UR4, URZ, UPT ;  /* 0x000000ff0400728c */ /* 0x008fe2000bf05070 */
[----:B------:R-:W-:Y:S01]  /*1610*/  CS2R R92, SRZ ;  /* 0x00000000005c7805 */ /* 0x000fe2000001ff00 */
[----:B------:R-:W-:Y:S01]  /*1620*/  USHF.R.S32.HI UR35, URZ, 0x1f, UR34 ;  /* 0x0000001fff237899 */ /* 0x000fe20008011422 */
[----:B------:R-:W-:Y:S01]  /*1630*/  CS2R R98, SRZ ;  /* 0x0000000000627805 */ /* 0x000fe2000001ff00 */
[----:B------:R-:W-:Y:S01]  /*1640*/  USHF.R.S32.HI UR14, URZ, 0x1f, UR8 ;  /* 0x0000001fff0e7899 */ /* 0x000fe20008011408 */
[C---:B----4-:R-:W-:Y:S01]  /*1650*/  IMAD.WIDE.U32 R10, R5.reuse, R6, RZ ;  /* 0x00000006050a7225 */ /* 0x050fe200078e00ff */
[----:B------:R-:W-:Y:S01]  /*1660*/  UIMAD UR9, UR9, UR8, URZ ;  /* 0x00000008090972a4 */ /* 0x000fe2000f8e02ff */
[----:B------:R-:W-:Y:S01]  /*1670*/  CS2R R96, SRZ ;  /* 0x0000000000607805 */ /* 0x000fe2000001ff00 */
[----:B------:R-:W-:Y:S01]  /*1680*/  UISETP.NE.AND.EX UP0, UPT, UR5, URZ, UPT, UP0 ;  /* 0x000000ff0500728c */ /* 0x000fe2000bf05300 */
[----:B------:R-:W-:Y:S01]  /*1690*/  IMAD R7, R5, R7, R11 ;  /* 0x0000000705077224 */ /* 0x000fe200078e020b */
[----:B------:R-:W-:Y:S01]  /*16a0*/  UIMAD.WIDE.U32 UR34, UR36, UR8, UR34 ;  /* 0x00000008242272a5 */ /* 0x000fe2000f8e0022 */
[----:B------:R-:W-:Y:S01]  /*16b0*/  SEL R6, R10, RZ, P3 ;  /* 0x000000ff0a067207 */ /* 0x000fe20001800000 */
[----:B------:R-:W-:Y:S01]  /*16c0*/  UIMAD UR9, UR14, UR36, UR9 ;  /* 0x000000240e0972a4 */ /* 0x000fe2000f8e0209 */
[----:B------:R-:W-:-:S04]  /*16d0*/  DEPBAR.LE SB0, 0x1 ;  /* 0x000080400000791a */ /* 0x000fc80000000000 */
[----:B------:R-:W-:Y:S01]  /*16e0*/  USEL UR12, UR19, URZ, UP0 ;  /* 0x000000ff130c7287 */ /* 0x000fe20008000000 */
[----:B------:R-:W-:Y:S01]  /*16f0*/  SEL R7, R7, RZ, P3 ;  /* 0x000000ff07077207 */ /* 0x000fe20001800000 */
[----:B------:R-:W-:Y:S01]  /*1700*/  UIMAD UR14, UR7, UR8, URZ ;  /* 0x00000008070e72a4 */ /* 0x000fe2000f8e02ff */
[----:B------:R-:W-:Y:S01]  /*1710*/  BAR.SYNC.DEFER_BLOCKING 0x0 ;  /* 0x0000000000007b1d */ /* 0x000fe20000010000 */
[----:B------:R-:W-:Y:S01]  /*1720*/  UIADD3 UR35, UPT, UPT, UR35, UR9, URZ ;  /* 0x0000000923237290 */ /* 0x000fe2000fffe0ff */
[----:B-1----:R-:W-:Y:S01]  /*1730*/  LOP3.LUT R8, R4, 0x1f, RZ, 0xc0, !PT ;  /* 0x0000001f04087812 */ /* 0x002fe200078ec0ff */
[----:B------:R-:W-:Y:S01]  /*1740*/  UIADD3 UR12, UP0, UPT, UR15, UR12, URZ ;  /* 0x0000000c0f0c7290 */ /* 0x000fe2000ff1e0ff */
[----:B------:R-:W-:Y:S01]  /*1750*/  CS2R R90, SRZ ;  /* 0x00000000005a7805 */ /* 0x000fe2000001ff00 */
[----:B------:R-:W-:Y:S01]  /*1760*/  UIMAD.WIDE UR8, UR7, UR8, URZ ;  /* 0x00000008070872a5 */ /* 0x000fe2000f8e02ff */
[----:B------:R-:W-:Y:S01]  /*1770*/  CS2R R88, SRZ ;  /* 0x0000000000587805 */ /* 0x000fe2000001ff00 */
[----:B------:R-:W-:Y:S01]  /*1780*/  UIADD3.X UR13, UPT, UPT, URZ, UR13, URZ, UP0, !UPT ;  /* 0x0000000dff0d7290 */ /* 0x000fe200087fe4ff */
[----:B------:R-:W-:Y:S01]  /*1790*/  IMAD R9, R205, UR14, R8 ;  /* 0x0000000ecd097c24 */ /* 0x000fe2000f8e0208 */
[----:B------:R-:W-:Y:S01]  /*17a0*/  UIMAD UR7, UR9, UR12, URZ ;  /* 0x0000000c090772a4 */ /* 0x000fe2000f8e02ff */
[----:B------:R-:W-:Y:S01]  /*17b0*/  CS2R R86, SRZ ;  /* 0x0000000000567805 */ /* 0x000fe2000001ff00 */
[----:B------:R-:W1:Y:S01]  /*17c0*/  LDCU.64 UR4, c[0x0][0x570] ;  /* 0x0000ae00ff0477ac */ /* 0x000e620008000a00 */
[----:B------:R-:W-:-:S02]  /*17d0*/  CS2R R84, SRZ ;  /* 0x0000000000547805 */ /* 0x000fc4000001ff00 */
[----:B------:R-:W-:Y:S02]  /*17e0*/  SHF.R.S32.HI R8, RZ, 0x1f, R9 ;  /* 0x0000001fff087819 */ /* 0x000fe40000011409 */
[----:B------:R-:W-:Y:S01]  /*17f0*/  CS2R R78, SRZ ;  /* 0x00000000004e7805 */ /* 0x000fe2000001ff00 */
[----:B------:R-:W-:Y:S01]  /*1800*/  UIMAD.WIDE.U32 UR34, UR8, UR12, UR34 ;  /* 0x0000000c082272a5 */ /* 0x000fe2000f8e0022 */
[----:B------:R-:W-:Y:S01]  /*1810*/  CS2R R76, SRZ ;  /* 0x00000000004c7805 */ /* 0x000fe2000001ff00 */
[----:B------:R-:W-:Y:S01]  /*1820*/  UIMAD UR7, UR8, UR13, UR7 ;  /* 0x0000000d080772a4 */ /* 0x000fe2000f8e0207 */
[----:B------:R-:W-:Y:S01]  /*1830*/  CS2R R82, SRZ ;  /* 0x0000000000527805 */ /* 0x000fe2000001ff00 */
[----:B------:R-:W-:Y:S01]  /*1840*/  USHF.L.U32 UR8, UR14, 0x6, URZ ;  /* 0x000000060e087899 */ /* 0x000fe200080006ff */
[----:B------:R-:W-:Y:S01]  /*1850*/  CS2R R80, SRZ ;  /* 0x0000000000507805 */ /* 0x000fe2000001ff00 */
[----:B------:R-:W-:Y:S01]  /*1860*/  UIADD3 UR7, UPT, UPT, UR35, UR7, URZ ;  /* 0x0000000723077290 */ /* 0x000fe2000fffe0ff */
[----:B------:R-:W-:Y:S01]  /*1870*/  IADD3 R6, P1, P0, R9, UR34, R6 ;  /* 0x0000002209067c10 */ /* 0x000fe2000f83e006 */
[----:B------:R-:W2:Y:S01]  /*1880*/  LDCU.64 UR12, c[0x0][0x5e8] ;  /* 0x0000bd00ff0c77ac */ /* 0x000ea20008000a00 */
[----:B------:R3:W4:Y:S01]  /*1890*/  LDSM.16.M88.4 R116, [R201] ;  /* 0x00000000c974783b */ /* 0x0007220000000200 */
[----:B------:R-:W-:Y:S01]  /*18a0*/  IMAD.U32 R5, RZ, RZ, UR8 ;  /* 0x00000008ff057e24 */ /* 0x000fe2000f8e00ff */
[----:B------:R-:W-:-:S02]  /*18b0*/  CS2R R74, SRZ ;  /* 0x00000000004a7805 */ /* 0x000fc4000001ff00 */
[----:B------:R-:W-:Y:S01]  /*18c0*/  IADD3.X R8, PT, PT, R8, UR7, R7, P1, P0 ;  /* 0x0000000708087c10 */ /* 0x000fe20008fe0407 */
[----:B------:R3:W2:Y:S01]  /*18d0*/  LDSM.16.M88.4 R120, [R201+0x800] ;  /* 0x00080000c978783b */ /* 0x0006a20000000200 */
[----:B------:R-:W-:Y:S01]  /*18e0*/  IADD3 R6, P0, PT, R6, UR8, RZ ;  /* 0x0000000806067c10 */ /* 0x000fe2000ff1e0ff */
[----:B------:R-:W-:Y:S01]  /*18f0*/  UIADD3 UR30, UPT, UPT, UR15, UR30, URZ ;  /* 0x0000001e0f1e7290 */ /* 0x000fe2000fffe0ff */
[----:B------:R-:W-:Y:S01]  /*1900*/  CS2R R72, SRZ ;  /* 0x0000000000487805 */ /* 0x000fe2000001ff00 */
[----:B------:R3:W2:Y:S01]  /*1910*/  LDSM.16.M88.4 R124, [R199] ;  /* 0x00000000c77c783b */ /* 0x0006a20000000200 */
[----:B------:R-:W-:Y:S02]  /*1920*/  LEA.HI.X.SX32 R5, R5, R8, 0x1, P0 ;  /* 0x0000000805057211 */ /* 0x000fe400000f0eff */
[----:B------:R-:W-:Y:S02]  /*1930*/  CS2R R70, SRZ ;  /* 0x0000000000467805 */ /* 0x000fe4000001ff00 */
[----:B-1----:R-:W-:Y:S01]  /*1940*/  LEA R230, P0, R6, UR4, 0x2 ;  /* 0x0000000406e67c11 */ /* 0x002fe2000f8010ff */
[----:B------:R-:W1:Y:S01]  /*1950*/  LDCU UR4, c[0x0][0x508] ;  /* 0x0000a100ff0477ac */ /* 0x000e620008000800 */
[----:B------:R3:W2:Y:S01]  /*1960*/  LDSM.16.M88.4 R128, [R199+0x800] ;  /* 0x00080000c780783b */ /* 0x0006a20000000200 */
[----:B------:R-:W-:-:S02]  /*1970*/  CS2R R68, SRZ ;  /* 0x0000000000447805 */ /* 0x000fc4000001ff00 */
[----:B------:R-:W-:Y:S02]  /*1980*/  LEA.HI.X R231, R6, UR5, R5, 0x2, P0 ;  /* 0x0000000506e77c11 */ /* 0x000fe400080f1405 */
[----:B------:R-:W-:Y:S01]  /*1990*/  CS2R R46, SRZ ;  /* 0x00000000002e7805 */ /* 0x000fe2000001ff00 */
[----:B------:R3:W3:Y:S01]  /*19a0*/  LDSM.16.M88.4 R132, [R197] ;  /* 0x00000000c584783b */ /* 0x0006e20000000200 */
[----:B------:R-:W-:Y:S02]  /*19b0*/  CS2R R44, SRZ ;  /* 0x00000000002c7805 */ /* 0x000fe4000001ff00 */
[----:B------:R-:W-:Y:S02]  /*19c0*/  CS2R R50, SRZ ;  /* 0x0000000000327805 */ /* 0x000fe4000001ff00 */
[----:B------:R-:W-:Y:S01]  /*19d0*/  CS2R R48, SRZ ;  /* 0x0000000000307805 */ /* 0x000fe2000001ff00 */
[----:B------:R2:W3:Y:S01]  /*19e0*/  LDSM.16.M88.4 R136, [R197+0x800] ;  /* 0x00080000c588783b */ /* 0x0004e20000000200 */
[----:B------:R-:W-:-:S02]  /*19f0*/  CS2R R42, SRZ ;  /* 0x00000000002a7805 */ /* 0x000fc4000001ff00 */
[----:B------:R-:W-:Y:S02]  /*1a00*/  CS2R R40, SRZ ;  /* 0x0000000000287805 */ /* 0x000fe4000001ff00 */
[----:B------:R-:W-:Y:S01]  /*1a10*/  CS2R R38, SRZ ;  /* 0x0000000000267805 */ /* 0x000fe2000001ff00 */
[----:B------:R2:W3:Y:S01]  /*1a20*/  LDSM.16.M88.4 R140, [R196] ;  /* 0x00000000c48c783b */ /* 0x0004e20000000200 */
[----:B------:R-:W-:Y:S02]  /*1a30*/  CS2R R36, SRZ ;  /* 0x0000000000247805 */ /* 0x000fe4000001ff00 */
[----:B------:R-:W-:Y:S02]  /*1a40*/  CS2R R30, SRZ ;  /* 0x00000000001e7805 */ /* 0x000fe4000001ff00 */
[----:B------:R-:W-:Y:S01]  /*1a50*/  CS2R R28, SRZ ;  /* 0x00000000001c7805 */ /* 0x000fe2000001ff00 */
[----:B------:R3:W3:Y:S01]  /*1a60*/  LDSM.16.M88.4 R144, [R196+0x800] ;  /* 0x00080000c490783b */ /* 0x0006e20000000200 */
[----:B-1----:R-:W-:Y:S01]  /*1a70*/  UIADD3 UR4, UPT, UPT, UR33, UR4, URZ ;  /* 0x0000000421047290 */ /* 0x002fe2000fffe0ff */
[----:B------:R-:W-:-:S02]  /*1a80*/  CS2R R34, SRZ ;  /* 0x0000000000227805 */ /* 0x000fc4000001ff00 */
[----:B------:R-:W-:Y:S01]  /*1a90*/  CS2R R32, SRZ ;  /* 0x0000000000207805 */ /* 0x000fe2000001ff00 */
[----:B------:R1:W1:Y:S01]  /*1aa0*/  LDSM.16.M88.4 R148, [R201+0x2000] ;  /* 0x00200000c994783b */ /* 0x0002620000000200 */
[----:B------:R-:W-:Y:S01]  /*1ab0*/  UIADD3 UR5, UPT, UPT, -UR4, UR29, UR27 ;  /* 0x0000001d04057290 */ /* 0x000fe2000fffe11b */
[----:B------:R-:W-:Y:S02]  /*1ac0*/  CS2R R26, SRZ ;  /* 0x00000000001a7805 */ /* 0x000fe4000001ff00 */
[----:B------:R-:W-:Y:S01]  /*1ad0*/  CS2R R24, SRZ ;  /* 0x0000000000187805 */ /* 0x000fe2000001ff00 */
[----:B------:R1:W1:Y:S01]  /*1ae0*/  LDSM.16.M88.4 R152, [R201+0x2800] ;  /* 0x00280000c998783b */ /* 0x0002620000000200 */
[----:B------:R-:W-:Y:S01]  /*1af0*/  USHF.R.S32.HI UR4, URZ, 0x1f, UR5 ;  /* 0x0000001fff047899 */ /* 0x000fe20008011405 */
[----:B------:R-:W-:Y:S02]  /*1b00*/  CS2R R22, SRZ ;  /* 0x0000000000167805 */ /* 0x000fe4000001ff00 */
[----:B------:R-:W-:Y:S01]  /*1b10*/  CS2R R20, SRZ ;  /* 0x0000000000147805 */ /* 0x000fe2000001ff00 */
[----:B------:R1:W1:Y:S01]  /*1b20*/  LDSM.16.M88.4 R156, [R199+0x2000] ;  /* 0x00200000c79c783b */ /* 0x0002620000000200 */
[----:B------:R-:W-:-:S02]  /*1b30*/  ULEA.HI UR4, UR4, UR5, URZ, 0x6 ;  /* 0x0000000504047291 */ /* 0x000fc4000f8f30ff */
[----:B--2---:R-:W-:Y:S01]  /*1b40*/  UIMAD.WIDE UR12, UR30, 0x4, UR12 ;  /* 0x000000041e0c78a5 */ /* 0x004fe2000f8e020c */
[----:B------:R2:W1:Y:S01]  /*1b50*/  LDSM.16.M88.4 R160, [R199+0x2800] ;  /* 0x00280000c7a0783b */ /* 0x0004620000000200 */
[----:B------:R-:W-:-:S03]  /*1b60*/  USHF.R.S32.HI UR4, URZ, 0x6, UR4 ;  /* 0x00000006ff047899 */ /* 0x000fc60008011404 */
[----:B------:R2:W1:Y:S01]  /*1b70*/  LDSM.16.M88.4 R164, [R197+0x2000] ;  /* 0x00200000c5a4783b */ /* 0x0004620000000200 */
[----:B------:R-:W-:-:S03]  /*1b80*/  UISETP.LT.AND UP0, UPT, URZ, UR4, UPT ;  /* 0x00000004ff00728c */ /* 0x000fc6000bf01270 */
[----:B------:R2:W1:Y:S01]  /*1b90*/  LDSM.16.M88.4 R168, [R197+0x2800] ;  /* 0x00280000c5a8783b */ /* 0x0004620000000200 */
[----:B------:R-:W-:-:S03]  /*1ba0*/  USEL UR4, URZ, UR4, !UP0 ;  /* 0x00000004ff047287 */ /* 0x000fc6000c000000 */
[----:B------:R2:W1:Y:S01]  /*1bb0*/  LDSM.16.M88.4 R172, [R196+0x2000] ;  /* 0x00200000c4ac783b */ /* 0x0004620000000200 */
[----:B------:R-:W-:-:S03]  /*1bc0*/  UISETP.GT.AND UP0, UPT, UR32, UR4, UPT ;  /* 0x000000042000728c */ /* 0x000fc6000bf04270 */
[----:B------:R2:W1:Y:S06]  /*1bd0*/  LDSM.16.M88.4 R176, [R196+0x2800] ;  /* 0x00280000c4b0783b */ /* 0x00046c0000000200 */
[----:B---34-:R-:W-:Y:S05]  /*1be0*/  BRA.U !UP0, `(.L_x_62) ;  /* 0x0000002508047547 */ /* 0x018fea000b800000 */
[----:B------:R-:W3:Y:S01]  /*1bf0*/  LDC R214, c[0x0][0x44c] ;  /* 0x00011300ffd67b82 */ /* 0x000ee20000000800 */
[----:B------:R-:W-:Y:S01]  /*1c00*/  IMAD.SHL.U32 R5, R4, 0x2, RZ ;  /* 0x0000000204057824 */ /* 0x000fe200078e00ff */
[----:B------:R-:W-:Y:S01]  /*1c10*/  USHF.L.U32 UR5, UR32, 0x6, URZ ;  /* 0x0000000620057899 */ /* 0x000fe200080006ff */
[----:B------:R-:W-:Y:S01]  /*1c20*/  SHF.R.U32.HI R215, RZ, 0x2, R4 ;  /* 0x00000002ffd77819 */ /* 0x000fe20000011604 */
[----:B------:R-:W-:Y:S01]  /*1c30*/  ULEA UR9, UR20, UR29, 0x6 ;  /* 0x0000001d14097291 */ /* 0x000fe2000f8e30ff */
[----:B------:R-:W-:Y:S01]  /*1c40*/  VIADD R189, R203, UR6 ;  /* 0x00000006cbbd7c36 */ /* 0x000fe20008000000 */
[----:B------:R-:W-:Y:S01]  /*1c50*/  LOP3.LUT R4, R5, 0x6, RZ, 0xc0, !PT ;  /* 0x0000000605047812 */ /* 0x000fe200078ec0ff */
[----:B------:R-:W-:Y:S01]  /*1c60*/  IMAD.MOV.U32 R213, RZ, RZ, 0x3f ;  /* 0x0000003fffd57424 */ /* 0x000fe200078e00ff */
[----:B------:R-:W-:Y:S01]  /*1c70*/  IADD3 R188, PT, PT, R202, UR6, RZ ;  /* 0x00000006cabc7c10 */ /* 0x000fe2000fffe0ff */
[----:B------:R-:W-:Y:S01]  /*1c80*/  IMAD.U32 R5, RZ, RZ, UR5 ;  /* 0x00000005ff057e24 */ /* 0x000fe2000f8e00ff */
[----:B------:R-:W-:Y:S01]  /*1c90*/  LOP3.LUT R215, R4, 0xe0, R215, 0xf8, !PT ;  /* 0x000000e004d77812 */ /* 0x000fe200078ef8d7 */
[----:B------:R-:W-:Y:S01]  /*1ca0*/  IMAD.MOV.U32 R211, RZ, RZ, 0x4 ;  /* 0x00000004ffd37424 */ /* 0x000fe200078e00ff */
[----:B------:R-:W-:Y:S01]  /*1cb0*/  MOV R212, 0x37 ;  /* 0x0000003700d47802 */ /* 0x000fe20000000f00 */
[----:B------:R-:W-:Y:S01]  /*1cc0*/  USHF.L.U32 UR14, UR14, 0x3, URZ ;  /* 0x000000030e0e7899 */ /* 0x000fe200080006ff */
[----:B------:R-:W-:Y:S01]  /*1cd0*/  IADD3 R222, PT, PT, R5, UR33, R204 ;  /* 0x0000002105de7c10 */ /* 0x000fe2000fffe0cc */
[----:B------:R-:W4:Y:S01]  /*1ce0*/  LDCU UR7, c[0x0][0x3e0] ;  /* 0x00007c00ff0777ac */ /* 0x000f220008000800 */
[----:B------:R-:W-:Y:S01]  /*1cf0*/  MOV R95, RZ ;  /* 0x000000ff005f7202 */ /* 0x000fe20000000f00 */
[----:B------:R-:W1:Y:S01]  /*1d00*/  LDCU UR8, c[0x0][0x45c] ;  /* 0x00008b80ff0877ac */ /* 0x000e620008000800 */
[----:B------:R-:W-:Y:S01]  /*1d10*/  UIADD3 UR9, UPT, UPT, UR9, 0x40, -UR33 ;  /* 0x0000004009097890 */ /* 0x000fe2000fffe821 */
[----:B------:R-:W-:-:S02]  /*1d20*/  IADD3 R215, PT, PT, R215, UR27, RZ ;  /* 0x0000001bd7d77c10 */ /* 0x000fc4000fffe0ff */
[----:B------:R-:W-:-:S09]  /*1d30*/  IADD3 R222, PT, PT, R222, -UR29, RZ ;  /* 0x8000001ddede7c10 */ /* 0x000fd2000fffe0ff */
.L_x_65:
[----:B------:R-:W0:Y:S01]  /*1d40*/  LDGDEPBAR ;  /* 0x00000000000079af */ /* 0x000e220000000000 */
[--C-:B------:R-:W-:Y:S01]  /*1d50*/  IMAD.IADD R182, R200, 0x1, R189.reuse ;  /* 0x00000001c8b67824 */ /* 0x100fe200078e02bd */
[----:B------:R-:W-:Y:S01]  /*1d60*/  UIADD3 UR5, UPT, UPT, UR5, -0x40, URZ ;  /* 0xffffffc005057890 */ /* 0x000fe2000fffe0ff */
[----:B------:R-:W-:Y:S02]  /*1d70*/  IMAD.IADD R181, R198, 0x1, R189 ;  /* 0x00000001c6b57824 */ /* 0x000fe400078e02bd */
[C---:B-----5:R-:W-:Y:S01]  /*1d80*/  FMUL.FTZ R239, R223.reuse, 1.4426950216293334961 ;  /* 0x3fb8aa3bdfef7820 */ /* 0x060fe20000410000 */
[----:B------:R-:W-:Y:S01]  /*1d90*/  IMAD.U32 R184, RZ, RZ, UR12 ;  /* 0x0000000cffb87e24 */ /* 0x000fe2000f8e00ff */
[----:B------:R-:W-:Y:S01]  /*1da0*/  UISETP.GE.AND UP0, UPT, UR5, UR9, UPT ;  /* 0x000000090500728c */ /* 0x000fe2000bf06270 */
[----:B------:R-:W-:Y:S01]  /*1db0*/  IMAD.U32 R185, RZ, RZ, UR13 ;  /* 0x0000000dffb97e24 */ /* 0x000fe2000f8e00ff */
[----:B------:R-:W-:Y:S01]  /*1dc0*/  IADD3 R180, PT, PT, R200, R181, RZ ;  /* 0x000000b5c8b47210 */ /* 0x000fe20007ffe0ff */
[----:B------:R-:W-:Y:S01]  /*1dd0*/  FMUL.FTZ R237, R224, 1.4426950216293334961 ;  /* 0x3fb8aa3be0ed7820 */ /* 0x000fe20000410000 */
[C---:B------:R-:W-:Y:S01]  /*1de0*/  LEA R186, P1, R204.reuse, R184, 0x2 ;  /* 0x000000b8ccba7211 */ /* 0x040fe200078210ff */
[----:B------:R-:W-:Y:S01]  /*1df0*/  UIADD3 UR32, UPT, UPT, UR32, -0x1, URZ ;  /* 0xffffffff20207890 */ /* 0x000fe2000fffe0ff */
[----:B------:R-:W-:Y:S02]  /*1e00*/  PLOP3.LUT P0, PT, PT, PT, UP0, 0x80, 0x8 ;  /* 0x000000000008781c */ /* 0x000fe40003f0f008 */
[----:B------:R-:W-:Y:S01]  /*1e10*/  LEA.HI.X R187, R204, R185, RZ, 0x2, P1 ;  /* 0x000000b9ccbb7211 */ /* 0x000fe200008f14ff */
[----:B------:R-:W-:Y:S01]  /*1e20*/  UISETP.GT.AND UP0, UPT, UR32, UR4, UPT ;  /* 0x000000042000728c */ /* 0x000fe2000bf04270 */
[----:B------:R-:W-:Y:S02]  /*1e30*/  FSETP.NEU.FTZ.AND P1, PT, R223, -INF , PT ;  /* 0xff800000df00780b */ /* 0x000fe40003f3d000 */
[----:B------:R-:W-:Y:S02]  /*1e40*/  FSETP.NEU.FTZ.AND P2, PT, R224, -INF , PT ;  /* 0xff800000e000780b */ /* 0x000fe40003f5d000 */
[----:B------:R-:W-:Y:S02]  /*1e50*/  FSEL R239, R239, RZ, P1 ;  /* 0x000000ffefef7208 */ /* 0x000fe40000800000 */
[----:B------:R-:W-:Y:S01]  /*1e60*/  FSEL R237, R237, RZ, P2 ;  /* 0x000000ffeded7208 */ /* 0x000fe20001000000 */
[----:B------:R-:W-:Y:S04]  /*1e70*/  DEPBAR.LE SB0, 0x0 ;  /* 0x000080000000791a */ /* 0x000fe80000000000 */
[----:B------:R-:W-:Y:S01]  /*1e80*/  BAR.SYNC.DEFER_BLOCKING 0x0 ;  /* 0x0000000000007b1d */ /* 0x000fe20000010000 */
[C---:B------:R-:W-:Y:S01]  /*1e90*/  @!P0 IADD3 R183, PT, PT, R215.reuse, 0x1, RZ ;  /* 0x00000001d7b78810 */ /* 0x040fe20007ffe0ff */
[----:B------:R-:W-:Y:S01]  /*1ea0*/  @!P0 VIADD R185, R215, 0x8 ;  /* 0x00000008d7b98836 */ /* 0x000fe20000000000 */
[C---:B------:R-:W-:Y:S02]  /*1eb0*/  @!P0 VIADDMNMX R238, R222.reuse, -R213, UR33, PT ;  /* 0x00000021deee8e46 */ /* 0x040fe4000b8009d5 */
[----:B------:R-:W-:Y:S02]  /*1ec0*/  @!P0 VIADDMNMX R240, R222, -R212, UR33, PT ;  /* 0x00000021def08e46 */ /* 0x000fe4000b8009d4 */
[C---:B------:R-:W-:Y:S02]  /*1ed0*/  @!P0 ISETP.GE.AND P6, PT, R183.reuse, R238, PT ;  /* 0x000000eeb700820c */ /* 0x040fe40003fc6270 */
[-C--:B------:R-:W-:Y:S02]  /*1ee0*/  @!P0 ISETP.GE.AND P4, PT, R183, R240.reuse, PT ;  /* 0x000000f0b700820c */ /* 0x080fe40003f86270 */
[C---:B------:R-:W-:Y:S02]  /*1ef0*/  @!P0 ISETP.GE.AND P1, PT, R215.reuse, R240, PT ;  /* 0x000000f0d700820c */ /* 0x040fe40003f26270 */
[CC--:B------:R-:W-:Y:S02]  /*1f00*/  @!P0 ISETP.GE.AND P2, PT, R215.reuse, R238.reuse, PT ;  /* 0x000000eed700820c */ /* 0x0c0fe40003f46270 */
[----:B------:R-:W-:Y:S02]  /*1f10*/  @!P0 IADD3 R219, PT, PT, R215, 0x9, RZ ;  /* 0x00000009d7db8810 */ /* 0x000fe40007ffe0ff */
[C---:B------:R-:W-:Y:S02]  /*1f20*/  @!P0 ISETP.GE.AND P5, PT, R185.reuse, R238, PT ;  /* 0x000000eeb900820c */ /* 0x040fe40003fa6270 */
[----:B------:R-:W-:Y:S01]  /*1f30*/  @!P0 ISETP.GE.AND P3, PT, R185, R240, PT ;  /* 0x000000f0b900820c */ /* 0x000fe20003f66270 */
[C---:B------:R-:W-:Y:S01]  /*1f40*/  @!P0 VIADD R185, R215.reuse, 0x10 ;  /* 0x00000010d7b98836 */ /* 0x040fe20000000000 */
[C---:B------:R-:W-:Y:S02]  /*1f50*/  @!P0 IADD3 R233, PT, PT, R215.reuse, 0x11, RZ ;  /* 0x00000011d7e98810 */ /* 0x040fe40007ffe0ff */
[----:B------:R-:W-:Y:S01]  /*1f60*/  @!P0 IADD3 R241, PT, PT, R215, 0x19, RZ ;  /* 0x00000019d7f18810 */ /* 0x000fe20007ffe0ff */
[----:B------:R-:W-:Y:S08]  /*1f70*/  LDSM.16.M88.4 R52, [R189] ;  /* 0x00000000bd34783b */ /* 0x000ff00000000200 */
[----:B------:R-:W2:Y:S08]  /*1f80*/  LDSM.16.M88.4 R56, [R201+-0x4000] ;  /* 0xffc00000c938783b */ /* 0x000eb00000000200 */
[----:B------:R-:W4:Y:S08]  /*1f90*/  LDSM.16.M88.4 R60, [R201+-0x3800] ;  /* 0xffc80000c93c783b */ /* 0x000f300000000200 */
[----:B------:R-:W-:Y:S08]  /*1fa0*/  LDSM.16.M88.4 R64, [R182] ;  /* 0x00000000b640783b */ /* 0x000ff00000000200 */
[----:B------:R-:W1:Y:S08]  /*1fb0*/  LDSM.16.M88.4 R100, [R199+-0x4000] ;  /* 0xffc00000c764783b */ /* 0x000e700000000200 */
[----:B------:R-:W3:Y:S04]  /*1fc0*/  LDG.E R183, desc[UR22][R186.64] ;  /* 0x00000016bab77981 */ /* 0x000ee8000c1e1900 */
[----:B------:R-:W1:Y:S01]  /*1fd0*/  LDSM.16.M88.4 R104, [R199+-0x3800] ;  /* 0xffc80000c768783b */ /* 0x000e620000000200 */
[C---:B--2---:R-:W-:Y:S07]  /*1fe0*/  HMMA.16816.F32.BF16 R4, R52.reuse, R56, RZ ;  /* 0x000000383404723c */ /* 0x044fee00000418ff */
[----:B------:R2:W3:Y:S01]  /*1ff0*/  LDG.E R184, desc[UR22][R186.64+0x20] ;  /* 0x00002016bab87981 */ /* 0x0004e2000c1e1900 */
[C---:B------:R-:W-:Y:S03]  /*2000*/  HMMA.16816.F32.BF16 R8, R52.reuse, R58, RZ ;  /* 0x0000003a3408723c */ /* 0x040fe600000418ff */
[----:B------:R-:W-:Y:S05]  /*2010*/  LDSM.16.M88.4 R108, [R181] ;  /* 0x00000000b56c783b */ /* 0x000fea0000000200 */
[C---:B----4-:R-:W-:Y:S03]  /*2020*/  HMMA.16816.F32.BF16 R12, R52.reuse, R60, RZ ;  /* 0x0000003c340c723c */ /* 0x050fe600000418ff */
[----:B------:R-:W4:Y:S05]  /*2030*/  LDSM.16.M88.4 R112, [R197+-0x4000] ;  /* 0xffc00000c570783b */ /* 0x000f2a0000000200 */
[----:B------:R-:W-:Y:S03]  /*2040*/  HMMA.16816.F32.BF16 R16, R52, R62, RZ ;  /* 0x0000003e3410723c */ /* 0x000fe600000418ff */
[----:B------:R-:W2:Y:S05]  /*2050*/  LDSM.16.M88.4 R52, [R197+-0x3800] ;  /* 0xffc80000c534783b */ /* 0x000eaa0000000200 */
[C---:B-1----:R-:W-:Y:S03]  /*2060*/  HMMA.16816.F32.BF16 R4, R64.reuse, R100, R4 ;  /* 0x000000644004723c */ /* 0x042fe60000041804 */
[----:B------:R-:W-:Y:S05]  /*2070*/  LDSM.16.M88.4 R56, [R180] ;  /* 0x00000000b438783b */ /* 0x000fea0000000200 */
[C---:B------:R-:W-:Y:S03]  /*2080*/  HMMA.16816.F32.BF16 R8, R64.reuse, R102, R8 ;  /* 0x000000664008723c */ /* 0x040fe60000041808 */
[----:B------:R-:W1:Y:S05]  /*2090*/  LDSM.16.M88.4 R60, [R196+-0x4000] ;  /* 0xffc00000c43c783b */ /* 0x000e6a0000000200 */
[C---:B------:R-:W-:Y:S03]  /*20a0*/  HMMA.16816.F32.BF16 R12, R64.reuse, R104, R12 ;  /* 0x00000068400c723c */ /* 0x040fe6000004180c */
[----:B------:R-:W-:Y:S05]  /*20b0*/  LDSM.16.M88.4 R100, [R189+0x2000] ;  /* 0x00200000bd64783b */ /* 0x000fea0000000200 */
[----:B------:R-:W-:Y:S03]  /*20c0*/  HMMA.16816.F32.BF16 R16, R64, R106, R16 ;  /* 0x0000006a4010723c */ /* 0x000fe60000041810 */
[----:B------:R-:W1:Y:S05]  /*20d0*/  LDSM.16.M88.4 R64, [R196+-0x3800] ;  /* 0xffc80000c440783b */ /* 0x000e6a0000000200 */
[C---:B----4-:R-:W-:Y:S03]  /*20e0*/  HMMA.16816.F32.BF16 R4, R108.reuse, R112, R4 ;  /* 0x000000706c04723c */ /* 0x050fe60000041804 */
[----:B------:R-:W4:Y:S05]  /*20f0*/  LDSM.16.M88.4 R104, [R201+-0x2000] ;  /* 0xffe00000c968783b */ /* 0x000f2a0000000200 */
[C---:B------:R-:W-:Y:S03]  /*2100*/  HMMA.16816.F32.BF16 R8, R108.reuse, R114, R8 ;  /* 0x000000726c08723c */ /* 0x040fe60000041808 */
[----:B------:R-:W-:Y:S05]  /*2110*/  LDSM.16.M88.4 R112, [R199+-0x2000] ;  /* 0xffe00000c770783b */ /* 0x000fea0000000200 */
[C---:B--2---:R-:W-:Y:S08]  /*2120*/  HMMA.16816.F32.BF16 R12, R108.reuse, R52, R12 ;  /* 0x000000346c0c723c */ /* 0x044ff0000004180c */
[----:B------:R-:W-:Y:S01]  /*2130*/  HMMA.16816.F32.BF16 R16, R108, R54, R16 ;  /* 0x000000366c10723c */ /* 0x000fe20000041810 */
[----:B------:R-:W2:Y:S07]  /*2140*/  LDSM.16.M88.4 R52, [R201+-0x1800] ;  /* 0xffe80000c934783b */ /* 0x000eae0000000200 */
[C---:B-1----:R-:W-:Y:S01]  /*2150*/  HMMA.16816.F32.BF16 R4, R56.reuse, R60, R4 ;  /* 0x0000003c3804723c */ /* 0x042fe20000041804 */
[----:B------:R-:W1:Y:S07]  /*2160*/  LDSM.16.M88.4 R108, [R182+0x2000] ;  /* 0x00200000b66c783b */ /* 0x000e6e0000000200 */
[C---:B------:R-:W-:Y:S01]  /*2170*/  HMMA.16816.F32.BF16 R8, R56.reuse, R62, R8 ;  /* 0x0000003e3808723c */ /* 0x040fe20000041808 */
[----:B------:R-:W-:Y:S07]  /*2180*/  LDSM.16.M88.4 R60, [R181+0x2000] ;  /* 0x00200000b53c783b */ /* 0x000fee0000000200 */
[C---:B------:R-:W-:Y:S08]  /*2190*/  HMMA.16816.F32.BF16 R12, R56.reuse, R64, R12 ;  /* 0x00000040380c723c */ /* 0x040ff0000004180c */
[----:B------:R-:W-:Y:S01]  /*21a0*/  HMMA.16816.F32.BF16 R16, R56, R66, R16 ;  /* 0x000000423810723c */ /* 0x000fe20000041810 */
[----:B------:R-:W1:Y:S07]  /*21b0*/  LDSM.16.M88.4 R56, [R199+-0x1800] ;  /* 0xffe80000c738783b */ /* 0x000e6e0000000200 */
[C---:B----4-:R-:W-:Y:S01]  /*21c0*/  HMMA.16816.F32.BF16 R4, R100.reuse, R104, R4 ;  /* 0x000000686404723c */ /* 0x050fe20000041804 */
[----:B------:R-:W4:Y:S07]  /*21d0*/  LDSM.16.M88.4 R64, [R197+-0x2000] ;  /* 0xffe00000c540783b */ /* 0x000f2e0000000200 */
[C---:B------:R-:W-:Y:S01]  /*21e0*/  HMMA.16816.F32.BF16 R8, R100.reuse, R106, R8 ;  /* 0x0000006a6408723c */ /* 0x040fe20000041808 */
[----:B------:R-:W4:Y:S07]  /*21f0*/  LDSM.16.M88.4 R104, [R197+-0x1800] ;  /* 0xffe80000c568783b */ /* 0x000f2e0000000200 */
[C---:B--2---:R-:W-:Y:S08]  /*2200*/  HMMA.16816.F32.BF16 R12, R100.reuse, R52, R12 ;  /* 0x00000034640c723c */ /* 0x044ff0000004180c */
[----:B------:R-:W-:Y:S01]  /*2210*/  HMMA.16816.F32.BF16 R16, R100, R54, R16 ;  /* 0x000000366410723c */ /* 0x000fe20000041810 */
[----:B------:R-:W-:Y:S07]  /*2220*/  LDSM.16.M88.4 R52, [R180+0x2000] ;  /* 0x00200000b434783b */ /* 0x000fee0000000200 */
[C---:B-1----:R-:W-:Y:S01]  /*2230*/  HMMA.16816.F32.BF16 R4, R108.reuse, R112, R4 ;  /* 0x000000706c04723c */ /* 0x042fe20000041804 */
[----:B------:R-:W1:Y:S07]  /*2240*/  LDSM.16.M88.4 R100, [R196+-0x2000] ;  /* 0xffe00000c464783b */ /* 0x000e6e0000000200 */
[C---:B------:R-:W-:Y:S08]  /*2250*/  HMMA.16816.F32.BF16 R8, R108.reuse, R114, R8 ;  /* 0x000000726c08723c */ /* 0x040ff00000041808 */
[C---:B------:R-:W-:Y:S08]  /*2260*/  HMMA.16816.F32.BF16 R12, R108.reuse, R56, R12 ;  /* 0x000000386c0c723c */ /* 0x040ff0000004180c */
[----:B------:R-:W-:Y:S01]  /*2270*/  HMMA.16816.F32.BF16 R16, R108, R58, R16 ;  /* 0x0000003a6c10723c */ /* 0x000fe20000041810 */
[----:B------:R-:W2:Y:S07]  /*2280*/  LDSM.16.M88.4 R56, [R196+-0x1800] ;  /* 0xffe80000c438783b */ /* 0x000eae0000000200 */
[C---:B----4-:R-:W-:Y:S08]  /*2290*/  HMMA.16816.F32.BF16 R4, R60.reuse, R64, R4 ;  /* 0x000000403c04723c */ /* 0x050ff00000041804 */
[C---:B------:R-:W-:Y:S08]  /*22a0*/  HMMA.16816.F32.BF16 R8, R60.reuse, R66, R8 ;  /* 0x000000423c08723c */ /* 0x040ff00000041808 */
[C---:B------:R-:W-:Y:S08]  /*22b0*/  HMMA.16816.F32.BF16 R12, R60.reuse, R104, R12 ;  /* 0x000000683c0c723c */ /* 0x040ff0000004180c */
[----:B------:R-:W-:Y:S08]  /*22c0*/  HMMA.16816.F32.BF16 R16, R60, R106, R16 ;  /* 0x0000006a3c10723c */ /* 0x000ff00000041810 */
[C---:B-1----:R-:W-:Y:S08]  /*22d0*/  HMMA.16816.F32.BF16 R4, R52.reuse, R100, R4 ;  /* 0x000000643404723c */ /* 0x042ff00000041804 */
[C---:B------:R-:W-:Y:S08]  /*22e0*/  HMMA.16816.F32.BF16 R8, R52.reuse, R102, R8 ;  /* 0x000000663408723c */ /* 0x040ff00000041808 */
[C---:B--2---:R-:W-:Y:S03]  /*22f0*/  HMMA.16816.F32.BF16 R12, R52.reuse, R56, R12 ;  /* 0x00000038340c723c */ /* 0x044fe6000004180c */
[----:B------:R-:W-:Y:S02]  /*2300*/  @!P0 FSEL R6, R6, -INF , !P1 ;  /* 0xff80000006068808 */ /* 0x000fe40004800000 */
[----:B------:R-:W-:Y:S02]  /*2310*/  @!P0 FSEL R4, R4, -INF , !P2 ;  /* 0xff80000004048808 */ /* 0x000fe40005000000 */
[----:B------:R-:W-:Y:S01]  /*2320*/  @!P0 FSEL R5, R5, -INF , !P6 ;  /* 0xff80000005058808 */ /* 0x000fe20007000000 */
[----:B------:R-:W-:Y:S03]  /*2330*/  HMMA.16816.F32.BF16 R16, R52, R58, R16 ;  /* 0x0000003a3410723c */ /* 0x000fe60000041810 */
[----:B------:R-:W-:Y:S01]  /*2340*/  FFMA.FTZ R235, R6, UR8, -R239 ;  /* 0x0000000806eb7c23 */ /* 0x000fe200080108ef */
[----:B------:R-:W-:Y:S01]  /*2350*/  @!P0 ISETP.GE.AND P2, PT, R219, R238, PT ;  /* 0x000000eedb00820c */ /* 0x000fe20003f46270 */
[--C-:B------:R-:W-:Y:S01]  /*2360*/  FFMA.FTZ R229, R4, UR8, -R237.reuse ;  /* 0x0000000804e57c23 */ /* 0x100fe200080108ed */
[----:B------:R-:W-:Y:S01]  /*2370*/  @!P0 FSEL R8, R8, -INF , !P5 ;  /* 0xff80000008088808 */ /* 0x000fe20006800000 */
[----:B------:R1:W-:Y:S01]  /*2380*/  MUFU.EX2 R187, R235 ;  /* 0x000000eb00bb7308 */ /* 0x0003e20000000800 */
[----:B------:R-:W-:Y:S02]  /*2390*/  @!P0 FSEL R7, R7, -INF , !P4 ;  /* 0xff80000007078808 */ /* 0x000fe40006000000 */
[----:B------:R-:W-:Y:S01]  /*23a0*/  @!P0 ISETP.GE.AND P6, PT, R219, R240, PT ;  /* 0x000000f0db00820c */ /* 0x000fe20003fc6270 */
[----:B------:R-:W-:Y:S01]  /*23b0*/  FFMA.FTZ R219, R5, UR8, -R237 ;  /* 0x0000000805db7c23 */ /* 0x000fe200080108ed */
[----:B------:R-:W-:Y:S01]  /*23c0*/  @!P0 FSEL R9, R9, -INF , !P2 ;  /* 0xff80000009098808 */ /* 0x000fe20005000000 */
[----:B------:R-:W-:Y:S01]  /*23d0*/  FFMA.FTZ R232, R7, UR8, -R239 ;  /* 0x0000000807e87c23 */ /* 0x000fe200080108ef */
[C---:B------:R-:W-:Y:S03]  /*23e0*/  @!P0 ISETP.GE.AND P1, PT, R185.reuse, R238, PT ;  /* 0x000000eeb900820c */ /* 0x040fe60003f26270 */
[----:B------:R-:W-:Y:S01]  /*23f0*/  MUFU.EX2 R186, R219 ;  /* 0x000000db00ba7308 */ /* 0x000fe20000000800 */
[----:B------:R-:W-:Y:S01]  /*2400*/  @!P0 ISETP.GE.AND P4, PT, R185, R240, PT ;  /* 0x000000f0b900820c */ /* 0x000fe20003f86270 */
[--C-:B------:R-:W-:Y:S01]  /*2410*/  FFMA.FTZ R234, R9, UR8, -R237.reuse ;  /* 0x0000000809ea7c23 */ /* 0x100fe200080108ed */
[C---:B------:R-:W-:Y:S07]  /*2420*/  @!P0 ISETP.GE.AND P5, PT, R233.reuse, R238, PT ;  /* 0x000000eee900820c */ /* 0x040fee0003fa6270 */
[----:B------:R2:W4:Y:S01]  /*2430*/  MUFU.EX2 R185, R229 ;  /* 0x000000e500b97308 */ /* 0x0005220000000800 */
[----:B------:R-:W-:Y:S01]  /*2440*/  @!P0 ISETP.GE.AND P2, PT, R233, R240, PT ;  /* 0x000000f0e900820c */ /* 0x000fe20003f46270 */
[----:B------:R-:W-:Y:S01]  /*2450*/  FFMA.FTZ R233, R8, UR8, -R237 ;  /* 0x0000000808e97c23 */ /* 0x000fe200080108ed */
[----:B-1----:R-:W-:Y:S01]  /*2460*/  @!P0 VIADD R235, R215, 0x18 ;  /* 0x00000018d7eb8836 */ /* 0x002fe20000000000 */
[----:B------:R-:W-:Y:S06]  /*2470*/  @!P0 FSEL R12, R12, -INF , !P1 ;  /* 0xff8000000c0c8808 */ /* 0x000fec0004800000 */
[----:B------:R-:W1:Y:S01]  /*2480*/  MUFU.EX2 R232, R232 ;  /* 0x000000e800e87308 */ /* 0x000e620000000800 */
[----:B------:R-:W-:Y:S02]  /*2490*/  @!P0 FSEL R10, R10, -INF , !P3 ;  /* 0xff8000000a0a8808 */ /* 0x000fe40005800000 */
[-C--:B------:R-:W-:Y:S07]  /*24a0*/  @!P0 ISETP.GE.AND P1, PT, R235, R238.reuse, PT ;  /* 0x000000eeeb00820c */ /* 0x080fee0003f26270 */
[----:B------:R4:W-:Y:S01]  /*24b0*/  MUFU.EX2 R219, R233 ;  /* 0x000000e900db7308 */ /* 0x0009e20000000800 */
[----:B------:R-:W-:Y:S02]  /*24c0*/  @!P0 FSEL R11, R11, -INF , !P6 ;  /* 0xff8000000b0b8808 */ /* 0x000fe40007000000 */
[----:B------:R-:W-:Y:S07]  /*24d0*/  @!P0 FSEL R15, R15, -INF , !P2 ;  /* 0xff8000000f0f8808 */ /* 0x000fee0005000000 */
[----:B------:R-:W3:Y:S01]  /*24e0*/  MUFU.EX2 R234, R234 ;  /* 0x000000ea00ea7308 */ /* 0x000ee20000000800 */
[----:B------:R-:W-:Y:S01]  /*24f0*/  @!P0 ISETP.GE.AND P3, PT, R241, R238, PT ;  /* 0x000000eef100820c */ /* 0x000fe20003f66270 */
[--C-:B--2---:R-:W-:Y:S01]  /*2500*/  FFMA.FTZ R229, R10, UR8, -R239.reuse ;  /* 0x000000080ae57c23 */ /* 0x104fe200080108ef */
[----:B------:R-:W-:Y:S01]  /*2510*/  @!P0 FSEL R16, R16, -INF , !P1 ;  /* 0xff80000010108808 */ /* 0x000fe20004800000 */
[--C-:B------:R-:W-:Y:S01]  /*2520*/  FFMA.FTZ R236, R11, UR8, -R239.reuse ;  /* 0x000000080bec7c23 */ /* 0x100fe200080108ef */
[-C--:B------:R-:W-:Y:S01]  /*2530*/  @!P0 ISETP.GE.AND P2, PT, R235, R240.reuse, PT ;  /* 0x000000f0eb00820c */ /* 0x080fe20003f46270 */
[----:B------:R-:W-:Y:S01]  /*2540*/  FFMA.FTZ R243, R15, UR8, -R239 ;  /* 0x000000080ff37c23 */ /* 0x000fe200080108ef */
[----:B------:R-:W-:Y:S03]  /*2550*/  @!P0 FSEL R13, R13, -INF , !P5 ;  /* 0xff8000000d0d8808 */ /* 0x000fe60006800000 */
[----:B------:R-:W-:Y:S01]  /*2560*/  MUFU.EX2 R229, R229 ;  /* 0x000000e500e57308 */ /* 0x000fe20000000800 */
[----:B------:R-:W-:Y:S01]  /*2570*/  @!P0 FSEL R14, R14, -INF , !P4 ;  /* 0xff8000000e0e8808 */ /* 0x000fe20006000000 */
[--C-:B----4-:R-:W-:Y:S01]  /*2580*/  FFMA.FTZ R233, R12, UR8, -R237.reuse ;  /* 0x000000080ce97c23 */ /* 0x110fe200080108ed */
[----:B------:R-:W-:Y:S01]  /*2590*/  @!P0 ISETP.GE.AND P1, PT, R241, R240, PT ;  /* 0x000000f0f100820c */ /* 0x000fe20003f26270 */
[----:B------:R-:W-:Y:S01]  /*25a0*/  FFMA.FTZ R242, R13, UR8, -R237 ;  /* 0x000000080df27c23 */ /* 0x000fe200080108ed */
[----:B------:R-:W-:Y:S01]  /*25b0*/  @!P0 FSEL R17, R17, -INF , !P3 ;  /* 0xff80000011118808 */ /* 0x000fe20005800000 */
[----:B------:R-:W-:Y:S01]  /*25c0*/  FFMA.FTZ R235, R14, UR8, -R239 ;  /* 0x000000080eeb7c23 */ /* 0x000fe200080108ef */
[----:B------:R-:W-:Y:S03]  /*25d0*/  @!P0 FSEL R18, R18, -INF , !P2 ;  /* 0xff80000012128808 */ /* 0x000fe60005000000 */
[----:B------:R-:W2:Y:S01]  /*25e0*/  MUFU.EX2 R236, R236 ;  /* 0x000000ec00ec7308 */ /* 0x000ea20000000800 */
[----:B------:R-:W-:Y:S01]  /*25f0*/  @!P0 FSEL R19, R19, -INF , !P1 ;  /* 0xff80000013138808 */ /* 0x000fe20004800000 */
[--C-:B------:R-:W-:Y:S01]  /*2600*/  FFMA.FTZ R245, R17, UR8, -R237.reuse ;  /* 0x0000000811f57c23 */ /* 0x100fe200080108ed */
[----:B------:R-:W-:Y:S01]  /*2610*/  FFMA.FTZ R241, R16, UR8, -R237 ;  /* 0x0000000810f17c23 */ /* 0x000fe200080108ed */
[--C-:B------:R-:W-:Y:S06]  /*2620*/  FFMA.FTZ R244, R18, UR8, -R239.reuse ;  /* 0x0000000812f47c23 */ /* 0x100fec00080108ef */
[----:B------:R-:W-:Y:S01]  /*2630*/  MUFU.EX2 R238, R242 ;  /* 0x000000f200ee7308 */ /* 0x000fe20000000800 */
[----:B------:R-:W-:Y:S01]  /*2640*/  FFMA.FTZ R239, R19, UR8, -R239 ;  /* 0x0000000813ef7c23 */ /* 0x000fe200080108ef */
[----:B------:R-:W-:Y:S08]  /*2650*/  F2FP.BF16.F32.PACK_AB R251, R186, R185 ;  /* 0x000000b9bafb723e */ /* 0x000ff000000010ff */
[----:B------:R-:W4:Y:S01]  /*2660*/  MUFU.EX2 R233, R233 ;  /* 0x000000e900e97308 */ /* 0x000f220000000800 */
[----:B-1----:R-:W-:Y:S02]  /*2670*/  F2FP.BF16.F32.PACK_AB R249, R232, R187 ;  /* 0x000000bbe8f9723e */ /* 0x002fe400000010ff */
[----:B---3--:R-:W-:Y:S07]  /*2680*/  F2FP.BF16.F32.PACK_AB R248, R234, R219 ;  /* 0x000000dbeaf8723e */ /* 0x008fee00000010ff */
[----:B------:R-:W-:Y:S01]  /*2690*/  MUFU.EX2 R235, R235 ;  /* 0x000000eb00eb7308 */ /* 0x000fe20000000800 */
[----:B--2---:R-:W-:Y:S01]  /*26a0*/  F2FP.BF16.F32.PACK_AB R246, R236, R229 ;  /* 0x000000e5ecf6723e */ /* 0x004fe200000010ff */
[----:B------:R-:W-:Y:S08]  /*26b0*/  STS [R208], R251 ;  /* 0x000000fbd0007388 */ /* 0x000ff00000000800 */
[----:B------:R-:W1:Y:S01]  /*26c0*/  MUFU.EX2 R240, R243 ;  /* 0x000000f300f07308 */ /* 0x000e620000000800 */
[----:B------:R-:W-:Y:S09]  /*26d0*/  STS [R208+0x400], R249 ;  /* 0x000400f9d0007388 */ /* 0x000ff20000000800 */
[----:B------:R1:W-:Y:S01]  /*26e0*/  MUFU.EX2 R242, R245 ;  /* 0x000000f500f27308 */ /* 0x0003e20000000800 */
[----:B----4-:R-:W-:Y:S01]  /*26f0*/  F2FP.BF16.F32.PACK_AB R247, R238, R233 ;  /* 0x000000e9eef7723e */ /* 0x010fe200000010ff */
[----:B------:R-:W-:Y:S08]  /*2700*/  STS [R227], R248 ;  /* 0x000000f8e3007388 */ /* 0x000ff00000000800 */
[----:B------:R-:W2:Y:S01]  /*2710*/  MUFU.EX2 R237, R241 ;  /* 0x000000f100ed7308 */ /* 0x000ea20000000800 */
[----:B------:R-:W-:Y:S09]  /*2720*/  STS [R227+0x400], R246 ;  /* 0x000400f6e3007388 */ /* 0x000ff20000000800 */
[----:B------:R-:W-:Y:S01]  /*2730*/  MUFU.EX2 R244, R244 ;  /* 0x000000f400f47308 */ /* 0x000fe20000000800 */
[----:B------:R-:W-:Y:S09]  /*2740*/  STS [R226], R247 ;  /* 0x000000f7e2007388 */ /* 0x000ff20000000800 */
[----:B------:R-:W3:Y:S01]  /*2750*/  MUFU.EX2 R239, R239 ;  /* 0x000000ef00ef7308 */ /* 0x000ee20000000800 */
[----:B-1----:R-:W-:Y:S02]  /*2760*/  F2FP.BF16.F32.PACK_AB R245, R240, R235 ;  /* 0x000000ebf0f5723e */ /* 0x002fe400000010ff */
[----:B--2---:R-:W-:Y:S03]  /*2770*/  F2FP.BF16.F32.PACK_AB R243, R242, R237 ;  /* 0x000000edf2f3723e */ /* 0x004fe600000010ff */
[----:B------:R-:W-:Y:S04]  /*2780*/  STS [R226+0x400], R245 ;  /* 0x000400f5e2007388 */ /* 0x000fe80000000800 */
[----:B------:R-:W-:Y:S01]  /*2790*/  STS [R216], R243 ;  /* 0x000000f3d8007388 */ /* 0x000fe20000000800 */
[----:B---3--:R-:W-:Y:S05]  /*27a0*/  F2FP.BF16.F32.PACK_AB R241, R239, R244 ;  /* 0x000000f4eff1723e */ /* 0x008fea00000010ff */
        /* <DEDUP_REMOVED lines=40> */
[C---:B------:R-:W-:Y:S01]  /*2a30*/  FADD.FTZ R246, -R183.reuse, R4 ;  /* 0x00000004b7f67221 */ /* 0x040fe20000010100 */
        /* <DEDUP_REMOVED lines=11> */
[----:B------:R-:W-:Y:S01]  /*2af0*/  F2FP.BF16.F32.PACK_AB R186, R185, R186 ;  /* 0x000000bab9ba723e */ /* 0x000fe200000010ff */
[----:B------:R-:W-:Y:S01]  /*2b00*/  FADD.FTZ R185, -R184, R7 ;  /* 0x00000007b8b97221 */ /* 0x000fe20000010100 */
[----:B------:R-:W-:Y:S01]  /*2b10*/  FMUL.FTZ R234, R233, R234 ;  /* 0x000000eae9ea7220 */ /* 0x000fe20000410000 */
[----:B------:R-:W-:Y:S01]  /*2b20*/  FMUL.FTZ R219, R238, R219 ;  /* 0x000000dbeedb7220 */ /* 0x000fe20000410000 */
[C---:B------:R-:W-:Y:S01]  /*2b30*/  FADD.FTZ R246, -R183.reuse, R16 ;  /* 0x00000010b7f67221 */ /* 0x040fe20000010100 */
[----:B------:R-:W-:Y:S01]  /*2b40*/  FMUL.FTZ R185, R232, R185 ;  /* 0x000000b9e8b97220 */ /* 0x000fe20000410000 */
[C---:B------:R-:W-:Y:S01]  /*2b50*/  FADD.FTZ R238, -R184.reuse, R6 ;  /* 0x00000006b8ee7221 */ /* 0x040fe20000010100 */
[----:B------:R-:W-:Y:S01]  /*2b60*/  FADD.FTZ R232, -R184, R10 ;  /* 0x0000000ab8e87221 */ /* 0x000fe20000010100 */
[----:B------:R-:W-:Y:S01]  /*2b70*/  FADD.FTZ R183, -R183, R17 ;  /* 0x00000011b7b77221 */ /* 0x000fe20000010100 */
[----:B------:R-:W-:Y:S01]  /*2b80*/  F2FP.BF16.F32.PACK_AB R233, R219, R234 ;  /* 0x000000eadbe9723e */ /* 0x000fe200000010ff */
[----:B------:R-:W-:Y:S01]  /*2b90*/  FMUL.FTZ R238, R187, R238 ;  /* 0x000000eebbee7220 */ /* 0x000fe20000410000 */
[----:B------:R-:W-:Y:S01]  /*2ba0*/  FMUL.FTZ R232, R229, R232 ;  /* 0x000000e8e5e87220 */ /* 0x000fe20000410000 */
[----:B------:R-:W-:Y:S01]  /*2bb0*/  FMUL.FTZ R246, R237, R246 ;  /* 0x000000f6edf67220 */ /* 0x000fe20000410000 */
[----:B------:R-:W-:Y:S01]  /*2bc0*/  FMUL.FTZ R183, R242, R183 ;  /* 0x000000b7f2b77220 */ /* 0x000fe20000410000 */
[C---:B------:R-:W-:Y:S01]  /*2bd0*/  FADD.FTZ R187, -R184.reuse, R11 ;  /* 0x0000000bb8bb7221 */ /* 0x040fe20000010100 */
[C---:B------:R-:W-:Y:S01]  /*2be0*/  FADD.FTZ R234, -R184.reuse, R14 ;  /* 0x0000000eb8ea7221 */ /* 0x040fe20000010100 */
[C---:B------:R-:W-:Y:S01]  /*2bf0*/  FADD.FTZ R219, -R184.reuse, R15 ;  /* 0x0000000fb8db7221 */ /* 0x040fe20000010100 */
[C---:B------:R-:W-:Y:S01]  /*2c00*/  FADD.FTZ R229, -R184.reuse, R18 ;  /* 0x00000012b8e57221 */ /* 0x040fe20000010100 */
[----:B------:R-:W-:Y:S01]  /*2c10*/  FADD.FTZ R184, -R184, R19 ;  /* 0x00000013b8b87221 */ /* 0x000fe20000010100 */
[----:B------:R-:W-:Y:S01]  /*2c20*/  FMUL.FTZ R234, R235, R234 ;  /* 0x000000eaebea7220 */ /* 0x000fe20000410000 */
[----:B------:R-:W-:Y:S01]  /*2c30*/  F2FP.BF16.F32.PACK_AB R183, R183, R246 ;  /* 0x000000f6b7b7723e */ /* 0x000fe200000010ff */
[----:B------:R-:W-:Y:S01]  /*2c40*/  FMUL.FTZ R187, R236, R187 ;  /* 0x000000bbecbb7220 */ /* 0x000fe20000410000 */
[----:B------:R-:W-:Y:S01]  /*2c50*/  F2FP.BF16.F32.PACK_AB R185, R185, R238 ;  /* 0x000000eeb9b9723e */ /* 0x000fe200000010ff */
[----:B------:R-:W-:Y:S01]  /*2c60*/  FMUL.FTZ R235, R240, R219 ;  /* 0x000000dbf0eb7220 */ /* 0x000fe20000410000 */
[----:B------:R-:W-:Y:S01]  /*2c70*/  FMUL.FTZ R229, R244, R229 ;  /* 0x000000e5f4e57220 */ /* 0x000fe20000410000 */
[----:B------:R-:W-:Y:S01]  /*2c80*/  FMUL.FTZ R184, R239, R184 ;  /* 0x000000b8efb87220 */ /* 0x000fe20000410000 */
[----:B------:R-:W-:Y:S06]  /*2c90*/  BRA.U !UP0, `(.L_x_63) ;  /* 0x0000000108607547 */ /* 0x000fec000b800000 */
[----:B------:R-:W1:Y:S01]  /*2ca0*/  LDC R5, c[0x0][0x3b0] ;  /* 0x0000ec00ff057b82 */ /* 0x000e620000000800 */
[----:B------:R-:W-:Y:S01]  /*2cb0*/  IADD3 R7, P0, PT, RZ, -UR21, RZ ;  /* 0x80000015ff077c10 */ /* 0x000fe2000ff1e0ff */
[----:B------:R-:W-:Y:S04]  /*2cc0*/  ULOP3.LUT UR6, UR32, 0x1, URZ, 0xc0, !UPT ;  /* 0x0000000120067892 */ /* 0x000fe8000f8ec0ff */
[----:B------:R-:W-:Y:S02]  /*2cd0*/  UISETP.NE.U32.AND UP1, UPT, UR6, 0x1, UPT ;  /* 0x000000010600788c */ /* 0x000fe4000bf25070 */
[----:B------:R-:W2:Y:S02]  /*2ce0*/  LDC R4, c[0x0][0x3b4] ;  /* 0x0000ed00ff047b82 */ /* 0x000ea40000000800 */
[----:B------:R-:W-:Y:S06]  /*2cf0*/  USEL UR6, UR16, 0x4000, !UP1 ;  /* 0x0000400010067887 */ /* 0x000fec000c800000 */
[----:B------:R-:W-:Y:S02]  /*2d00*/  VIADD R225, R225, UR6 ;  /* 0x00000006e1e17c36 */ /* 0x000fe40008000000 */
[----:B------:R-:W-:Y:S02]  /*2d10*/  VIADD R189, R189, UR6 ;  /* 0x00000006bdbd7c36 */ /* 0x000fe40008000000 */
[----:B-1----:R-:W-:Y:S04]  /*2d20*/  IMAD.SHL.U32 R6, R5, 0x40, RZ ;  /* 0x0000004005067824 */ /* 0x002fe800078e00ff */
[----:B------:R-:W-:Y:S05]  /*2d30*/  IMAD.X R6, RZ, RZ, ~R6, P0 ;  /* 0x000000ffff067224 */ /* 0x000fea00000e0e06 */
[----:B------:R-:W-:Y:S04]  /*2d40*/  SHF.R.S64 R7, R7, 0x1f, R6 ;  /* 0x0000001f07077819 */ /* 0x000fe80000001006 */
[----:B------:R-:W-:Y:S04]  /*2d50*/  IADD3 R218, P0, PT, R7, R218, RZ ;  /* 0x000000da07da7210 */ /* 0x000fe80007f1e0ff */
[----:B------:R-:W-:Y:S02]  /*2d60*/  LEA.HI.X.SX32 R217, R6, R217, 0x1, P0 ;  /* 0x000000d906d97211 */ /* 0x000fe400000f0eff */
[C---:B------:R-:W-:Y:S03]  /*2d70*/  LEA R6, P0, R5.reuse, R218, 0x6 ;  /* 0x000000da05067211 */ /* 0x040fe600078030ff */
[----:B------:R-:W-:Y:S01]  /*2d80*/  IMAD.MOV.U32 R219, RZ, RZ, R217 ;  /* 0x000000ffffdb7224 */ /* 0x000fe200078e00d9 */
[----:B--2---:R-:W-:Y:S04]  /*2d90*/  LEA.HI.X R7, R5, R217, R4, 0x6, P0 ;  /* 0x000000d905077211 */ /* 0x004fe800000f3404 */
[----:B------:R-:W-:Y:S01]  /*2da0*/  @!PT LDS RZ, [RZ] ;  /* 0x00000000fffff984 */ /* 0x000fe20000000800 */
[----:B------:R-:W-:Y:S01]  /*2db0*/  @!PT LDS RZ, [RZ] ;  /* 0x00000000fffff984 */ /* 0x000fe20000000800 */
[----:B------:R-:W-:Y:S01]  /*2dc0*/  @!PT LDS RZ, [RZ] ;  /* 0x00000000fffff984 */ /* 0x000fe20000000800 */
[----:B------:R1:W-:Y:S04]  /*2dd0*/  LDGSTS.E.BYPASS.LTC128B.128 [R225], desc[UR22][R218.64] ;  /* 0x00000000dae17fae */ /* 0x0003e8000b981a16 */
[----:B------:R1:W-:Y:S04]  /*2de0*/  LDGSTS.E.BYPASS.LTC128B.128 [R225+0x2000], desc[UR22][R218.64+0x80] ;  /* 0x02000080dae17fae */ /* 0x0003e8000b981a16 */
[----:B------:R1:W-:Y:S04]  /*2df0*/  LDGSTS.E.BYPASS.LTC128B.128 [R225+0x1000], desc[UR22][R6.64] ;  /* 0x0100000006e17fae */ /* 0x0003e8000b981a16 */
[----:B------:R1:W-:Y:S04]  /*2e00*/  LDGSTS.E.BYPASS.LTC128B.128 [R225+0x3000], desc[UR22][R6.64+0x80] ;  /* 0x0300008006e17fae */ /* 0x0003e8000b981a16 */
[----:B------:R-:W0:Y:S02]  /*2e10*/  LDGDEPBAR ;  /* 0x00000000000079af */ /* 0x000e240000000000 */
.L_x_63:
[----:B------:R-:W-:Y:S01]  /*2e20*/  F2FP.BF16.F32.PACK_AB R232, R187, R232 ;  /* 0x000000e8bbe8723e */ /* 0x000fe200000010ff */
[----:B------:R-:W-:Y:S01]  /*2e30*/  STS [R208+-0x2000], R241 ;  /* 0xffe000f1d0007388 */ /* 0x000fe20000000800 */
[----:B------:R-:W-:Y:S01]  /*2e40*/  F2FP.BF16.F32.PACK_AB R235, R235, R234 ;  /* 0x000000eaebeb723e */ /* 0x000fe200000010ff */
[----:B-1----:R-:W-:Y:S01]  /*2e50*/  IMAD R219, R214, UR7, RZ ;  /* 0x00000007d6db7c24 */ /* 0x002fe2000f8e02ff */
[----:B------:R-:W-:Y:S01]  /*2e60*/  F2FP.BF16.F32.PACK_AB R229, R184, R229 ;  /* 0x000000e5b8e5723e */ /* 0x000fe200000010ff */
[----:B------:R-:W-:Y:S04]  /*2e70*/  STS [R208+-0x1c00], R185 ;  /* 0xffe400b9d0007388 */ /* 0x000fe80000000800 */
[----:B------:R-:W-:Y:S04]  /*2e80*/  STS [R227+-0x2000], R186 ;  /* 0xffe000bae3007388 */ /* 0x000fe80000000800 */
[----:B------:R-:W-:Y:S04]  /*2e90*/  STS [R227+-0x1c00], R232 ;  /* 0xffe400e8e3007388 */ /* 0x000fe80000000800 */
[----:B------:R-:W-:Y:S04]  /*2ea0*/  STS [R226+-0x2000], R233 ;  /* 0xffe000e9e2007388 */ /* 0x000fe80000000800 */
[----:B------:R-:W-:Y:S04]  /*2eb0*/  STS [R226+-0x1c00], R235 ;  /* 0xffe400ebe2007388 */ /* 0x000fe80000000800 */
[----:B------:R-:W-:Y:S04]  /*2ec0*/  STS [R216+-0x2000], R183 ;  /* 0xffe000b7d8007388 */ /* 0x000fe80000000800 */
[----:B------:R-:W-:Y:S01]  /*2ed0*/  STS [R216+-0x1c00], R229 ;  /* 0xffe400e5d8007388 */ /* 0x000fe20000000800 */
[----:B------:R-:W-:Y:S06]  /*2ee0*/  BAR.SYNC.DEFER_BLOCKING 0x0 ;  /* 0x0000000000007b1d */ /* 0x000fec0000010000 */
[----:B------:R-:W-:Y:S04]  /*2ef0*/  LDSM.16.MT88.4 R4, [R195] ;  /* 0x00000000c304783b */ /* 0x000fe80000004200 */
[----:B------:R-:W1:Y:S04]  /*2f00*/  LDSM.16.MT88.4 R8, [R202+0x8000] ;  /* 0x00800000ca08783b */ /* 0x000e680000004200 */
        /* <DEDUP_REMOVED lines=50> */
[----:B------:R-:W-:Y:S08]  /*3230*/  BRA.U !UP0, `(.L_x_64) ;  /* 0x0000000108487547 */ /* 0x000ff0000b800000 */
[----:B------:R-:W1:Y:S01]  /*3240*/  LDC R5, c[0x0][0x590] ;  /* 0x00016400ff057b82 */ /* 0x000e620000000800 */
[----:B------:R-:W-:Y:S07]  /*3250*/  IADD3 R7, P0, PT, RZ, -UR24, RZ ;  /* 0x80000018ff077c10 */ /* 0x000fee000ff1e0ff */
[----:B------:R-:W2:Y:S01]  /*3260*/  LDC R4, c[0x0][0x594] ;  /* 0x00016500ff047b82 */ /* 0x000ea20000000800 */
[----:B-1----:R-:W-:Y:S04]  /*3270*/  IMAD.SHL.U32 R6, R5, 0x40, RZ ;  /* 0x0000004005067824 */ /* 0x002fe800078e00ff */
[----:B------:R-:W-:Y:S05]  /*3280*/  IMAD.X R6, RZ, RZ, ~R6, P0 ;  /* 0x000000ffff067224 */ /* 0x000fea00000e0e06 */
[----:B------:R-:W-:Y:S04]  /*3290*/  SHF.R.S64 R7, R7, 0x1f, R6 ;  /* 0x0000001f07077819 */ /* 0x000fe80000001006 */
[----:B------:R-:W-:Y:S04]  /*32a0*/  IADD3 R220, P0, PT, R7, R220, RZ ;  /* 0x000000dc07dc7210 */ /* 0x000fe80007f1e0ff */
[----:B------:R-:W-:Y:S02]  /*32b0*/  LEA.HI.X.SX32 R221, R6, R221, 0x1, P0 ;  /* 0x000000dd06dd7211 */ /* 0x000fe400000f0eff */
[C---:B------:R-:W-:Y:S03]  /*32c0*/  LEA R8, P0, R5.reuse, R220, 0x6 ;  /* 0x000000dc05087211 */ /* 0x040fe600078030ff */
[----:B------:R-:W-:Y:S01]  /*32d0*/  @!PT LDS RZ, [RZ] ;  /* 0x00000000fffff984 */ /* 0x000fe20000000800 */
[----:B------:R-:W-:Y:S01]  /*32e0*/  @!PT LDS RZ, [RZ] ;  /* 0x00000000fffff984 */ /* 0x000fe20000000800 */
[----:B------:R-:W-:Y:S01]  /*32f0*/  @!PT LDS RZ, [RZ] ;  /* 0x00000000fffff984 */ /* 0x000fe20000000800 */
[----:B------:R1:W-:Y:S01]  /*3300*/  LDGSTS.E.BYPASS.LTC128B.128 [R209+0x8000], desc[UR22][R220.64] ;  /* 0x08000000dcd17fae */ /* 0x0003e2000b981a16 */
[----:B--2---:R-:W-:Y:S03]  /*3310*/  LEA.HI.X R9, R5, R221, R4, 0x6, P0 ;  /* 0x000000dd05097211 */ /* 0x004fe600000f3404 */
[----:B------:R1:W-:Y:S04]  /*3320*/  LDGSTS.E.BYPASS.LTC128B.128 [R209+0xa000], desc[UR22][R220.64+0x80] ;  /* 0x0a000080dcd17fae */ /* 0x0003e8000b981a16 */
[----:B------:R1:W-:Y:S04]  /*3330*/  LDGSTS.E.BYPASS.LTC128B.128 [R209+0x9000], desc[UR22][R8.64] ;  /* 0x0900000008d17fae */ /* 0x0003e8000b981a16 */
[----:B------:R1:W-:Y:S04]  /*3340*/  LDGSTS.E.BYPASS.LTC128B.128 [R209+0xb000], desc[UR22][R8.64+0x80] ;  /* 0x0b00008008d17fae */ /* 0x0003e8000b981a16 */
[----:B------:R-:W0:Y:S02]  /*3350*/  LDGDEPBAR ;  /* 0x00000000000079af */ /* 0x000e240000000000 */
.L_x_64:
[----:B------:R-:W-:Y:S01]  /*3360*/  LDSM.16.M88.4 R100, [R193] ;  /* 0x00000000c164783b */ /* 0x000fe20000000200 */
[----:B------:R-:W-:Y:S01]  /*3370*/  PLOP3.LUT P1, PT, PT, PT, UP0, 0x80, 0x8 ;  /* 0x000000000008781c */ /* 0x000fe20003f2f008 */
[----:B------:R-:W-:Y:S01]  /*3380*/  IMAD.U32 R233, RZ, RZ, UR14 ;  /* 0x0000000effe97e24 */ /* 0x000fe2000f8e00ff */
[----:B------:R-:W-:Y:S01]  /*3390*/  ULOP3.LUT UR6, UR32, 0x1, URZ, 0xc0, !UPT ;  /* 0x0000000120067892 */ /* 0x000fe2000f8ec0ff */
[----:B------:R-:W2:Y:S01]  /*33a0*/  LDSM.16.MT88.4 R16, [R202+0xc000] ;  /* 0x00c00000ca10783b */ /* 0x000ea20000004200 */
[----:B------:R-:W-:Y:S01]  /*33b0*/  IMAD.U32 R229, RZ, RZ, UR14 ;  /* 0x0000000effe57e24 */ /* 0x000fe2000f8e00ff */
[----:B------:R-:W-:Y:S01]  /*33c0*/  @UP0 UIADD3 UR15, UP2, UPT, UR10, -0x100, URZ ;  /* 0xffffff000a0f0890 */ /* 0x000fe2000ff5e0ff */
[----:B------:R-:W-:Y:S01]  /*33d0*/  LEA R232, P0, R233, R230, 0x2 ;  /* 0x000000e6e9e87211 */ /* 0x000fe200078010ff */
[----:B------:R-:W1:Y:S01]  /*33e0*/  LDSM.16.M88.4 R60, [R193+0x1000] ;  /* 0x00100000c13c783b */ /* 0x000e620000000200 */
[----:B------:R-:W-:Y:S01]  /*33f0*/  VIADD R222, R222, 0xffffffc0 ;  /* 0xffffffc0dede7836 */ /* 0x000fe20000000000 */
[----:B------:R-:W-:Y:S01]  /*3400*/  UISETP.NE.U32.AND UP1, UPT, UR6, 0x1, UPT ;  /* 0x000000010600788c */ /* 0x000fe2000bf25070 */
[----:B------:R-:W-:Y:S01]  /*3410*/  LEA.HI.X.SX32 R233, R229, R231, 0x2, P0 ;  /* 0x000000e7e5e97211 */ /* 0x000fe200000f16ff */
[----:B------:R-:W3:Y:S01]  /*3420*/  LDSM.16.MT88.4 R64, [R202+0xe000] ;  /* 0x00e00000ca40783b */ /* 0x000ee20000004200 */
[C---:B------:R-:W-:Y:S01]  /*3430*/  LEA R234, P0, R219.reuse, R232, 0x5 ;  /* 0x000000e8dbea7211 */ /* 0x040fe200078028ff */
[----:B------:R-:W-:Y:S02]  /*3440*/  @UP0 UIADD3.X UR6, UPT, UPT, UR11, -0x1, URZ, UP2, !UPT ;  /* 0xffffffff0b060890 */ /* 0x000fe400097fe4ff */
[----:B------:R-:W-:Y:S01]  /*3450*/  LDSM.16.M88.4 R104, [R192] ;  /* 0x00000000c068783b */ /* 0x000fe20000000200 */
[C---:B------:R-:W-:Y:S02]  /*3460*/  LEA.HI.X.SX32 R235, R219.reuse, R233, 0x5, P0 ;  /* 0x000000e9dbeb7211 */ /* 0x040fe400000f2eff */
[C---:B------:R-:W-:Y:S01]  /*3470*/  LEA R236, P0, R219.reuse, R234, 0x5 ;  /* 0x000000eadbec7211 */ /* 0x040fe200078028ff */
[----:B------:R-:W4:Y:S03]  /*3480*/  LDSM.16.MT88.4 R108, [R202+0xc800] ;  /* 0x00c80000ca6c783b */ /* 0x000f260000004200 */
[C---:B------:R-:W-:Y:S01]  /*3490*/  LEA.HI.X.SX32 R237, R219.reuse, R235, 0x5, P0 ;  /* 0x000000ebdbed7211 */ /* 0x040fe200000f2eff */
[----:B------:R-:W4:Y:S01]  /*34a0*/  LDSM.16.M88.4 R112, [R192+0x1000] ;  /* 0x00100000c070783b */ /* 0x000f220000000200 */
[C---:B------:R-:W-:Y:S03]  /*34b0*/  LEA R238, P0, R219.reuse, R236, 0x5 ;  /* 0x000000ecdbee7211 */ /* 0x040fe600078028ff */
[----:B------:R-:W4:Y:S01]  /*34c0*/  LDSM.16.MT88.4 R180, [R202+0xe800] ;  /* 0x00e80000cab4783b */ /* 0x000f220000004200 */
[C---:B------:R-:W-:Y:S02]  /*34d0*/  LEA.HI.X.SX32 R239, R219.reuse, R237, 0x5, P0 ;  /* 0x000000eddbef7211 */ /* 0x040fe400000f2eff */
[C---:B------:R-:W-:Y:S01]  /*34e0*/  LEA R242, P0, R219.reuse, R238, 0x5 ;  /* 0x000000eedbf27211 */ /* 0x040fe200078028ff */
[----:B------:R-:W-:Y:S03]  /*34f0*/  LDSM.16.MT88.4 R184, [R202+0xd000] ;  /* 0x00d00000cab8783b */ /* 0x000fe60000004200 */
[C---:B------:R-:W-:Y:S02]  /*3500*/  LEA.HI.X.SX32 R243, R219.reuse, R239, 0x5, P0 ;  /* 0x000000efdbf37211 */ /* 0x040fe400000f2eff */
[C---:B------:R-:W-:Y:S04]  /*3510*/  LEA R240, P0, R219.reuse, R242, 0x5 ;  /* 0x000000f2dbf07211 */ /* 0x040fe800078028ff */
[C---:B------:R-:W-:Y:S02]  /*3520*/  LEA.HI.X.SX32 R241, R219.reuse, R243, 0x5, P0 ;  /* 0x000000f3dbf17211 */ /* 0x040fe400000f2eff */
[C---:B------:R-:W-:Y:S01]  /*3530*/  LEA R244, P0, R219.reuse, R240, 0x5 ;  /* 0x000000f0dbf47211 */ /* 0x040fe200078028ff */
[-C--:B--2---:R-:W-:Y:S03]  /*3540*/  HMMA.16816.F32.BF16 R4, R100, R16.reuse, RZ ;  /* 0x000000106404723c */ /* 0x084fe600000418ff */
[C---:B------:R-:W-:Y:S05]  /*3550*/  LEA.HI.X.SX32 R245, R219.reuse, R241, 0x5, P0 ;  /* 0x000000f1dbf57211 */ /* 0x040fea00000f2eff */
[C---:B-1----:R-:W-:Y:S08]  /*3560*/  HMMA.16816.F32.BF16 R8, R60.reuse, R16, RZ ;  /* 0x000000103c08723c */ /* 0x042ff000000418ff */
[-C--:B------:R-:W-:Y:S08]  /*3570*/  HMMA.16816.F32.BF16 R12, R60, R18.reuse, RZ ;  /* 0x000000123c0c723c */ /* 0x080ff000000418ff */
[C---:B------:R-:W-:Y:S08]  /*3580*/  HMMA.16816.F32.BF16 R16, R100.reuse, R18, RZ ;  /* 0x000000126410723c */ /* 0x040ff000000418ff */
[-C--:B---3--:R-:W-:Y:S08]  /*3590*/  HMMA.16816.F32.BF16 R52, R100, R64.reuse, RZ ;  /* 0x000000406434723c */ /* 0x088ff000000418ff */
[C---:B------:R-:W-:Y:S08]  /*35a0*/  HMMA.16816.F32.BF16 R56, R60.reuse, R64, RZ ;  /* 0x000000403c38723c */ /* 0x040ff000000418ff */
[-C--:B------:R-:W-:Y:S08]  /*35b0*/  HMMA.16816.F32.BF16 R60, R60, R66.reuse, RZ ;  /* 0x000000423c3c723c */ /* 0x080ff000000418ff */
[----:B------:R-:W-:Y:S01]  /*35c0*/  HMMA.16816.F32.BF16 R64, R100, R66, RZ ;  /* 0x000000426440723c */ /* 0x000fe200000418ff */
[----:B------:R-:W1:Y:S07]  /*35d0*/  LDSM.16.M88.4 R100, [R191] ;  /* 0x00000000bf64783b */ /* 0x000e6e0000000200 */
[-C--:B----4-:R-:W-:Y:S08]  /*35e0*/  HMMA.16816.F32.BF16 R4, R104, R108.reuse, R4 ;  /* 0x0000006c6804723c */ /* 0x090ff00000041804 */
[C---:B------:R-:W-:Y:S08]  /*35f0*/  HMMA.16816.F32.BF16 R8, R112.reuse, R108, R8 ;  /* 0x0000006c7008723c */ /* 0x040ff00000041808 */
[-C--:B------:R-:W-:Y:S08]  /*3600*/  HMMA.16816.F32.BF16 R12, R112, R110.reuse, R12 ;  /* 0x0000006e700c723c */ /* 0x080ff0000004180c */
[C---:B------:R-:W-:Y:S01]  /*3610*/  HMMA.16816.F32.BF16 R16, R104.reuse, R110, R16 ;  /* 0x0000006e6810723c */ /* 0x040fe20000041810 */
[----:B------:R-:W2:Y:S07]  /*3620*/  LDSM.16.M88.4 R108, [R191+0x1000] ;  /* 0x00100000bf6c783b */ /* 0x000eae0000000200 */
[-C--:B------:R-:W-:Y:S08]  /*3630*/  HMMA.16816.F32.BF16 R52, R104, R180.reuse, R52 ;  /* 0x000000b46834723c */ /* 0x080ff00000041834 */
[C---:B------:R-:W-:Y:S08]  /*3640*/  HMMA.16816.F32.BF16 R56, R112.reuse, R180, R56 ;  /* 0x000000b47038723c */ /* 0x040ff00000041838 */
[-C--:B------:R-:W-:Y:S01]  /*3650*/  HMMA.16816.F32.BF16 R60, R112, R182.reuse, R60 ;  /* 0x000000b6703c723c */ /* 0x080fe2000004183c */
[----:B------:R-:W3:Y:S07]  /*3660*/  LDSM.16.MT88.4 R112, [R202+0xf000] ;  /* 0x00f00000ca70783b */ /* 0x000eee0000004200 */
[----:B------:R-:W-:Y:S01]  /*3670*/  HMMA.16816.F32.BF16 R64, R104, R182, R64 ;  /* 0x000000b66840723c */ /* 0x000fe20000041840 */
[----:B------:R-:W-:Y:S04]  /*3680*/  LDSM.16.M88.4 R104, [R190] ;  /* 0x00000000be68783b */ /* 0x000fe80000000200 */
[----:B------:R-:W4:Y:S03]  /*3690*/  LDSM.16.MT88.4 R180, [R202+0xd800] ;  /* 0x00d80000cab4783b */ /* 0x000f260000004200 */
[-C--:B-1----:R-:W-:Y:S08]  /*36a0*/  HMMA.16816.F32.BF16 R4, R100, R184.reuse, R4 ;  /* 0x000000b86404723c */ /* 0x082ff00000041804 */
[C---:B--2---:R-:W-:Y:S08]  /*36b0*/  HMMA.16816.F32.BF16 R8, R108.reuse, R184, R8 ;  /* 0x000000b86c08723c */ /* 0x044ff00000041808 */
[-C--:B------:R-:W-:Y:S08]  /*36c0*/  HMMA.16816.F32.BF16 R12, R108, R186.reuse, R12 ;  /* 0x000000ba6c0c723c */ /* 0x080ff0000004180c */
[C---:B------:R-:W-:Y:S01]  /*36d0*/  HMMA.16816.F32.BF16 R16, R100.reuse, R186, R16 ;  /* 0x000000ba6410723c */ /* 0x040fe20000041810 */
[----:B------:R-:W1:Y:S07]  /*36e0*/  LDSM.16.M88.4 R184, [R190+0x1000] ;  /* 0x00100000beb8783b */ /* 0x000e6e0000000200 */
[-C--:B---3--:R-:W-:Y:S08]  /*36f0*/  HMMA.16816.F32.BF16 R52, R100, R112.reuse, R52 ;  /* 0x000000706434723c */ /* 0x088ff00000041834 */
[C---:B------:R-:W-:Y:S04]  /*3700*/  HMMA.16816.F32.BF16 R56, R108.reuse, R112, R56 ;  /* 0x000000706c38723c */ /* 0x040fe80000041838 */
[C---:B------:R-:W-:Y:S04]  /*3710*/  IMAD.WIDE R112, R219.reuse, -0xc0, R244 ;  /* 0xffffff40db707825 */ /* 0x040fe800078e02f4 */
[-C--:B------:R-:W-:Y:S03]  /*3720*/  HMMA.16816.F32.BF16 R60, R108, R114.reuse, R60 ;  /* 0x000000726c3c723c */ /* 0x080fe6000004183c */
[C---:B------:R-:W-:Y:S04]  /*3730*/  LEA R108, P0, R219.reuse, R112, 0x5 ;  /* 0x00000070db6c7211 */ /* 0x040fe800078028ff */
[C---:B------:R-:W-:Y:S01]  /*3740*/  LEA.HI.X.SX32 R109, R219.reuse, R113, 0x5, P0 ;  /* 0x00000071db6d7211 */ /* 0x040fe200000f2eff */
[----:B------:R-:W-:Y:S01]  /*3750*/  HMMA.16816.F32.BF16 R64, R100, R114, R64 ;  /* 0x000000726440723c */ /* 0x000fe20000041840 */
[----:B------:R-:W2:Y:S03]  /*3760*/  LDSM.16.MT88.4 R100, [R202+0xf800] ;  /* 0x00f80000ca64783b */ /* 0x000ea60000004200 */
[C---:B------:R-:W-:Y:S04]  /*3770*/  LEA R110, P0, R219.reuse, R108, 0x5 ;  /* 0x0000006cdb6e7211 */ /* 0x040fe800078028ff */
[-C--:B----4-:R-:W-:Y:S05]  /*3780*/  HMMA.16816.F32.BF16 R4, R104, R180.reuse, R4 ;  /* 0x000000b46804723c */ /* 0x090fea0000041804 */
[C---:B------:R-:W-:Y:S02]  /*3790*/  LEA.HI.X.SX32 R111, R219.reuse, R109, 0x5, P0 ;  /* 0x0000006ddb6f7211 */ /* 0x040fe400000f2eff */
[C---:B------:R-:W-:Y:S01]  /*37a0*/  LEA R114, P0, R219.reuse, R110, 0x5 ;  /* 0x0000006edb727211 */ /* 0x040fe200078028ff */
[C---:B-1----:R-:W-:Y:S04]  /*37b0*/  HMMA.16816.F32.BF16 R8, R184.reuse, R180, R8 ;  /* 0x000000b4b808723c */ /* 0x042fe80000041808 */
[C---:B------:R-:W-:Y:S02]  /*37c0*/  LEA.HI.X.SX32 R115, R219.reuse, R111, 0x5, P0 ;  /* 0x0000006fdb737211 */ /* 0x040fe400000f2eff */
[C---:B------:R-:W-:Y:S02]  /*37d0*/  LEA R180, P0, R219.reuse, R114, 0x5 ;  /* 0x00000072dbb47211 */ /* 0x040fe400078028ff */
[-C--:B------:R-:W-:Y:S03]  /*37e0*/  HMMA.16816.F32.BF16 R12, R184, R182.reuse, R12 ;  /* 0x000000b6b80c723c */ /* 0x080fe6000004180c */
[C---:B------:R-:W-:Y:S02]  /*37f0*/  LEA.HI.X.SX32 R181, R219.reuse, R115, 0x5, P0 ;  /* 0x00000073dbb57211 */ /* 0x040fe400000f2eff */
[C---:B------:R-:W-:Y:S03]  /*3800*/  LEA R246, P0, R219.reuse, R180, 0x5 ;  /* 0x000000b4dbf67211 */ /* 0x040fe600078028ff */
[C---:B------:R-:W-:Y:S04]  /*3810*/  HMMA.16816.F32.BF16 R16, R104.reuse, R182, R16 ;  /* 0x000000b66810723c */ /* 0x040fe80000041810 */
[C---:B------:R-:W-:Y:S02]  /*3820*/  LEA.HI.X.SX32 R247, R219.reuse, R181, 0x5, P0 ;  /* 0x000000b5dbf77211 */ /* 0x040fe400000f2eff */
[C---:B------:R-:W-:Y:S02]  /*3830*/  LEA R182, P0, R219.reuse, R246, 0x5 ;  /* 0x000000f6dbb67211 */ /* 0x040fe400078028ff */
[-C--:B--2---:R-:W-:Y:S03]  /*3840*/  HMMA.16816.F32.BF16 R52, R104, R100.reuse, R52 ;  /* 0x000000646834723c */ /* 0x084fe60000041834 */
[C---:B------:R-:W-:Y:S05]  /*3850*/  LEA.HI.X.SX32 R183, R219.reuse, R247, 0x5, P0 ;  /* 0x000000f7dbb77211 */ /* 0x040fea00000f2eff */
[C---:B------:R-:W-:Y:S04]  /*3860*/  HMMA.16816.F32.BF16 R56, R184.reuse, R100, R56 ;  /* 0x00000064b838723c */ /* 0x040fe80000041838 */
[C---:B------:R-:W-:Y:S04]  /*3870*/  IMAD.WIDE R250, R219.reuse, -0xc0, R182 ;  /* 0xffffff40dbfa7825 */ /* 0x040fe800078e02b6 */
[-C--:B------:R-:W-:Y:S03]  /*3880*/  HMMA.16816.F32.BF16 R60, R184, R102.reuse, R60 ;  /* 0x00000066b83c723c */ /* 0x080fe6000004183c */
[----:B------:R-:W-:Y:S01]  /*3890*/  @P1 IMAD.WIDE.U32 R184, R204, R211, UR10 ;  /* 0x0000000accb81e25 */ /* 0x000fe2000f8e00d3 */
[C---:B------:R-:W-:Y:S01]  /*38a0*/  LEA R248, P0, R219.reuse, R250, 0x5 ;  /* 0x000000fadbf87211 */ /* 0x040fe200078028ff */
[----:B------:R-:W-:Y:S01]  /*38b0*/  @UP0 UMOV UR10, UR15 ;  /* 0x0000000f000a0c82 */ /* 0x000fe20008000000 */
[----:B------:R-:W-:Y:S02]  /*38c0*/  @UP0 UMOV UR11, UR6 ;  /* 0x00000006000b0c82 */ /* 0x000fe40008000000 */
[----:B------:R-:W-:Y:S01]  /*38d0*/  HMMA.16816.F32.BF16 R64, R104, R102, R64 ;  /* 0x000000666840723c */ /* 0x000fe20000041840 */
[----:B------:R-:W5:Y:S03]  /*38e0*/  @P1 LDG.E R224, desc[UR22][R184.64+-0x100] ;  /* 0xffff0016b8e01981 */ /* 0x000f66000c1e1900 */
[C---:B------:R-:W-:Y:S01]  /*38f0*/  LEA.HI.X.SX32 R249, R219.reuse, R251, 0x5, P0 ;  /* 0x000000fbdbf97211 */ /* 0x040fe200000f2eff */
[----:B------:R1:W5:Y:S01]  /*3900*/  @P1 LDG.E R223, desc[UR22][R184.64+-0xe0] ;  /* 0xffff2016b8df1981 */ /* 0x000362000c1e1900 */
[C---:B------:R-:W-:Y:S03]  /*3910*/  LEA R100, P0, R219.reuse, R248, 0x5 ;  /* 0x000000f8db647211 */ /* 0x040fe600078028ff */
[----:B------:R2:W-:Y:S01]  /*3920*/  REDG.E.ADD.F32.FTZ.RN.STRONG.GPU desc[UR22][R230.64], R4 ;  /* 0x00000004e60079a6 */ /* 0x0005e2000c12f316 */
[C---:B------:R-:W-:Y:S02]  /*3930*/  LEA.HI.X.SX32 R101, R219.reuse, R249, 0x5, P0 ;  /* 0x000000f9db657211 */ /* 0x040fe400000f2eff */
[C---:B------:R-:W-:Y:S01]  /*3940*/  LEA R186, P0, R219.reuse, R100, 0x5 ;  /* 0x00000064dbba7211 */ /* 0x040fe200078028ff */
[----:B------:R3:W-:Y:S03]  /*3950*/  REDG.E.ADD.F32.FTZ.RN.STRONG.GPU desc[UR22][R232.64], R5 ;  /* 0x00000005e80079a6 */ /* 0x0007e6000c12f316 */
[C---:B------:R-:W-:Y:S01]  /*3960*/  LEA.HI.X.SX32 R187, R219.reuse, R101, 0x5, P0 ;  /* 0x00000065dbbb7211 */ /* 0x040fe200000f2eff */
[----:B------:R4:W-:Y:S04]  /*3970*/  REDG.E.ADD.F32.FTZ.RN.STRONG.GPU desc[UR22][R234.64], R6 ;  /* 0x00000006ea0079a6 */ /* 0x0009e8000c12f316 */
[----:B------:R4:W-:Y:S04]  /*3980*/  REDG.E.ADD.F32.FTZ.RN.STRONG.GPU desc[UR22][R236.64], R7 ;  /* 0x00000007ec0079a6 */ /* 0x0009e8000c12f316 */
[----:B------:R4:W-:Y:S04]  /*3990*/  REDG.E.ADD.F32.FTZ.RN.STRONG.GPU desc[UR22][R238.64], R8 ;  /* 0x00000008ee0079a6 */ /* 0x0009e8000c12f316 */
[----:B------:R-:W-:Y:S01]  /*39a0*/  REDG.E.ADD.F32.FTZ.RN.STRONG.GPU desc[UR22][R242.64], R9 ;  /* 0x00000009f20079a6 */ /* 0x000fe2000c12f316 */
[C---:B-1----:R-:W-:Y:S03]  /*39b0*/  LEA R184, P0, R219.reuse, R186, 0x5 ;  /* 0x000000badbb87211 */ /* 0x042fe600078028ff */
[----:B------:R-:W-:Y:S01]  /*39c0*/  REDG.E.ADD.F32.FTZ.RN.STRONG.GPU desc[UR22][R240.64], R10 ;  /* 0x0000000af00079a6 */ /* 0x000fe2000c12f316 */
[C---:B------:R-:W-:Y:S02]  /*39d0*/  LEA.HI.X.SX32 R185, R219.reuse, R187, 0x5, P0 ;  /* 0x000000bbdbb97211 */ /* 0x040fe400000f2eff */
[C---:B--2---:R-:W-:Y:S01]  /*39e0*/  LEA R4, P0, R219.reuse, R184, 0x5 ;  /* 0x000000b8db047211 */ /* 0x044fe200078028ff */
[----:B------:R-:W-:Y:S03]  /*39f0*/  REDG.E.ADD.F32.FTZ.RN.STRONG.GPU desc[UR22][R244.64], R11 ;  /* 0x0000000bf40079a6 */ /* 0x000fe6000c12f316 */
[C---:B---3--:R-:W-:Y:S01]  /*3a00*/  LEA.HI.X.SX32 R5, R219.reuse, R185, 0x5, P0 ;  /* 0x000000b9db057211 */ /* 0x048fe200000f2eff */
[----:B------:R-:W-:Y:S01]  /*3a10*/  REDG.E.ADD.F32.FTZ.RN.STRONG.GPU desc[UR22][R230.64+0x80], R16 ;  /* 0x00008010e60079a6 */ /* 0x000fe2000c12f316 */
[C---:B------:R-:W-:Y:S03]  /*3a20*/  LEA R232, P0, R219.reuse, R4, 0x5 ;  /* 0x00000004dbe87211 */ /* 0x040fe600078028ff */
[----:B------:R-:W-:Y:S01]  /*3a30*/  REDG.E.ADD.F32.FTZ.RN.STRONG.GPU desc[UR22][R112.64+0x80], R17 ;  /* 0x00008011700079a6 */ /* 0x000fe2000c12f316 */
[C---:B------:R-:W-:Y:S03]  /*3a40*/  LEA.HI.X.SX32 R233, R219.reuse, R5, 0x5, P0 ;  /* 0x00000005dbe97211 */ /* 0x040fe600000f2eff */
[----:B------:R1:W-:Y:S01]  /*3a50*/  REDG.E.ADD.F32.FTZ.RN.STRONG.GPU desc[UR22][R108.64+0x80], R18 ;  /* 0x000080126c0079a6 */ /* 0x0003e2000c12f316 */
[C---:B----4-:R-:W-:Y:S03]  /*3a60*/  IMAD.WIDE R234, R219.reuse, -0xc0, R232 ;  /* 0xffffff40dbea7825 */ /* 0x050fe600078e02e8 */
        /* <DEDUP_REMOVED lines=19> */
[C---:B-1----:R-:W-:Y:S03]  /*3ba0*/  LEA R108, P0, R219.reuse, R106, 0x5 ;  /* 0x0000006adb6c7211 */ /* 0x042fe600078028ff */
[----:B------:R-:W-:Y:S01]  /*3bb0*/  REDG.E.ADD.F32.FTZ.RN.STRONG.GPU desc[UR22][R186.64+0x100], R56 ;  /* 0x00010038ba0079a6 */ /* 0x000fe2000c12f316 */
[----:B------:R-:W-:Y:S02]  /*3bc0*/  LEA.HI.X.SX32 R109, R219, R107, 0x5, P0 ;  /* 0x0000006bdb6d7211 */ /* 0x000fe400000f2eff */
[----:B------:R-:W-:Y:S01]  /*3bd0*/  PLOP3.LUT P0, PT, PT, PT, UP1, 0x80, 0x8 ;  /* 0x000000000008781c */ /* 0x000fe20003f0f018 */
[----:B------:R-:W-:Y:S01]  /*3be0*/  REDG.E.ADD.F32.FTZ.RN.STRONG.GPU desc[UR22][R184.64+0x100], R57 ;  /* 0x00010039b80079a6 */ /* 0x000fe2000c12f316 */
[----:B------:R-:W-:Y:S03]  /*3bf0*/  @UP0 UIADD3 UR12, UP1, UPT, UR12, -0x100, URZ ;  /* 0xffffff000c0c0890 */ /* 0x000fe6000ff3e0ff */
[----:B------:R-:W-:Y:S01]  /*3c00*/  REDG.E.ADD.F32.FTZ.RN.STRONG.GPU desc[UR22][R4.64+0x100], R58 ;  /* 0x0001003a040079a6 */ /* 0x000fe2000c12f316 */
[----:B------:R-:W-:Y:S02]  /*3c10*/  @UP0 UIADD3.X UR13, UPT, UPT, UR13, -0x1, URZ, UP1, !UPT ;  /* 0xffffffff0d0d0890 */ /* 0x000fe40008ffe4ff */
[----:B------:R-:W-:Y:S01]  /*3c20*/  UISETP.GT.AND UP1, UPT, UR32, UR4, UPT ;  /* 0x000000042000728c */ /* 0x000fe2000bf24270 */
[----:B------:R-:W-:Y:S04]  /*3c30*/  REDG.E.ADD.F32.FTZ.RN.STRONG.GPU desc[UR22][R232.64+0x100], R59 ;  /* 0x0001003be80079a6 */ /* 0x000fe8000c12f316 */
[----:B------:R-:W-:Y:S04]  /*3c40*/  REDG.E.ADD.F32.FTZ.RN.STRONG.GPU desc[UR22][R230.64+0x180], R64 ;  /* 0x00018040e60079a6 */ /* 0x000fe8000c12f316 */
[----:B------:R-:W-:Y:S04]  /*3c50*/  REDG.E.ADD.F32.FTZ.RN.STRONG.GPU desc[UR22][R234.64+0x180], R65 ;  /* 0x00018041ea0079a6 */ /* 0x000fe8000c12f316 */
[----:B------:R-:W-:Y:S04]  /*3c60*/  REDG.E.ADD.F32.FTZ.RN.STRONG.GPU desc[UR22][R6.64+0x180], R66 ;  /* 0x00018042060079a6 */ /* 0x000fe8000c12f316 */
        /* <DEDUP_REMOVED lines=24> */
[----:B------:R-:W-:Y:S07]  /*3df0*/  LDSM.16.MT88.4 R12, [R188+0x1800] ;  /* 0x00180000bc0c783b */ /* 0x000fee0000004200 */
[----:B------:R-:W-:Y:S01]  /*3e00*/  HMMA.16816.F32.BF16 R96, R4, R18, R96 ;  /* 0x000000120460723c */ /* 0x000fe20000041860 */
[----:B------:R-:W2:Y:S04]  /*3e10*/  LDSM.16.MT88.4 R4, [R195+-0x800] ;  /* 0xfff80000c304783b */ /* 0x000ea80000004200 */
[----:B------:R-:W3:Y:S03]  /*3e20*/  LDSM.16.MT88.4 R16, [R194+-0x800] ;  /* 0xfff80000c210783b */ /* 0x000ee60000004200 */
[-C--:B----4-:R-:W-:Y:S08]  /*3e30*/  HMMA.16816.F32.BF16 R68, R52, R56.reuse, R68 ;  /* 0x000000383444723c */ /* 0x090ff00000041844 */
[C---:B------:R-:W-:Y:S08]  /*3e40*/  HMMA.16816.F32.BF16 R72, R64.reuse, R56, R72 ;  /* 0x000000384048723c */ /* 0x040ff00000041848 */
[-C--:B------:R-:W-:Y:S08]  /*3e50*/  HMMA.16816.F32.BF16 R76, R64, R58.reuse, R76 ;  /* 0x0000003a404c723c */ /* 0x080ff0000004184c */
[C---:B------:R-:W-:Y:S01]  /*3e60*/  HMMA.16816.F32.BF16 R80, R52.reuse, R58, R80 ;  /* 0x0000003a3450723c */ /* 0x040fe20000041850 */
[----:B------:R-:W4:Y:S07]  /*3e70*/  LDSM.16.MT88.4 R56, [R188+0x3800] ;  /* 0x00380000bc38783b */ /* 0x000f2e0000004200 */
        /* <DEDUP_REMOVED lines=8> */
[-C--:B------:R-:W-:Y:S08]  /*3f00*/  HMMA.16816.F32.BF16 R84, R8, R108.reuse, R84 ;  /* 0x0000006c0854723c */ /* 0x080ff00000041854 */
[C---:B------:R-:W-:Y:S08]  /*3f10*/  HMMA.16816.F32.BF16 R88, R104.reuse, R108, R88 ;  /* 0x0000006c6858723c */ /* 0x040ff00000041858 */
[-C--:B------:R-:W-:Y:S08]  /*3f20*/  HMMA.16816.F32.BF16 R92, R104, R110.reuse, R92 ;  /* 0x0000006e685c723c */ /* 0x080ff0000004185c */
[----:B------:R-:W-:Y:S08]  /*3f30*/  HMMA.16816.F32.BF16 R96, R8, R110, R96 ;  /* 0x0000006e0860723c */ /* 0x000ff00000041860 */
[-C--:B--2---:R-:W-:Y:S08]  /*3f40*/  HMMA.16816.F32.BF16 R68, R4, R12.reuse, R68 ;  /* 0x0000000c0444723c */ /* 0x084ff00000041844 */
[C---:B---3--:R-:W-:Y:S08]  /*3f50*/  HMMA.16816.F32.BF16 R72, R16.reuse, R12, R72 ;  /* 0x0000000c1048723c */ /* 0x048ff00000041848 */
[-C--:B------:R-:W-:Y:S08]  /*3f60*/  HMMA.16816.F32.BF16 R76, R16, R14.reuse, R76 ;  /* 0x0000000e104c723c */ /* 0x080ff0000004184c */
[C---:B------:R-:W-:Y:S08]  /*3f70*/  HMMA.16816.F32.BF16 R80, R4.reuse, R14, R80 ;  /* 0x0000000e0450723c */ /* 0x040ff00000041850 */
[-C--:B----4-:R-:W-:Y:S08]  /*3f80*/  HMMA.16816.F32.BF16 R84, R4, R56.reuse, R84 ;  /* 0x000000380454723c */ /* 0x090ff00000041854 */
[C---:B------:R-:W-:Y:S08]  /*3f90*/  HMMA.16816.F32.BF16 R88, R16.reuse, R56, R88 ;  /* 0x000000381058723c */ /* 0x040ff00000041858 */
[-C--:B------:R-:W-:Y:S08]  /*3fa0*/  HMMA.16816.F32.BF16 R92, R16, R58.reuse, R92 ;  /* 0x0000003a105c723c */ /* 0x080ff0000004185c */
[----:B------:R-:W-:Y:S04]  /*3fb0*/  HMMA.16816.F32.BF16 R96, R4, R58, R96 ;  /* 0x0000003a0460723c */ /* 0x000fe80000041860 */
[C---:B------:R-:W-:Y:S02]  /*3fc0*/  VIADD R4, R188.reuse, 0xffffc000 ;  /* 0xffffc000bc047836 */ /* 0x040fe40000000000 */
[----:B------:R-:W-:Y:S04]  /*3fd0*/  @P0 VIADD R4, R188, 0x4000 ;  /* 0x00004000bc040836 */ /* 0x000fe80000000000 */
[----:B------:R-:W-:Y:S01]  /*3fe0*/  IMAD.MOV.U32 R188, RZ, RZ, R4 ;  /* 0x000000ffffbc7224 */ /* 0x000fe200078e0004 */
[----:B------:R-:W-:Y:S09]  /*3ff0*/  BRA.U UP1, `(.L_x_65) ;  /* 0xffffffdd01507547 */ /* 0x000ff2000b83ffff */
.L_x_62:
[----:B------:R-:W-:Y:S01]  /*4000*/  F2FP.BF16.F32.PACK_AB R8, R41, R40 ;  /* 0x000000282908723e */ /* 0x000fe200000010ff */
[----:B------:R-:W3:Y:S01]  /*4010*/  LDCU UR4, c[0x0][0x500] ;  /* 0x0000a000ff0477ac */ /* 0x000ee20008000800 */
[----:B------:R-:W4:Y:S01]  /*4020*/  S2R R40, SR_TID.X ;  /* 0x0000000000287919 */ /* 0x000f220000002100 */
[----:B------:R-:W2:Y:S01]  /*4030*/  LDC.64 R6, c[0x0][0x5c0] ;  /* 0x00017000ff067b82 */ /* 0x000ea20000000a00 */
[----:B------:R-:W-:Y:S01]  /*4040*/  IADD3 R9, PT, PT, R207, 0xc040, RZ ;  /* 0x0000c040cf097810 */ /* 0x000fe20007ffe0ff */
[----:B------:R-:W1:Y:S01]  /*4050*/  LDCU.64 UR6, c[0x0][0x5b0] ;  /* 0x0000b600ff0677ac */ /* 0x000e620008000a00 */
[----:B------:R-:W-:Y:S02]  /*4060*/  F2FP.BF16.F32.PACK_AB R20, R21, R20 ;  /* 0x000000141514723e */ /* 0x000fe400000010ff */
[----:B------:R-:W-:Y:S01]  /*4070*/  F2FP.BF16.F32.PACK_AB R22, R23, R22 ;  /* 0x000000161716723e */ /* 0x000fe200000010ff */
[----:B------:R-:W1:Y:S01]  /*4080*/  LDCU.64 UR8, c[0x0][0x5e0] ;  /* 0x0000bc00ff0877ac */ /* 0x000e620008000a00 */
[----:B------:R-:W-:Y:S01]  /*4090*/  F2FP.BF16.F32.PACK_AB R32, R33, R32 ;  /* 0x000000202120723e */ /* 0x000fe200000010ff */
[----:B------:R-:W1:Y:S01]  /*40a0*/  LDC.64 R4, c[0x0][0x5c8] ;  /* 0x00017200ff047b82 */ /* 0x000e620000000a00 */
[----:B------:R-:W-:-:S02]  /*40b0*/  F2FP.BF16.F32.PACK_AB R34, R35, R34 ;  /* 0x000000222322723e */ /* 0x000fc400000010ff */
[----:B------:R-:W-:Y:S02]  /*40c0*/  F2FP.BF16.F32.PACK_AB R24, R25, R24 ;  /* 0x000000181918723e */ /* 0x000fe400000010ff */
[----:B------:R-:W-:Y:S02]  /*40d0*/  F2FP.BF16.F32.PACK_AB R26, R27, R26 ;  /* 0x0000001a1b1a723e */ /* 0x000fe400000010ff */
[----:B------:R-:W-:Y:S01]  /*40e0*/  F2FP.BF16.F32.PACK_AB R28, R29, R28 ;  /* 0x0000001c1d1c723e */ /* 0x000fe200000010ff */
[----:B---3--:R-:W-:Y:S01]  /*40f0*/  FMUL.FTZ R68, R68, UR4 ;  /* 0x0000000444447c20 */ /* 0x008fe20008410000 */
        /* <DEDUP_REMOVED lines=14> */
[----:B----4-:R-:W-:Y:S01]  /*41e0*/  LOP3.LUT P0, RZ, R40, 0x10, RZ, 0xc0, !PT ;  /* 0x0000001028ff7812 */ /* 0x010fe2000780c0ff */
        /* <DEDUP_REMOVED lines=17> */
[----:B------:R-:W-:Y:S01]  /*4300*/  FMUL.FTZ R92, R92, UR4 ;  /* 0x000000045c5c7c20 */ /* 0x000fe20008410000 */
[----:B------:R-:W-:Y:S01]  /*4310*/  F2FP.BF16.F32.PACK_AB R82, R83, R82 ;  /* 0x000000525352723e */ /* 0x000fe200000010ff */
[----:B------:R-:W-:Y:S01]  /*4320*/  FMUL.FTZ R93, R93, UR4 ;  /* 0x000000045d5d7c20 */ /* 0x000fe20008410000 */
[----:B------:R-:W-:Y:S01]  /*4330*/  @P0 IADD3 R9, PT, PT, R228, -0x40, RZ ;  /* 0xffffffc0e4090810 */ /* 0x000fe20007ffe0ff */
[----:B------:R-:W-:Y:S01]  /*4340*/  FMUL.FTZ R94, R94, UR4 ;  /* 0x000000045e5e7c20 */ /* 0x000fe20008410000 */
[----:B------:R-:W-:Y:S01]  /*4350*/  FMUL.FTZ R95, R95, UR4 ;  /* 0x000000045f5f7c20 */ /* 0x000fe20008410000 */
[----:B------:R-:W-:Y:S01]  /*4360*/  F2FP.BF16.F32.PACK_AB R72, R73, R72 ;  /* 0x000000484948723e */ /* 0x000fe200000010ff */
[----:B------:R-:W3:Y:S01]  /*4370*/  LDCU.64 UR4, c[0x0][0x5a8] ;  /* 0x0000b500ff0477ac */ /* 0x000ee20008000a00 */
[----:B------:R-:W-:Y:S01]  /*4380*/  F2FP.BF16.F32.PACK_AB R74, R75, R74 ;  /* 0x0000004a4b4a723e */ /* 0x000fe200000010ff */
[----:B--2---:R-:W-:Y:S01]  /*4390*/  IMAD R10, R6, UR25, RZ ;  /* 0x00000019060a7c24 */ /* 0x004fe2000f8e02ff */
[----:B------:R-:W-:-:S02]  /*43a0*/  F2FP.BF16.F32.PACK_AB R76, R77, R76 ;  /* 0x0000004c4d4c723e */ /* 0x000fc400000010ff */
[----:B------:R-:W-:Y:S01]  /*43b0*/  F2FP.BF16.F32.PACK_AB R78, R79, R78 ;  /* 0x0000004e4f4e723e */ /* 0x000fe200000010ff */
[----:B------:R-:W-:Y:S01]  /*43c0*/  IMAD R10, R7, UR26, R10 ;  /* 0x0000001a070a7c24 */ /* 0x000fe2000f8e020a */
[----:B------:R-:W-:Y:S02]  /*43d0*/  F2FP.BF16.F32.PACK_AB R84, R85, R84 ;  /* 0x000000545554723e */ /* 0x000fe400000010ff */
[----:B------:R-:W-:Y:S01]  /*43e0*/  F2FP.BF16.F32.PACK_AB R86, R87, R86 ;  /* 0x000000565756723e */ /* 0x000fe200000010ff */
[----:B------:R-:W-:Y:S01]  /*43f0*/  STS [R207+0xc000], R68 ;  /* 0x00c00044cf007388 */ /* 0x000fe20000000800 */
[----:B------:R-:W-:Y:S02]  /*4400*/  F2FP.BF16.F32.PACK_AB R96, R97, R96 ;  /* 0x000000606160723e */ /* 0x000fe400000010ff */
[----:B------:R-:W-:Y:S01]  /*4410*/  F2FP.BF16.F32.PACK_AB R98, R99, R98 ;  /* 0x000000626362723e */ /* 0x000fe200000010ff */
[----:B------:R-:W-:Y:S01]  /*4420*/  STS [R207+0xc400], R70 ;  /* 0x00c40046cf007388 */ /* 0x000fe20000000800 */
[----:B------:R-:W-:-:S02]  /*4430*/  F2FP.BF16.F32.PACK_AB R88, R89, R88 ;  /* 0x000000585958723e */ /* 0x000fc400000010ff */
[----:B------:R-:W-:Y:S01]  /*4440*/  F2FP.BF16.F32.PACK_AB R90, R91, R90 ;  /* 0x0000005a5b5a723e */ /* 0x000fe200000010ff */
[----:B------:R-:W-:Y:S01]  /*4450*/  STS [R9], R80 ;  /* 0x0000005009007388 */ /* 0x000fe20000000800 */
        /* <DEDUP_REMOVED lines=8> */
[----:B------:R-:W-:Y:S01]  /*44e0*/  STS [R207+0xd400], R74 ;  /* 0x00d4004acf007388 */ /* 0x000fe20000000800 */
[----:B------:R-:W-:Y:S02]  /*44f0*/  F2FP.BF16.F32.PACK_AB R50, R51, R50 ;  /* 0x000000323332723e */ /* 0x000fe400000010ff */
[----:B------:R-:W-:Y:S01]  /*4500*/  F2FP.BF16.F32.PACK_AB R42, R43, R42 ;  /* 0x0000002a2b2a723e */ /* 0x000fe200000010ff */
[----:B------:R-:W-:Y:S01]  /*4510*/  STS [R9+0x1000], R76 ;  /* 0x0010004c09007388 */ /* 0x000fe20000000800 */
[----:B------:R-:W-:Y:S02]  /*4520*/  F2FP.BF16.F32.PACK_AB R44, R45, R44 ;  /* 0x0000002c2d2c723e */ /* 0x000fe400000010ff */
[----:B------:R-:W-:Y:S01]  /*4530*/  F2FP.BF16.F32.PACK_AB R46, R47, R46 ;  /* 0x0000002e2f2e723e */ /* 0x000fe200000010ff */
[----:B------:R-:W-:Y:S01]  /*4540*/  STS [R9+0x1400], R78 ;  /* 0x0014004e09007388 */ /* 0x000fe20000000800 */
[----:B------:R-:W-:-:S02]  /*4550*/  MOV R211, RZ ;  /* 0x000000ff00d37202 */ /* 0x000fc40000000f00 */
[----:B---3--:R-:W-:Y:S01]  /*4560*/  MOV R45, UR5 ;  /* 0x00000005002d7c02 */ /* 0x008fe20008000f00 */
[----:B------:R-:W-:Y:S01]  /*4570*/  STS [R207+0xe000], R84 ;  /* 0x00e00054cf007388 */ /* 0x000fe20000000800 */
[----:B-1----:R-:W-:Y:S01]  /*4580*/  MOV R41, UR7 ;  /* 0x0000000700297c02 */ /* 0x002fe20008000f00 */
[----:B------:R-:W-:Y:S02]  /*4590*/  IMAD.WIDE.U32 R12, R6, UR26, R210 ;  /* 0x0000001a060c7c25 */ /* 0x000fe4000f8e00d2 */
[----:B------:R-:W-:Y:S02]  /*45a0*/  STS [R207+0xe400], R86 ;  /* 0x00e40056cf007388 */ /* 0x000fe40000000800 */
[----:B------:R-:W-:Y:S01]  /*45b0*/  IMAD.IADD R13, R13, 0x1, R10 ;  /* 0x000000010d0d7824 */ /* 0x000fe200078e020a */
[----:B------:R-:W-:Y:S01]  /*45c0*/  MOV R10, UR4 ;  /* 0x00000004000a7c02 */ /* 0x000fe20008000f00 */
[----:B------:R-:W-:Y:S01]  /*45d0*/  STS [R9+0x2000], R96 ;  /* 0x0020006009007388 */ /* 0x000fe20000000800 */
[----:B------:R-:W1:Y:S03]  /*45e0*/  LDCU.64 UR4, c[0x0][0x5d8] ;  /* 0x0000bb00ff0477ac */ /* 0x000e660008000a00 */
[----:B------:R-:W-:Y:S01]  /*45f0*/  STS [R9+0x2400], R98 ;  /* 0x0024006209007388 */ /* 0x000fe20000000800 */
[----:B------:R-:W-:-:S03]  /*4600*/  IMAD.WIDE.U32 R14, R10, UR18, R12 ;  /* 0x000000120a0e7c25 */ /* 0x000fc6000f8e000c */
[----:B------:R-:W-:Y:S01]  /*4610*/  STS [R207+0xf000], R88 ;  /* 0x00f00058cf007388 */ /* 0x000fe20000000800 */
[C---:B------:R-:W-:Y:S02]  /*4620*/  IMAD R10, R4.reuse, UR25, RZ ;  /* 0x00000019040a7c24 */ /* 0x040fe4000f8e02ff */
[----:B------:R-:W-:Y:S01]  /*4630*/  IMAD.WIDE.U32 R12, R4, UR26, R210 ;  /* 0x0000001a040c7c25 */ /* 0x000fe2000f8e00d2 */
[----:B------:R-:W-:Y:S03]  /*4640*/  STS [R207+0xf400], R90 ;  /* 0x00f4005acf007388 */ /* 0x000fe60000000800 */
[----:B------:R-:W-:Y:S01]  /*4650*/  IMAD R11, R5, UR26, R10 ;  /* 0x0000001a050b7c24 */ /* 0x000fe2000f8e020a */
[----:B------:R-:W-:Y:S01]  /*4660*/  STS [R9+0x3000], R92 ;  /* 0x0030005c09007388 */ /* 0x000fe20000000800 */
[----:B------:R-:W-:Y:S01]  /*4670*/  IMAD R45, R45, UR18, R15 ;  /* 0x000000122d2d7c24 */ /* 0x000fe2000f8e020f */
[----:B-1----:R-:W-:-:S02]  /*4680*/  MOV R43, UR4 ;  /* 0x00000004002b7c02 */ /* 0x002fc40008000f00 */
[----:B------:R-:W-:Y:S01]  /*4690*/  STS [R9+0x3400], R94 ;  /* 0x0034005e09007388 */ /* 0x000fe20000000800 */
[----:B------:R-:W-:-:S03]  /*46a0*/  IADD3 R13, PT, PT, R13, R11, RZ ;  /* 0x0000000b0d0d7210 */ /* 0x000fc60007ffe0ff */
[----:B------:R-:W-:Y:S04]  /*46b0*/  STS [R207+0x10000], R20 ;  /* 0x01000014cf007388 */ /* 0x000fe80000000800 */
        /* <DEDUP_REMOVED lines=9> */
[----:B------:R1:W-:Y:S04]  /*4750*/  STS [R9+0x6000], R48 ;  /* 0x0060003009007388 */ /* 0x0003e80000000800 */
[----:B------:R-:W-:Y:S04]  /*4760*/  STS [R9+0x6400], R50 ;  /* 0x0064003209007388 */ /* 0x000fe80000000800 */
[----:B------:R-:W-:Y:S04]  /*4770*/  STS [R207+0x13000], R8 ;  /* 0x01300008cf007388 */ /* 0x000fe80000000800 */
[----:B------:R2:W-:Y:S04]  /*4780*/  STS [R207+0x13400], R42 ;  /* 0x0134002acf007388 */ /* 0x0005e80000000800 */
[----:B------:R3:W-:Y:S04]  /*4790*/  STS [R9+0x7000], R44 ;  /* 0x0070002c09007388 */ /* 0x0007e80000000800 */
[----:B------:R4:W-:Y:S01]  /*47a0*/  STS [R9+0x7400], R46 ;  /* 0x0074002e09007388 */ /* 0x0009e20000000800 */
[----:B------:R-:W-:Y:S01]  /*47b0*/  BAR.SYNC.DEFER_BLOCKING 0x0 ;  /* 0x0000000000007b1d */ /* 0x000fe20000010000 */
[----:B-1----:R-:W-:-:S05]  /*47c0*/  MOV R48, UR6 ;  /* 0x0000000600307c02 */ /* 0x002fca0008000f00 */
[----:B------:R-:W-:-:S04]  /*47d0*/  IMAD.WIDE.U32 R48, R48, UR18, R12 ;  /* 0x0000001230307c25 */ /* 0x000fc8000f8e000c */
[----:B------:R-:W-:Y:S01]  /*47e0*/  IMAD R49, R41, UR18, R49 ;  /* 0x0000001229317c24 */ /* 0x000fe2000f8e0231 */
[----:B------:R-:W-:Y:S01]  /*47f0*/  MOV R41, UR8 ;  /* 0x0000000800297c02 */ /* 0x000fe20008000f00 */
[----:B--2---:R-:W-:Y:S01]  /*4800*/  IMAD.U32 R42, RZ, RZ, UR5 ;  /* 0x00000005ff2a7e24 */ /* 0x004fe2000f8e00ff */
[----:B------:R-:W1:Y:S03]  /*4810*/  LDCU.128 UR4, c[0x0][0x560] ;  /* 0x0000ac00ff0477ac */ /* 0x000e660008000c00 */
[----:B------:R-:W-:-:S04]  /*4820*/  IMAD.WIDE.U32 R48, R41, UR17, R48 ;  /* 0x0000001129307c25 */ /* 0x000fc8000f8e0030 */
[----:B---3--:R-:W-:Y:S01]  /*4830*/  IMAD.MOV.U32 R44, RZ, RZ, R14 ;  /* 0x000000ffff2c7224 */ /* 0x008fe200078e000e */
[----:B------:R-:W2:Y:S03]  /*4840*/  LDS.128 R36, [R209+0xc000] ;  /* 0x00c00000d1247984 */ /* 0x000ea60000000c00 */
[----:B------:R-:W-:Y:S01]  /*4850*/  IMAD.WIDE.U32 R44, R43, UR17, R44 ;  /* 0x000000112b2c7c25 */ /* 0x000fe2000f8e002c */
[----:B------:R-:W3:Y:S03]  /*4860*/  LDS.128 R28, [R209+0xe000] ;  /* 0x00e00000d11c7984 */ /* 0x000ee60000000c00 */
[----:B------:R-:W-:Y:S01]  /*4870*/  IMAD R45, R42, UR17, R45 ;  /* 0x000000112a2d7c24 */ /* 0x000fe2000f8e022d */
[----:B------:R-:W-:Y:S01]  /*4880*/  SHF.R.U32.HI R42, RZ, 0x3, R40 ;  /* 0x00000003ff2a7819 */ /* 0x000fe20000011628 */
[----:B------:R-:W3:Y:S01]  /*4890*/  LDS.128 R32, [R209+0xd000] ;  /* 0x00d00000d1207984 */ /* 0x000ee20000000c00 */
[----:B------:R-:W-:-:S03]  /*48a0*/  MOV R40, UR9 ;  /* 0x0000000900287c02 */ /* 0x000fc60008000f00 */
[----:B----4-:R-:W-:Y:S01]  /*48b0*/  IMAD.WIDE.U32 R46, R42, R6, R44 ;  /* 0x000000062a2e7225 */ /* 0x010fe200078e002c */
[----:B------:R-:W4:Y:S03]  /*48c0*/  LDS.128 R24, [R209+0xf000] ;  /* 0x00f00000d1187984 */ /* 0x000f260000000c00 */
[----:B------:R-:W-:Y:S01]  /*48d0*/  IMAD R49, R40, UR17, R49 ;  /* 0x0000001128317c24 */ /* 0x000fe2000f8e0231 */
[----:B------:R-:W4:Y:S01]  /*48e0*/  LDS.128 R20, [R209+0x10000] ;  /* 0x01000000d1147984 */ /* 0x000f220000000c00 */
[----:B------:R-:W-:Y:S01]  /*48f0*/  IMAD R40, R42, R7, R47 ;  /* 0x000000072a287224 */ /* 0x000fe200078e022f */
[----:B-1----:R-:W-:Y:S01]  /*4900*/  LEA R44, P0, R46, UR4, 0x1 ;  /* 0x000000042e2c7c11 */ /* 0x002fe2000f8008ff */
[----:B------:R-:W-:Y:S01]  /*4910*/  IMAD.WIDE.U32 R48, R42, R4, R48 ;  /* 0x000000042a307225 */ /* 0x000fe200078e0030 */
[----:B------:R-:W1:Y:S02]  /*4920*/  LDS.128 R12, [R209+0x12000] ;  /* 0x01200000d10c7984 */ /* 0x000e640000000c00 */
[----:B------:R-:W-:Y:S01]  /*4930*/  LEA.HI.X R45, R46, UR5, R40, 0x1, P0 ;  /* 0x000000052e2d7c11 */ /* 0x000fe200080f0c28 */
[----:B------:R-:W-:Y:S01]  /*4940*/  IMAD R42, R42, R5, R49 ;  /* 0x000000052a2a7224 */ /* 0x000fe200078e0231 */
[----:B------:R-:W1:Y:S01]  /*4950*/  LDS.128 R16, [R209+0x11000] ;  /* 0x01100000d1107984 */ /* 0x000e620000000c00 */
[----:B------:R-:W-:-:S02]  /*4960*/  LEA R40, P1, R6, R44, 0x6 ;  /* 0x0000002c06287211 */ /* 0x000fc400078230ff */
[----:B------:R-:W-:Y:S01]  /*4970*/  LEA R46, P0, R48, UR6, 0x1 ;  /* 0x00000006302e7c11 */ /* 0x000fe2000f8008ff */
[----:B------:R-:W1:Y:S01]  /*4980*/  LDS.128 R8, [R209+0x13000] ;  /* 0x01300000d1087984 */ /* 0x000e620000000c00 */
[----:B------:R-:W-:Y:S02]  /*4990*/  LEA.HI.X R41, R6, R45, R7, 0x6, P1 ;  /* 0x0000002d06297211 */ /* 0x000fe400008f3407 */
[----:B------:R-:W-:Y:S02]  /*49a0*/  LEA.HI.X R47, R48, UR7, R42, 0x1, P0 ;  /* 0x00000007302f7c11 */ /* 0x000fe400080f0c2a */
[----:B------:R-:W-:-:S04]  /*49b0*/  LEA R6, P0, R4, R46, 0x6 ;  /* 0x0000002e04067211 */ /* 0x000fc800078030ff */
[----:B------:R-:W-:Y:S01]  /*49c0*/  LEA.HI.X R7, R4, R47, R5, 0x6, P0 ;  /* 0x0000002f04077211 */ /* 0x000fe200000f3405 */
[----:B--2---:R2:W-:Y:S04]  /*49d0*/  STG.E.128 desc[UR22][R44.64], R36 ;  /* 0x000000242c007986 */ /* 0x0045e8000c101d16 */
[----:B---3--:R2:W-:Y:S04]  /*49e0*/  STG.E.128 desc[UR22][R44.64+0x80], R28 ;  /* 0x0000801c2c007986 */ /* 0x0085e8000c101d16 */
[----:B------:R2:W-:Y:S04]  /*49f0*/  STG.E.128 desc[UR22][R40.64], R32 ;  /* 0x0000002028007986 */ /* 0x0005e8000c101d16 */
[----:B----4-:R2:W-:Y:S04]  /*4a00*/  STG.E.128 desc[UR22][R40.64+0x80], R24 ;  /* 0x0000801828007986 */ /* 0x0105e8000c101d16 */
[----:B------:R2:W-:Y:S04]  /*4a10*/  STG.E.128 desc[UR22][R46.64], R20 ;  /* 0x000000142e007986 */ /* 0x0005e8000c101d16 */
[----:B-1----:R2:W-:Y:S04]  /*4a20*/  STG.E.128 desc[UR22][R46.64+0x80], R12 ;  /* 0x0000800c2e007986 */ /* 0x0025e8000c101d16 */
[----:B------:R2:W-:Y:S04]  /*4a30*/  STG.E.128 desc[UR22][R6.64], R16 ;  /* 0x0000001006007986 */ /* 0x0005e8000c101d16 */
[----:B------:R2:W-:Y:S02]  /*4a40*/  STG.E.128 desc[UR22][R6.64+0x80], R8 ;  /* 0x0000800806007986 */ /* 0x0005e4000c101d16 */
.L_x_59:
[----:B------:R-:W1:Y:S01]  /*4a50*/  LDCU UR5, c[0x0][0x438] ;  /* 0x00008700ff0577ac */ /* 0x000e620008000800 */
[----:B------:R-:W3:Y:S01]  /*4a60*/  LDCU UR6, c[0x0][0x370] ;  /* 0x00006e00ff0677ac */ /* 0x000ee20008000800 */
[----:B-1----:R-:W-:-:S04]  /*4a70*/  UIADD3 UR5, UPT, UPT, UR5, 0x3f, URZ ;  /* 0x0000003f05057890 */ /* 0x002fc8000fffe0ff */
[----:B------:R-:W-:Y:S02]  /*4a80*/  USHF.R.S32.HI UR4, URZ, 0x1f, UR5 ;  /* 0x0000001fff047899 */ /* 0x000fe40008011405 */
[----:B---3--:R-:W-:Y:S02]  /*4a90*/  UIADD3 UR20, UPT, UPT, UR6, UR20, URZ ;  /* 0x0000001406147290 */ /* 0x008fe4000fffe0ff */
[----:B------:R-:W-:-:S04]  /*4aa0*/  ULEA.HI UR4, UR4, UR5, URZ, 0x6 ;  /* 0x0000000504047291 */ /* 0x000fc8000f8f30ff */
[----:B------:R-:W-:-:S04]  /*4ab0*/  USHF.R.S32.HI UR4, URZ, 0x6, UR4 ;  /* 0x00000006ff047899 */ /* 0x000fc80008011404 */
[----:B------:R-:W-:-:S09]  /*4ac0*/  UISETP.GE.AND UP0, UPT, UR20, UR4, UPT ;  /* 0x000000041400728c */ /* 0x000fd2000bf06270 */
[----:B------:R-:W-:Y:S05]  /*4ad0*/  BRA.U !UP0, `(.L_x_66) ;  /* 0xffffffb908d47547 */ /* 0x000fea000b83ffff */
[----:B------:R-:W-:Y:S05]  /*4ae0*/  EXIT ;  /* 0x000000000000794d */ /* 0x000fea0003800000 */
.L_x_67:
        /* <DEDUP_REMOVED lines=9> */
.L_x_1242:


//--------------------- .text._ZN5flash44flash_bwd_dq_dk_dv_loop_seqk_parallel_kernelI23Flash_bwd_kernel_traitsILi128ELi64ELi64ELi8ELi4ELi2ELi2ELb1ELb0EN7cutlass10bfloat16_tE19Flash_kernel_traitsILi128ELi64ELi64ELi8ES3_EELb0ELb1ELb0ELb0ELb0ELb1ELb0EEEvNS_16Flash_bwd_paramsE --------------------------
	.section	.text._ZN5flash44flash_bwd_dq_dk_dv_loop_seqk_parallel_kernelI23Flash_bwd_kernel_traitsILi128ELi64ELi64ELi8ELi4ELi2ELi2ELb1ELb0EN7cutlass10bfloat16_tE19Flash_kernel_traitsILi128ELi64ELi64ELi8ES3_EELb0ELb1ELb0ELb0ELb0ELb1ELb0EEEvNS_16Flash_bwd_paramsE,"ax",@progbits
	.align	128
        .global         _ZN5flash44flash_bwd_dq_dk_dv_loop_seqk_parallel_kernelI23Flash_bwd_kernel_traitsILi128ELi64ELi64ELi8ELi4ELi2ELi2ELb1ELb0EN7cutlass10bfloat16_tE19Flash_kernel_traitsILi128ELi64ELi64ELi8ES3_EELb0ELb1ELb0ELb0ELb0ELb1ELb0EEEvNS_16Flash_bwd_paramsE
        .type           _ZN5flash44flash_bwd_dq_dk_dv_loop_seqk_parallel_kernelI23Flash_bwd_kernel_traitsILi128ELi64ELi64ELi8ELi4ELi2ELi2ELb1ELb0EN7cutlass10bfloat16_tE19Flash_kernel_traitsILi128ELi64ELi64ELi8ES3_EELb0ELb1ELb0ELb0ELb0ELb1ELb0EEEvNS_16Flash_bwd_paramsE,@function
        .size           _ZN5flash44flash_bwd_dq_dk_dv_loop_seqk_parallel_kernelI23Flash_bwd_kernel_traitsILi128ELi64ELi64ELi8ELi4ELi2ELi2ELb1ELb0EN7cutlass10bfloat16_tE19Flash_kernel_traitsILi128ELi64ELi64ELi8ES3_EELb0ELb1ELb0ELb0ELb0ELb1ELb0EEEvNS_16Flash_bwd_paramsE,(.L_x_1243 - _ZN5flash44flash_bwd_dq_dk_dv_loop_seqk_parallel_kernelI23Flash_bwd_kernel_traitsILi128ELi64ELi64ELi8ELi4ELi2ELi2ELb1ELb0EN7cutlass10bfloat16_tE19Flash_kernel_traitsILi128ELi64ELi64ELi8ES3_EELb0ELb1ELb0ELb0ELb0ELb1ELb0EEEvNS_16Flash_bwd_paramsE)
        .other          _ZN5flash44flash_bwd_dq_dk_dv_loop_seqk_parallel_kernelI23Flash_bwd_kernel_traitsILi128ELi64ELi64ELi8ELi4ELi2ELi2ELb1ELb0EN7cutlass10bfloat16_tE19Flash_kernel_traitsILi128ELi64ELi64ELi8ES3_EELb0ELb1ELb0ELb0ELb0ELb1ELb0EEEvNS_16Flash_bwd_paramsE,@"STO_CUDA_ENTRY STV_DEFAULT"
_ZN5flash44flash_bwd_dq_dk_dv_loop_seqk_parallel_kernelI23Flash_bwd_kernel_traitsILi128ELi64ELi64ELi8ELi4ELi2ELi2ELb1ELb0EN7cutlass10bfloat16_tE19Flash_kernel_traitsILi128ELi64ELi64ELi8ES3_EELb0ELb1ELb0ELb0ELb0ELb1ELb0EEEvNS_16Flash_bwd_paramsE:
.text._ZN5flash44flash_bwd_dq_dk_dv_loop_seqk_parallel_kernelI23Flash_bwd_kernel_traitsILi128ELi64ELi64ELi8ELi4ELi2ELi2ELb1ELb0EN7cutlass10bfloat16_tE19Flash_kernel_traitsILi128ELi64ELi64ELi8ES3_EELb0ELb1ELb0ELb0ELb0ELb1ELb0EEEvNS_16Flash_bwd_paramsE:
        /* <DEDUP_REMOVED lines=14> */
[----:B------:R-:W-:Y:S01]  /*00e0*/  IMAD.MOV.U32 R209, RZ, RZ, 0x20 ;  /* 0x00000020ffd17424 */ /* 0x000fe200078e00ff */
[----:B------:R-:W-:Y:S01]  /*00f0*/  UMOV UR5, 0x400 ;  /* 0x0000040000057882 */ /* 0x000fe20000000000 */
[----:B------:R-:W1:Y:S01]  /*0100*/  LDCU.64 UR14, c[0x0][0x358] ;  /* 0x00006b00ff0e77ac */ /* 0x000e620008000a00 */
[----:B------:R-:W3:Y:S01]  /*0110*/  S2R R211, SR_CTAID.Z ;  /* 0x0000000000d37919 */ /* 0x000ee20000002700 */
[----:B------:R-:W3:Y:S01]  /*0120*/  S2UR UR12, SR_CTAID.X ;  /* 0x00000000000c79c3 */ /* 0x000ee20000002500 */
[----:B------:R-:W1:Y:S01]  /*0130*/  LDCU.64 UR8, c[0x0][0x470] ;  /* 0x00008e00ff0877ac */ /* 0x000e620008000a00 */
[----:B------:R-:W-:Y:S01]  /*0140*/  UMOV UR18, URZ ;  /* 0x000000ff00127c82 */ /* 0x000fe20008000000 */
[----:B------:R-:W-:Y:S01]  /*0150*/  UMOV UR19, URZ ;  /* 0x000000ff00137c82 */ /* 0x000fe20008000000 */
[----:B--2---:R-:W-:-:S04]  /*0160*/  ULEA UR6, UR6, UR5, 0x18 ;  /* 0x0000000506067291 */ /* 0x004fc8000f8ec0ff */
        /* <DEDUP_REMOVED lines=8> */
[----:B------:R-:W-:Y:S02]  /*01f0*/  LOP3.LUT R3, R9, 0xc00, RZ, 0xc0, !PT ;  /* 0x00000c0009037812 */ /* 0x000fe400078ec0ff */
[----:B------:R-:W-:-:S02]  /*0200*/  LOP3.LUT R219, R219, 0x20, R6, 0x78, !PT ;  /* 0x00000020dbdb7812 */ /* 0x000fc400078e7806 */
[----:B------:R-:W-:Y:S02]  /*0210*/  LOP3.LUT R7, R9, 0x200, RZ, 0xc0, !PT ;  /* 0x0000020009077812 */ /* 0x000fe400078ec0ff */
[----:B------:R-:W-:Y:S01]  /*0220*/  LOP3.LUT R2, R3, 0x6, R0, 0xf8, !PT ;  /* 0x0000000603027812 */ /* 0x000fe200078ef800 */
[----:B------:R-:W-:Y:S01]  /*0230*/  IMAD.SHL.U32 R3, R215, 0x40, RZ ;  /* 0x00000040d7037824 */ /* 0x000fe200078e00ff */
[--C-:B------:R-:W-:Y:S02]  /*0240*/  LOP3.LUT R219, R219, 0x1c0, R4.reuse, 0xf8, !PT ;  /* 0x000001c0dbdb7812 */ /* 0x100fe400078ef804 */
[----:B------:R-:W-:Y:S02]  /*0250*/  LOP3.LUT R7, R7, 0x3800, R4, 0xf8, !PT ;  /* 0x0000380007077812 */ /* 0x000fe400078ef804 */
[----:B------:R-:W-:Y:S02]  /*0260*/  SHF.R.U32.HI R217, RZ, 0x3, R215 ;  /* 0x00000003ffd97819 */ /* 0x000fe400000116d7 */
[----:B------:R-:W-:-:S02]  /*0270*/  LOP3.LUT R4, R4, 0x1c0, RZ, 0xc0, !PT ;  /* 0x000001c004047812 */ /* 0x000fc400078ec0ff */
[----:B------:R-:W-:Y:S02]  /*0280*/  LOP3.LUT R219, R2, R219, RZ, 0xfc, !PT ;  /* 0x000000db02db7212 */ /* 0x000fe400078efcff */
[----:B------:R-:W-:Y:S02]  /*0290*/  LOP3.LUT R13, R3, 0x1c0, RZ, 0xc0, !PT ;  /* 0x000001c0030d7812 */ /* 0x000fe400078ec0ff */
[----:B------:R-:W-:Y:S02]  /*02a0*/  LOP3.LUT R2, R5, 0x10, RZ, 0xc0, !PT ;  /* 0x0000001005027812 */ /* 0x000fe400078ec0ff */
[----:B------:R-:W-:Y:S02]  /*02b0*/  LOP3.LUT R11, R9, 0x400, RZ, 0xc0, !PT ;  /* 0x00000400090b7812 */ /* 0x000fe400078ec0ff */
[----:B------:R-:W-:Y:S02]  /*02c0*/  LOP3.LUT R15, R4, 0x18, R217, 0xf8, !PT ;  /* 0x00000018040f7812 */ /* 0x000fe400078ef8d9 */
[----:B------:R-:W-:-:S02]  /*02d0*/  LOP3.LUT R208, R13, 0x38, R216, 0xf8, !PT ;  /* 0x000000380dd07812 */ /* 0x000fc400078ef8d8 */
[----:B------:R-:W-:Y:S02]  /*02e0*/  LOP3.LUT R13, R2, 0x8, R215, 0xf8, !PT ;  /* 0x00000008020d7812 */ /* 0x000fe400078ef8d7 */
[--C-:B------:R-:W-:Y:S02]  /*02f0*/  LOP3.LUT R11, R11, 0x6, R0.reuse, 0xf8, !PT ;  /* 0x000000060b0b7812 */ /* 0x100fe400078ef800 */
[----:B------:R-:W-:Y:S02]  /*0300*/  LOP3.LUT R218, R15, 0x38, R0, 0x78, !PT ;  /* 0x000000380fda7812 */ /* 0x000fe400078e7800 */
[----:B------:R-:W-:Y:S02]  /*0310*/  LOP3.LUT R0, R0, 0x20, RZ, 0xc0, !PT ;  /* 0x0000002000007812 */ /* 0x000fe400078ec0ff */
[----:B------:R-:W-:Y:S02]  /*0320*/  LOP3.LUT R213, R5, 0x30, RZ, 0xc0, !PT ;  /* 0x0000003005d57812 */ /* 0x000fe400078ec0ff */
[----:B------:R-:W-:-:S02]  /*0330*/  LOP3.LUT R5, R208, 0x8, R5, 0x78, !PT ;  /* 0x00000008d0057812 */ /* 0x000fc400078e7805 */
[----:B------:R-:W-:Y:S02]  /*0340*/  LOP3.LUT R204, R13, R208, RZ, 0x3c, !PT ;  /* 0x000000d00dcc7212 */ /* 0x000fe400078e3cff */
[----:B------:R-:W-:Y:S02]  /*0350*/  LOP3.LUT R208, R208, 0x8, R215, 0x78, !PT ;  /* 0x00000008d0d07812 */ /* 0x000fe400078e78d7 */
[----:B------:R-:W-:Y:S02]  /*0360*/  LOP3.LUT R202, R3, 0x200, RZ, 0xc0, !PT ;  /* 0x0000020003ca7812 */ /* 0x000fe400078ec0ff */
[----:B------:R-:W-:Y:S02]  /*0370*/  LOP3.LUT R0, R0, 0x18, R217, 0xf8, !PT ;  /* 0x0000001800007812 */ /* 0x000fe400078ef8d9 */
[----:B------:R-:W-:Y:S02]  /*0380*/  LOP3.LUT R208, R7, R208, RZ, 0xfc, !PT ;  /* 0x000000d007d07212 */ /* 0x000fe400078efcff */
[----:B------:R-:W-:-:S02]  /*0390*/  LOP3.LUT R212, R202, 0xc00, R9, 0xf8, !PT ;  /* 0x00000c00cad47812 */ /* 0x000fc400078ef809 */
[----:B------:R-:W-:Y:S01]  /*03a0*/  LOP3.LUT R218, R11, R218, RZ, 0xfc, !PT ;  /* 0x000000da0bda7212 */ /* 0x000fe200078efcff */
[----:B---3--:R-:W-:Y:S01]  /*03b0*/  IMAD.U32 R11, RZ, RZ, UR4 ;  /* 0x00000004ff0b7e24 */ /* 0x008fe2000f8e00ff */
[----:B------:R-:W-:Y:S01]  /*03c0*/  LOP3.LUT R7, R0, 0x1c0, R3, 0xf8, !PT ;  /* 0x000001c000077812 */ /* 0x000fe200078ef803 */
[----:B------:R-:W-:Y:S01]  /*03d0*/  UIADD3 UR4, UPT, UPT, UR6, 0x10000, URZ ;  /* 0x0001000006047890 */ /* 0x000fe2000fffe0ff */
[----:B------:R-:W-:Y:S02]  /*03e0*/  LOP3.LUT R202, R202, 0x400, R9, 0xf8, !PT ;  /* 0x00000400caca7812 */ /* 0x000fe400078ef809 */
[----:B------:R-:W-:Y:S02]  /*03f0*/  R2P PR, R215, 0xe ;  /* 0x0000000ed7007804 */ /* 0x000fe40000000000 */
[----:B------:R-:W-:Y:S02]  /*0400*/  LOP3.LUT R210, R7, 0x38, R216, 0x78, !PT ;  /* 0x0000003807d27812 */ /* 0x000fe400078e78d8 */
[----:B------:R-:W-:-:S02]  /*0410*/  LOP3.LUT R212, R212, R5, RZ, 0xfc, !PT ;  /* 0x00000005d4d47212 */ /* 0x000fc400078efcff */
[----:B------:R-:W-:Y:S02]  /*0420*/  LOP3.LUT R202, R202, R5, RZ, 0xfc, !PT ;  /* 0x00000005caca7212 */ /* 0x000fe400078efcff */
[----:B------:R-:W-:Y:S02]  /*0430*/  LOP3.LUT R0, R216, 0x1f8, RZ, 0xc0, !PT ;  /* 0x000001f8d8007812 */ /* 0x000fe400078ec0ff */
[----:B------:R-:W-:Y:S02]  /*0440*/  LOP3.LUT R204, R204, 0x200, R9, 0xf8, !PT ;  /* 0x00000200cccc7812 */ /* 0x000fe400078ef809 */
[----:B------:R-:W-:Y:S02]  /*0450*/  LOP3.LUT R210, R210, 0x200, R3, 0xf8, !PT ;  /* 0x00000200d2d27812 */ /* 0x000fe400078ef803 */
[----:B------:R-:W-:Y:S02]  /*0460*/  SEL R207, R207, 0xffffffc0, !P2 ;  /* 0xffffffc0cfcf7807 */ /* 0x000fe40005000000 */
[----:B------:R-:W-:-:S02]  /*0470*/  LEA R212, R212, UR6, 0x1 ;  /* 0x00000006d4d47c11 */ /* 0x000fc4000f8e08ff */
[----:B------:R-:W-:Y:S02]  /*0480*/  LEA R208, R208, UR4, 0x1 ;  /* 0x00000004d0d07c11 */ /* 0x000fe4000f8e08ff */
[----:B------:R-:W-:Y:S01]  /*0490*/  LEA R202, R202, UR4, 0x1 ;  /* 0x00000004caca7c11 */ /* 0x000fe2000f8e08ff */
[----:B------:R-:W-:Y:S01]  /*04a0*/  IMAD.IADD R2, R212, 0x1, R207 ;  /* 0x00000001d4027824 */ /* 0x000fe200078e02cf */
[----:B------:R-:W-:Y:S01]  /*04b0*/  LOP3.LUT R3, R0, 0x38, R215, 0x78, !PT ;  /* 0x0000003800037812 */ /* 0x000fe200078e78d7 */
[----:B------:R-:W-:Y:S01]  /*04c0*/  IMAD.IADD R206, R208, 0x1, R207 ;  /* 0x00000001d0ce7824 */ /* 0x000fe200078e02cf */
[----:B------:R-:W-:Y:S01]  /*04d0*/  LEA R219, R219, UR5, 0x1 ;  /* 0x00000005dbdb7c11 */ /* 0x000fe2000f8e08ff */
[----:B------:R-:W-:Y:S01]  /*04e0*/  IMAD.IADD R200, R207, 0x1, R202 ;  /* 0x00000001cfc87824 */ /* 0x000fe200078e02ca */
[----:B------:R-:W-:Y:S02]  /*04f0*/  SEL R209, R209, 0xffffffe0, !P1 ;  /* 0xffffffe0d1d17807 */ /* 0x000fe40004800000 */
[----:B------:R-:W-:Y:S01]  /*0500*/  LEA R204, R204, UR5, 0x1 ;  /* 0x00000005cccc7c11 */ /* 0x000fe2000f8e08ff */
[----:B------:R-:W-:Y:S01]  /*0510*/  VIADD R247, R219, 0x20 ;  /* 0x00000020dbf77836 */ /* 0x000fe20000000000 */
[----:B------:R-:W-:Y:S01]  /*0520*/  LOP3.LUT R220, R3, 0x1e00, R216, 0xf8, !PT ;  /* 0x00001e0003dc7812 */ /* 0x000fe200078ef8d8 */
[----:B------:R-:W-:Y:S01]  /*0530*/  IMAD.IADD R3, R212, 0x1, R209 ;  /* 0x00000001d4037824 */ /* 0x000fe200078e02d1 */
[----:B------:R-:W-:Y:S01]  /*0540*/  LOP3.LUT R213, R213, 0x7, R6, 0xf8, !PT ;  /* 0x00000007d5d57812 */ /* 0x000fe200078ef806 */
[----:B------:R-:W-:Y:S01]  /*0550*/  IMAD.IADD R203, R207, 0x1, R204 ;  /* 0x00000001cfcb7824 */ /* 0x000fe200078e02cc */
[----:B------:R-:W-:Y:S01]  /*0560*/  SHF.R.U32.HI R215, RZ, 0x5, R215 ;  /* 0x00000005ffd77819 */ /* 0x000fe200000116d7 */
[----:B------:R-:W-:Y:S01]  /*0570*/  IMAD.IADD R201, R209, 0x1, R202 ;  /* 0x00000001d1c97824 */ /* 0x000fe200078e02ca */
[----:B------:R-:W-:Y:S01]  /*0580*/  LEA R220, R220, UR6, 0x1 ;  /* 0x00000006dcdc7c11 */ /* 0x000fe2000f8e08ff */
[----:B------:R-:W-:Y:S01]  /*0590*/  @P3 VIADD R247, R219, 0xffffffe0 ;  /* 0xffffffe0dbf73836 */ /* 0x000fe20000000000 */
[----:B------:R-:W-:Y:S01]  /*05a0*/  LEA R218, R218, UR6, 0x1 ;  /* 0x00000006dada7c11 */ /* 0x000fe2000f8e08ff */
[C---:B------:R-:W-:Y:S01]  /*05b0*/  IMAD.IADD R205, R209.reuse, 0x1, R206 ;  /* 0x00000001d1cd7824 */ /* 0x040fe200078e02ce */
[----:B------:R-:W-:Y:S01]  /*05c0*/  LEA R210, R210, UR6, 0x1 ;  /* 0x00000006d2d27c11 */ /* 0x000fe2000f8e08ff */
[----:B------:R-:W-:-:S02]  /*05d0*/  IMAD.IADD R0, R209, 0x1, R2 ;  /* 0x00000001d1007824 */ /* 0x000fc400078e0202 */
[----:B----4-:R-:W-:-:S07]  /*05e0*/  IMAD.IADD R199, R209, 0x1, R200 ;  /* 0x00000001d1c77824 */ /* 0x010fce00078e02c8 */
.L_x_105:
[----:B-1----:R-:W1:Y:S01]  /*05f0*/  LDC.64 R8, c[0x0][0x478] ;  /* 0x00011e00ff087b82 */ /* 0x002e620000000a00 */
[----:B------:R-:W-:Y:S01]  /*0600*/  ISETP.NE.U32.AND P5, PT, RZ, UR8, PT ;  /* 0x00000008ff007c0c */ /* 0x000fe2000bfa5070 */
[----:B------:R-:W-:Y:S01]  /*0610*/  IMAD.SHL.U32 R15, R214, 0x4, RZ ;  /* 0x00000004d60f7824 */ /* 0x000fe200078e00ff */
[----:B------:R-:W-:Y:S01]  /*0620*/  SHF.R.U32.HI R10, RZ, 0x1e, R214 ;  /* 0x0000001eff0a7819 */ /* 0x000fe200000116d6 */
[----:B------:R-:W-:Y:S01]  /*0630*/  IMAD.MOV.U32 R244, RZ, RZ, RZ ;  /* 0x000000fffff47224 */ /* 0x000fe200078e00ff */
[----:B------:R-:W-:-:S03]  /*0640*/  ISETP.NE.AND.EX P5, PT, RZ, UR9, PT, P5 ;  /* 0x00000009ff007c0c */ /* 0x000fc6000bfa5350 */
[----:B--2---:R-:W2:Y:S08]  /*0650*/  LDC.64 R4, c[0x0][0x460] ;  /* 0x00011800ff047b82 */ /* 0x004eb00000000a00 */
[----:B------:R-:W3:Y:S02]  /*0660*/  LDC.64 R16, c[0x0][0x460] ;  /* 0x00011800ff107b82 */ /* 0x000ee40000000a00 */
[----:B------:R-:W-:Y:S01]  /*0670*/  @P5 IADD3 R20, P1, PT, R15, UR8, RZ ;  /* 0x000000080f145c10 */ /* 0x000fe2000ff3e0ff */
[----:B------:R-:W-:-:S03]  /*0680*/  IMAD.MOV.U32 R12, RZ, RZ, -0x1 ;  /* 0xffffffffff0c7424 */ /* 0x000fc600078e00ff */
[----:B------:R-:W-:Y:S02]  /*0690*/  @P5 IADD3.X R21, PT, PT, R10, UR9, RZ, P1, !PT ;  /* 0x000000090a155c10 */ /* 0x000fe40008ffe4ff */
[----:B-1----:R-:W-:Y:S01]  /*06a0*/  ISETP.NE.U32.AND P4, PT, R8, RZ, PT ;  /* 0x000000ff0800720c */ /* 0x002fe20003f85070 */
[----:B------:R-:W1:Y:S02]  /*06b0*/  LDC.U8 R14, c[0x0][0x532] ;  /* 0x00014c80ff0e7b82 */ /* 0x000e640000000000 */
[----:B------:R-:W4:Y:S01]  /*06c0*/  @P5 LDG.E R244, desc[UR14][R20.64] ;  /* 0x0000000e14f45981 */ /* 0x000f22000c1e1900 */
[----:B------:R-:W-:Y:S02]  /*06d0*/  ISETP.NE.AND.EX P4, PT, R9, RZ, PT, P4 ;  /* 0x000000ff0900720c */ /* 0x000fe40003f85340 */
[----:B--2---:R-:W-:-:S03]  /*06e0*/  ISETP.NE.U32.AND P3, PT, R4, RZ, PT ;  /* 0x000000ff0400720c */ /* 0x004fc60003f65070 */
[----:B------:R-:W2:Y:S01]  /*06f0*/  LDC.64 R6, c[0x0][0x468] ;  /* 0x00011a00ff067b82 */ /* 0x000ea20000000a00 */
[----:B------:R-:W-:Y:S02]  /*0700*/  ISETP.NE.U32.AND P2, PT, R4, RZ, PT ;  /* 0x000000ff0400720c */ /* 0x000fe40003f45070 */
[C---:B------:R-:W-:Y:S02]  /*0710*/  ISETP.NE.AND.EX P3, PT, R5.reuse, RZ, PT, P3 ;  /* 0x000000ff0500720c */ /* 0x040fe40003f65330 */
[----:B------:R-:W-:-:S03]  /*0720*/  ISETP.NE.AND.EX P2, PT, R5, RZ, PT, P2 ;  /* 0x000000ff0500720c */ /* 0x000fc60003f45320 */
[----:B------:R-:W-:Y:S01]  /*0730*/  @P4 IADD3 R18, P0, PT, R15, R8, RZ ;  /* 0x000000080f124210 */ /* 0x000fe20007f1e0ff */
[----:B---3--:R-:W-:Y:S01]  /*0740*/  IMAD.WIDE.U32 R16, R214, 0x4, R16 ;  /* 0x00000004d6107825 */ /* 0x008fe200078e0010 */
[----:B------:R-:W3:Y:S03]  /*0750*/  @!P4 LDC.64 R4, c[0x0][0x488] ;  /* 0x00012200ff04cb82 */ /* 0x000ee60000000a00 */
[----:B------:R-:W-:-:S03]  /*0760*/  @P4 IMAD.X R19, R10, 0x1, R9, P0 ;  /* 0x000000010a134824 */ /* 0x000fc600000e0609 */
[----:B-----5:R2:W5:Y:S01]  /*0770*/  @P3 LDG.E R12, desc[UR14][R16.64] ;  /* 0x0000000e100c3981 */ /* 0x020562000c1e1900 */
[----:B-1----:R-:W-:Y:S01]  /*0780*/  ISETP.NE.AND P5, PT, R14, RZ, PT ;  /* 0x000000ff0e00720c */ /* 0x002fe20003fa5270 */
[----:B------:R-:W-:Y:S01]  /*0790*/  IMAD.MOV.U32 R245, RZ, RZ, -0x1 ;  /* 0xfffffffffff57424 */ /* 0x000fe200078e00ff */
[----:B------:R-:W1:Y:S01]  /*07a0*/  @!P4 LDC R8, c[0x0][0x43c] ;  /* 0x00010f00ff08cb82 */ /* 0x000e620000000800 */
[----:B------:R-:W4:Y:S04]  /*07b0*/  @P4 LDG.E R13, desc[UR14][R18.64] ;  /* 0x0000000e120d4981 */ /* 0x000f28000c1e1900 */
[----:B------:R1:W5:Y:S01]  /*07c0*/  @P2 LDG.E R9, desc[UR14][R16.64+0x4] ;  /* 0x0000040e10092981 */ /* 0x000362000c1e1900 */
[----:B--2---:R-:W-:-:S04]  /*07d0*/  ISETP.EQ.U32.AND P1, PT, R6, RZ, PT ;  /* 0x000000ff0600720c */ /* 0x004fc80003f22070 */
[----:B------:R-:W-:Y:S02]  /*07e0*/  ISETP.EQ.OR.EX P1, PT, R7, RZ, !P5, P1 ;  /* 0x000000ff0700720c */ /* 0x000fe40006f22710 */
[----:B------:R-:W-:-:S05]  /*07f0*/  IADD3 R14, P0, PT, R15, R6, RZ ;  /* 0x000000060f0e7210 */ /* 0x000fca0007f1e0ff */
[----:B------:R-:W-:Y:S01]  /*0800*/  IMAD.X R15, R10, 0x1, R7, P0 ;  /* 0x000000010a0f7824 */ /* 0x000fe200000e0607 */
[----:B------:R-:W2:Y:S05]  /*0810*/  @!P2 LDC R237, c[0x0][0x434] ;  /* 0x00010d00ffedab82 */ /* 0x000eaa0000000800 */
[----:B------:R2:W5:Y:S01]  /*0820*/  @!P1 LDG.E R245, desc[UR14][R14.64] ;  /* 0x0000000e0ef59981 */ /* 0x000562000c1e1900 */
[----:B------:R-:W-:-:S04]  /*0830*/  ISETP.NE.U32.AND P1, PT, R6, RZ, PT ;  /* 0x000000ff0600720c */ /* 0x000fc80003f25070 */
[----:B------:R-:W-:Y:S02]  /*0840*/  ISETP.NE.AND.EX P1, PT, R7, RZ, PT, P1 ;  /* 0x000000ff0700720c */ /* 0x000fe40003f25310 */
[----:B---3--:R-:W-:Y:S01]  /*0850*/  @!P4 ISETP.NE.U32.AND P0, PT, R4, RZ, PT ;  /* 0x000000ff0400c20c */ /* 0x008fe20003f05070 */
[----:B------:R-:W-:-:S03]  /*0860*/  USHF.L.U32 UR17, UR13, 0x6, URZ ;  /* 0x000000060d117899 */ /* 0x000fc600080006ff */
[----:B------:R-:W-:-:S04]  /*0870*/  @!P4 ISETP.NE.AND.EX P0, PT, R5, RZ, PT, P0 ;  /* 0x000000ff0500c20c */ /* 0x000fc80003f05300 */
[----:B-1----:R-:W-:Y:S01]  /*0880*/  @!P4 SEL R8, R8, RZ, P0 ;  /* 0x000000ff0808c207 */ /* 0x002fe20000000000 */
[----:B----4-:R-:W-:Y:S02]  /*0890*/  @P4 IMAD.IADD R242, R13, 0x1, -R244 ;  /* 0x000000010df24824 */ /* 0x010fe400078e0af4 */
[----:B--2---:R-:W-:Y:S06]  /*08a0*/  @!P1 BRA `(.L_x_68) ;  /* 0x00000000000c9947 */ /* 0x004fec0003800000 */
[----:B------:R-:W2:Y:S02]  /*08b0*/  @P5 LDG.E R4, desc[UR14][R14.64+0x4] ;  /* 0x0000040e0e045981 */ /* 0x000ea4000c1e1900 */
[----:B--2--5:R-:W-:-:S06]  /*08c0*/  @P5 IADD3 R11, PT, PT, R4, -R245, RZ ;  /* 0x800000f5040b5210 */ /* 0x024fcc0007ffe0ff */
[----:B------:R1:W5:Y:S02]  /*08d0*/  @!P5 LDG.E R11, desc[UR14][R14.64] ;  /* 0x0000000e0e0bd981 */ /* 0x000364000c1e1900 */
.L_x_68:
        /* <DEDUP_REMOVED lines=23> */
[----:B------:R-:W3:Y:S01]  /*0a50*/  LDCU.64 UR6, c[0x0][0x3a0] ;  /* 0x00007400ff0677ac */ /* 0x000ee20008000a00 */
[----:B--2---:R-:W-:Y:S02]  /*0a60*/  MOV R6, UR4 ;  /* 0x0000000400067c02 */ /* 0x004fe40008000f00 */
[----:B------:R-:W-:-:S03]  /*0a70*/  MOV R7, UR5 ;  /* 0x0000000500077c02 */ /* 0x000fc60008000f00 */
[-C--:B------:R-:W-:Y:S02]  /*0a80*/  IMAD R4, R5, R6.reuse, RZ ;  /* 0x0000000605047224 */ /* 0x080fe400078e02ff */
[----:B------:R-:W-:-:S04]  /*0a90*/  IMAD.WIDE.U32 R8, R244, R6, RZ ;  /* 0x00000006f4087225 */ /* 0x000fc800078e00ff */
[----:B------:R-:W-:-:S05]  /*0aa0*/  IMAD R4, R244, R7, R4 ;  /* 0x00000007f4047224 */ /* 0x000fca00078e0204 */
[----:B------:R-:W-:-:S03]  /*0ab0*/  IADD3 R9, PT, PT, R9, R4, RZ ;  /* 0x0000000409097210 */ /* 0x000fc60007ffe0ff */
[----:B---3--:R-:W-:-:S04]  /*0ac0*/  IMAD.WIDE.U32 R18, R214, UR6, R8 ;  /* 0x00000006d6127c25 */ /* 0x008fc8000f8e0008 */
[----:B------:R-:W-:Y:S01]  /*0ad0*/  IMAD R17, R214, UR7, R19 ;  /* 0x00000007d6117c24 */ /* 0x000fe2000f8e0213 */
[----:B------:R-:W-:Y:S06]  /*0ae0*/  BRA `(.L_x_71) ;  /* 0x0000000000147947 */ /* 0x000fec0003800000 */
.L_x_70:
[----:B------:R-:W2:Y:S01]  /*0af0*/  LDC.64 R6, c[0x0][0x3b8] ;  /* 0x0000ee00ff067b82 */ /* 0x000ea20000000a00 */
[----:B------:R-:W-:-:S05]  /*0b00*/  IADD3 R18, PT, PT, R244, R245, RZ ;  /* 0x000000f5f4127210 */ /* 0x000fca0007ffe0ff */
[C---:B--2---:R-:W-:Y:S02]  /*0b10*/  IMAD R17, R18.reuse, R7, RZ ;  /* 0x0000000712117224 */ /* 0x044fe400078e02ff */
[----:B------:R-:W-:-:S05]  /*0b20*/  IMAD.WIDE.U32 R18, R18, R6, RZ ;  /* 0x0000000612127225 */ /* 0x000fca00078e00ff */
[----:B------:R-:W-:Y:S02]  /*0b30*/  IADD3 R17, PT, PT, R19, R17, RZ ;  /* 0x0000001113117210 */ /* 0x000fe40007ffe0ff */
.L_x_71:
[----:B------:R-:W2:Y:S01]  /*0b40*/  LDC R4, c[0x0][0x3e8] ;  /* 0x0000fa00ff047b82 */ /* 0x000ea20000000800 */
[----:B------:R-:W-:Y:S01]  /*0b50*/  USHF.R.S32.HI UR16, URZ, 0x1f, UR17 ;  /* 0x0000001fff107899 */ /* 0x000fe20008011411 */
[----:B--2---:R-:W-:-:S04]  /*0b60*/  IABS R9, R4 ;  /* 0x0000000400097213 */ /* 0x004fc80000000000 */
[----:B------:R-:W2:Y:S08]  /*0b70*/  I2F.RP R13, R9 ;  /* 0x00000009000d7306 */ /* 0x000eb00000209400 */
[----:B--2---:R-:W2:Y:S02]  /*0b80*/  MUFU.RCP R10, R13 ;  /* 0x0000000d000a7308 */ /* 0x004ea40000001000 */
[----:B--2---:R-:W-:-:S06]  /*0b90*/  VIADD R10, R10, 0xffffffe ;  /* 0x0ffffffe0a0a7836 */ /* 0x004fcc0000000000 */
[----:B------:R-:W2:Y:S02]  /*0ba0*/  F2I.FTZ.U32.TRUNC.NTZ R11, R10 ;  /* 0x0000000a000b7305 */ /* 0x000ea4000021f000 */
[----:B--2---:R-:W-:Y:S01]  /*0bb0*/  IMAD.MOV R5, RZ, RZ, -R11 ;  /* 0x000000ffff057224 */ /* 0x004fe200078e0a0b */
        /* <DEDUP_REMOVED lines=17> */
[----:B-1----:R-:W-:Y:S01]  /*0cd0*/  SHF.R.S32.HI R15, RZ, 0x1f, R16 ;  /* 0x0000001fff0f7819 */ /* 0x002fe20000011410 */
[----:B------:R-:W-:Y:S06]  /*0ce0*/  @P0 BRA `(.L_x_72) ;  /* 0x0000000000300947 */ /* 0x000fec0003800000 */
[----:B------:R-:W1:Y:S01]  /*0cf0*/  LDCU.64 UR4, c[0x0][0x3c0] ;  /* 0x00007800ff0477ac */ /* 0x000e620008000a00 */
[----:B------:R-:W-:Y:S01]  /*0d00*/  SHF.R.S32.HI R5, RZ, 0x1f, R244 ;  /* 0x0000001fff057819 */ /* 0x000fe200000114f4 */
[----:B------:R-:W2:Y:S01]  /*0d10*/  LDCU.64 UR6, c[0x0][0x3a8] ;  /* 0x00007500ff0677ac */ /* 0x000ea20008000a00 */
[----:B-1----:R-:W-:Y:S02]  /*0d20*/  MOV R10, UR4 ;  /* 0x00000004000a7c02 */ /* 0x002fe40008000f00 */
[----:B------:R-:W-:-:S03]  /*0d30*/  MOV R11, UR5 ;  /* 0x00000005000b7c02 */ /* 0x000fc60008000f00 */
[-C--:B------:R-:W-:Y:S02]  /*0d40*/  IMAD R4, R5, R10.reuse, RZ ;  /* 0x0000000a05047224 */ /* 0x080fe400078e02ff */
[----:B------:R-:W-:-:S04]  /*0d50*/  IMAD.WIDE.U32 R8, R244, R10, RZ ;  /* 0x0000000af4087225 */ /* 0x000fc800078e00ff */
[----:B------:R-:W-:-:S05]  /*0d60*/  IMAD R4, R244, R11, R4 ;  /* 0x0000000bf4047224 */ /* 0x000fca00078e0204 */
[----:B------:R-:W-:-:S03]  /*0d70*/  IADD3 R9, PT, PT, R9, R4, RZ ;  /* 0x0000000409097210 */ /* 0x000fc60007ffe0ff */
[----:B--2---:R-:W-:-:S04]  /*0d80*/  IMAD.WIDE.U32 R22, R214, UR6, R8 ;  /* 0x00000006d6167c25 */ /* 0x004fc8000f8e0008 */
[----:B------:R-:W-:Y:S01]  /*0d90*/  IMAD R19, R214, UR7, R23 ;  /* 0x00000007d6137c24 */ /* 0x000fe2000f8e0217 */
[----:B------:R-:W-:Y:S06]  /*0da0*/  BRA `(.L_x_73) ;  /* 0x0000000000147947 */ /* 0x000fec0003800000 */
.L_x_72:
[----:B------:R-:W1:Y:S01]  /*0db0*/  LDC.64 R10, c[0x0][0x3c0] ;  /* 0x0000f000ff0a7b82 */ /* 0x000e620000000a00 */
[----:B------:R-:W-:-:S05]  /*0dc0*/  IADD3 R22, PT, PT, R244, R245, RZ ;  /* 0x000000f5f4167210 */ /* 0x000fca0007ffe0ff */
[C---:B-1----:R-:W-:Y:S02]  /*0dd0*/  IMAD R19, R22.reuse, R11, RZ ;  /* 0x0000000b16137224 */ /* 0x042fe400078e02ff */
[----:B------:R-:W-:-:S05]  /*0de0*/  IMAD.WIDE.U32 R22, R22, R10, RZ ;  /* 0x0000000a16167225 */ /* 0x000fca00078e00ff */
[----:B------:R-:W-:Y:S02]  /*0df0*/  IADD3 R19, PT, PT, R23, R19, RZ ;  /* 0x0000001317137210 */ /* 0x000fe40007ffe0ff */
.L_x_73:
[----:B------:R-:W1:Y:S01]  /*0e00*/  @!P4 LDC.64 R8, c[0x0][0x588] ;  /* 0x00016200ff08cb82 */ /* 0x000e620000000a00 */
[----:B------:R-:W2:Y:S07]  /*0e10*/  LDCU UR6, c[0x0][0x3e0] ;  /* 0x00007c00ff0677ac */ /* 0x000eae0008000800 */
[----:B------:R-:W3:Y:S08]  /*0e20*/  @P4 LDC.64 R4, c[0x0][0x590] ;  /* 0x00016400ff044b82 */ /* 0x000ef00000000a00 */
[----:B------:R-:W2:Y:S01]  /*0e30*/  LDC R234, c[0x0][0x44c] ;  /* 0x00011300ffea7b82 */ /* 0x000ea20000000800 */
[----:B-1----:R-:W-:-:S04]  /*0e40*/  @!P4 IMAD.WIDE.U32 R40, R214, R8, RZ ;  /* 0x00000008d628c225 */ /* 0x002fc800078e00ff */
[----:B------:R-:W-:Y:S02]  /*0e50*/  @!P4 IMAD R28, R214, R9, R41 ;  /* 0x00000009d61cc224 */ /* 0x000fe400078e0229 */
[----:B---3--:R-:W-:-:S04]  /*0e60*/  @P4 IMAD.WIDE.U32 R24, R12, R4, RZ ;  /* 0x000000040c184225 */ /* 0x008fc800078e00ff */
[----:B------:R-:W-:Y:S01]  /*0e70*/  @P4 IMAD R28, R12, R5, R25 ;  /* 0x000000050c1c4224 */ /* 0x000fe200078e0219 */
[----:B------:R-:W-:Y:S01]  /*0e80*/  @P4 MOV R40, R24 ;  /* 0x0000001800284202 */ /* 0x000fe20000000f00 */
[----:B--2---:R-:W-:Y:S01]  /*0e90*/  IMAD.WIDE R8, R234, UR6, RZ ;  /* 0x00000006ea087c25 */ /* 0x004fe2000f8e02ff */
        /* <DEDUP_REMOVED lines=8> */
[----:B------:R-:W-:-:S04]  /*0f20*/  IMAD.WIDE.U32 R36, R24, R234, RZ ;  /* 0x000000ea18247225 */ /* 0x000fc800078e00ff */
[----:B------:R-:W-:Y:S01]  /*0f30*/  IMAD R5, R4, UR6, RZ ;  /* 0x0000000604057c24 */ /* 0x000fe2000f8e02ff */
[----:B------:R-:W-:-:S03]  /*0f40*/  SHF.R.S32.HI R4, RZ, 0x1f, R234 ;  /* 0x0000001fff047819 */ /* 0x000fc600000114ea */
[----:B------:R-:W-:-:S05]  /*0f50*/  IMAD R5, R30, UR4, R5 ;  /* 0x000000041e057c24 */ /* 0x000fca000f8e0205 */
[----:B------:R-:W-:-:S05]  /*0f60*/  IADD3 R25, PT, PT, R25, R5, RZ ;  /* 0x0000000519197210 */ /* 0x000fca0007ffe0ff */
[----:B------:R-:W-:-:S04]  /*0f70*/  IMAD R25, R25, R234, RZ ;  /* 0x000000ea19197224 */ /* 0x000fc800078e02ff */
[----:B------:R-:W-:-:S05]  /*0f80*/  IMAD R25, R4, R24, R25 ;  /* 0x0000001804197224 */ /* 0x000fca00078e0219 */
[----:B------:R-:W-:Y:S01]  /*0f90*/  IADD3 R25, PT, PT, R37, R25, RZ ;  /* 0x0000001925197210 */ /* 0x000fe20007ffe0ff */
[----:B------:R-:W-:Y:S06]  /*0fa0*/  BRA `(.L_x_75) ;  /* 0x00000000000c7947 */ /* 0x000fec0003800000 */
.L_x_74:
[-C--:B------:R-:W-:Y:S02]  /*0fb0*/  IMAD R25, R9, R12.reuse, RZ ;  /* 0x0000000c09197224 */ /* 0x080fe400078e02ff */
[----:B------:R-:W-:-:S05]  /*0fc0*/  IMAD.WIDE.U32 R36, R8, R12, RZ ;  /* 0x0000000c08247225 */ /* 0x000fca00078e00ff */
[----:B------:R-:W-:Y:S02]  /*0fd0*/  IADD3 R25, PT, PT, R37, R25, RZ ;  /* 0x0000001925197210 */ /* 0x000fe40007ffe0ff */
.L_x_75:
[----:B------:R-:W1:Y:S01]  /*0fe0*/  LDCU.U8 UR4, c[0x0][0x548] ;  /* 0x0000a900ff0477ac */ /* 0x000e620008000000 */
[----:B------:R-:W-:Y:S01]  /*0ff0*/  SHF.L.U32 R13, R214, 0x7, RZ ;  /* 0x00000007d60d7819 */ /* 0x000fe200000006ff */
[----:B------:R-:W-:Y:S01]  /*1000*/  IMAD R24, R211, R234, RZ ;  /* 0x000000ead3187224 */ /* 0x000fe200078e02ff */
[----:B------:R-:W2:Y:S02]  /*1010*/  LDCU.U8 UR5, c[0x0][0x5f0] ;  /* 0x0000be00ff0577ac */ /* 0x000ea40008000000 */
[----:B------:R-:W-:-:S04]  /*1020*/  SEL R4, R13, RZ, P3 ;  /* 0x000000ff0d047207 */ /* 0x000fc80001800000 */
[----:B------:R-:W-:-:S04]  /*1030*/  IADD3 R5, P1, PT, R27, R4, RZ ;  /* 0x000000041b057210 */ /* 0x000fc80007f3e0ff */
[----:B------:R-:W-:Y:S01]  /*1040*/  IADD3.X R23, PT, PT, RZ, R29, RZ, P1, !PT ;  /* 0x0000001dff177210 */ /* 0x000fe20000ffe4ff */
[----:B------:R-:W-:Y:S01]  /*1050*/  IMAD.WIDE.U32 R34, R5, R8, RZ ;  /* 0x0000000805227225 */ /* 0x000fe200078e00ff */
[----:B-1----:R-:W-:-:S03]  /*1060*/  UISETP.NE.AND UP0, UPT, UR4, URZ, UPT ;  /* 0x000000ff0400728c */ /* 0x002fc6000bf05270 */
[----:B------:R-:W-:-:S04]  /*1070*/  IMAD R4, R23, R8, RZ ;  /* 0x0000000817047224 */ /* 0x000fc800078e02ff */
[----:B------:R-:W-:-:S05]  /*1080*/  IMAD R5, R9, R5, R4 ;  /* 0x0000000509057224 */ /* 0x000fca00078e0204 */
        /* <DEDUP_REMOVED lines=9> */
.L_x_76:
[----:B------:R-:W1:Y:S01]  /*1120*/  LDC R23, c[0x0][0x434] ;  /* 0x00010d00ff177b82 */ /* 0x000e620000000800 */
[----:B------:R-:W-:-:S04]  /*1130*/  IMAD R4, R214, UR6, R211 ;  /* 0x00000006d6047c24 */ /* 0x000fc8000f8e02d3 */
[----:B-1----:R-:W-:-:S03]  /*1140*/  IMAD R23, R4, R23, RZ ;  /* 0x0000001704177224 */ /* 0x002fc600078e02ff */
.L_x_77:
        /* <DEDUP_REMOVED lines=11> */
.L_x_78:
[----:B------:R-:W1:Y:S01]  /*1200*/  LDC R31, c[0x0][0x444] ;  /* 0x00011100ff1f7b82 */ /* 0x000e620000000800 */
[----:B------:R-:W-:-:S04]  /*1210*/  IMAD R4, R214, UR6, R211 ;  /* 0x00000006d6047c24 */ /* 0x000fc8000f8e02d3 */
[----:B-1----:R-:W-:-:S07]  /*1220*/  IMAD R31, R4, R31, RZ ;  /* 0x0000001f041f7224 */ /* 0x002fce00078e02ff */
.L_x_79:
[----:B------:R-:W1:Y:S01]  /*1230*/  S2R R14, SR_TID.X ;  /* 0x00000000000e7919 */ /* 0x000e620000002100 */
[----:B------:R-:W2:Y:S01]  /*1240*/  LDC.64 R12, c[0x0][0x5f8] ;  /* 0x00017e00ff0c7b82 */ /* 0x000ea20000000a00 */
[--C-:B------:R-:W-:Y:S01]  /*1250*/  IADD3 R36, P2, P1, R34, R36, R24.reuse ;  /* 0x0000002422247210 */ /* 0x100fe2000795e018 */
[----:B------:R-:W-:Y:S01]  /*1260*/  IMAD R234, R234, UR6, RZ ;  /* 0x00000006eaea7c24 */ /* 0x000fe2000f8e02ff */
[----:B------:R-:W-:Y:S01]  /*1270*/  ISETP.NE.AND P4, PT, RZ, UR5, PT ;  /* 0x00000005ff007c0c */ /* 0x000fe2000bf85270 */
[----:B------:R-:W3:Y:S01]  /*1280*/  LDCU.64 UR6, c[0x0][0x3c8] ;  /* 0x00007900ff0677ac */ /* 0x000ee20008000a00 */
[----:B------:R-:W-:Y:S01]  /*1290*/  SHF.R.S32.HI R24, RZ, 0x1f, R24 ;  /* 0x0000001fff187819 */ /* 0x000fe20000011418 */
[----:B------:R-:W-:Y:S01]  /*12a0*/  IMAD.SHL.U32 R37, R234, 0x40, RZ ;  /* 0x00000040ea257824 */ /* 0x000fe200078e00ff */
[----:B------:R-:W-:Y:S01]  /*12b0*/  LEA R23, R20, R23, 0x6 ;  /* 0x0000001714177211 */ /* 0x000fe200078e30ff */
[----:B------:R-:W4:Y:S01]  /*12c0*/  LDC.64 R8, c[0x0][0x3b0] ;  /* 0x0000ec00ff087b82 */ /* 0x000f220000000a00 */
[----:B------:R-:W-:Y:S01]  /*12d0*/  IADD3.X R32, PT, PT, R32, R25, R24, P2, P1 ;  /* 0x0000001920207210 */ /* 0x000fe200017e2418 */
[----:B------:R-:W-:Y:S01]  /*12e0*/  IMAD.MOV.U32 R25, RZ, RZ, RZ ;  /* 0x000000ffff197224 */ /* 0x000fe200078e00ff */
[----:B------:R-:W-:Y:S01]  /*12f0*/  LOP3.LUT R24, R216, 0x38, RZ, 0xc0, !PT ;  /* 0x00000038d8187812 */ /* 0x000fe200078ec0ff */
[----:B------:R-:W-:Y:S01]  /*1300*/  VIADD R223, R237, UR17 ;  /* 0x00000011eddf7c36 */ /* 0x000fe20008000000 */
[----:B------:R-:W5:Y:S01]  /*1310*/  LDCU.64 UR10, c[0x0][0x380] ;  /* 0x00007000ff0a77ac */ /* 0x000f620008000a00 */
[----:B------:R-:W-:Y:S01]  /*1320*/  IMAD R31, R20, 0x40, R31 ;  /* 0x00000040141f7824 */ /* 0x000fe200078e021f */
[----:B------:R-:W-:Y:S01]  /*1330*/  IADD3 R40, P3, PT, R24, R40, RZ ;  /* 0x0000002818287210 */ /* 0x000fe20007f7e0ff */
[----:B------:R-:W3:Y:S01]  /*1340*/  LDC.64 R4, c[0x0][0x590] ;  /* 0x00016400ff047b82 */ /* 0x000ee20000000a00 */
[----:B------:R-:W5:Y:S01]  /*1350*/  LDCU.64 UR4, c[0x0][0x570] ;  /* 0x0000ae00ff0477ac */ /* 0x000f620008000a00 */
[----:B------:R-:W-:Y:S02]  /*1360*/  BSSY.RECONVERGENT B1, `(.L_x_69) ;  /* 0x0000466000017945 */ /* 0x000fe40003800200 */
[----:B------:R-:W-:-:S02]  /*1370*/  IMAD.X R41, RZ, RZ, R28, P3 ;  /* 0x000000ffff297224 */ /* 0x000fc400018e061c */
[----:B--2---:R-:W-:Y:S02]  /*1380*/  IMAD.WIDE.U32 R34, R12, UR12, RZ ;  /* 0x0000000c0c227c25 */ /* 0x004fe4000f8e00ff */
[----:B------:R-:W2:Y:S02]  /*1390*/  LDC R30, c[0x0][0x508] ;  /* 0x00014200ff1e7b82 */ /* 0x000ea40000000800 */
[----:B------:R-:W-:Y:S01]  /*13a0*/  IMAD R35, R13, UR12, R35 ;  /* 0x0000000c0d237c24 */ /* 0x000fe2000f8e0223 */
[----:B------:R-:W-:Y:S02]  /*13b0*/  SEL R12, R34, RZ, P4 ;  /* 0x000000ff220c7207 */ /* 0x000fe40002000000 */
[----:B-1----:R-:W-:Y:S01]  /*13c0*/  LOP3.LUT R33, R14, 0x1f, RZ, 0xc0, !PT ;  /* 0x0000001f0e217812 */ /* 0x002fe200078ec0ff */
[----:B----4-:R-:W-:Y:S01]  /*13d0*/  IMAD R34, R29, R8, RZ ;  /* 0x000000081d227224 */ /* 0x010fe200078e02ff */
[----:B------:R-:W-:Y:S01]  /*13e0*/  SEL R35, R35, RZ, P4 ;  /* 0x000000ff23237207 */ /* 0x000fe20002000000 */
[----:B------:R-:W1:Y:S02]  /*13f0*/  LDC.64 R250, c[0x0][0x420] ;  /* 0x00010800fffa7b82 */ /* 0x000e640000000a00 */
[----:B------:R-:W-:-:S02]  /*1400*/  IMAD R33, R215, R234, R33 ;  /* 0x000000ead7217224 */ /* 0x000fc400078e0221 */
[----:B------:R-:W-:Y:S02]  /*1410*/  IMAD R34, R27, R9, R34 ;  /* 0x000000091b227224 */ /* 0x000fe400078e0222 */
[----:B---3--:R-:W-:Y:S01]  /*1420*/  IMAD R38, R29, R4, RZ ;  /* 0x000000041d267224 */ /* 0x008fe200078e02ff */
[----:B------:R-:W-:Y:S01]  /*1430*/  IADD3 R36, P2, P1, R33, R36, R12 ;  /* 0x0000002421247210 */ /* 0x000fe2000795e00c */
[C---:B------:R-:W-:Y:S01]  /*1440*/  IMAD.WIDE.U32 R28, R27.reuse, R8, R24 ;  /* 0x000000081b1c7225 */ /* 0x040fe200078e0018 */
[----:B------:R-:W3:Y:S01]  /*1450*/  LDC.64 R12, c[0x0][0x598] ;  /* 0x00016600ff0c7b82 */ /* 0x000ee20000000a00 */
[----:B------:R-:W-:Y:S02]  /*1460*/  SHF.R.S32.HI R33, RZ, 0x1f, R33 ;  /* 0x0000001fff217819 */ /* 0x000fe40000011421 */
[C---:B------:R-:W-:Y:S01]  /*1470*/  IMAD R38, R27.reuse, R5, R38 ;  /* 0x000000051b267224 */ /* 0x040fe200078e0226 */
[----:B------:R-:W-:Y:S01]  /*1480*/  IADD3 R26, P3, PT, R26, R28, RZ ;  /* 0x0000001c1a1a7210 */ /* 0x000fe20007f7e0ff */
[----:B------:R-:W-:Y:S01]  /*1490*/  IMAD.WIDE.U32 R40, R27, R4, R40 ;  /* 0x000000041b287225 */ /* 0x000fe200078e0028 */
[----:B------:R-:W-:-:S02]  /*14a0*/  IADD3.X R32, PT, PT, R33, R32, R35, P2, P1 ;  /* 0x0000002021207210 */ /* 0x000fc400017e2423 */
[----:B------:R-:W-:Y:S01]  /*14b0*/  IADD3 R36, P1, PT, R37, R36, RZ ;  /* 0x0000002425247210 */ /* 0x000fe20007f3e0ff */
[----:B------:R-:W-:Y:S01]  /*14c0*/  IMAD.IADD R41, R41, 0x1, R38 ;  /* 0x0000000129297824 */ /* 0x000fe200078e0226 */
[----:B------:R-:W-:Y:S02]  /*14d0*/  IADD3.X R27, PT, PT, R21, R29, R34, P3, !PT ;  /* 0x0000001d151b7210 */ /* 0x000fe40001ffe422 */
[----:B------:R-:W-:Y:S01]  /*14e0*/  LEA.HI.X.SX32 R37, R37, R32, 0x1, P1 ;  /* 0x0000002025257211 */ /* 0x000fe200008f0eff */
[----:B------:R-:W4:Y:S01]  /*14f0*/  LDC.64 R28, c[0x0][0x5e8] ;  /* 0x00017a00ff1c7b82 */ /* 0x000f220000000a00 */
[----:B--2---:R-:W-:Y:S01]  /*1500*/  IADD3 R30, PT, PT, R223, -R30, -R242 ;  /* 0x8000001edf1e7210 */ /* 0x004fe20007ffe8f2 */
[C---:B------:R-:W-:Y:S01]  /*1510*/  IMAD.WIDE.U32 R26, R211.reuse, UR6, R26 ;  /* 0x00000006d31a7c25 */ /* 0x040fe2000f8e001a */
[----:B-----5:R-:W-:Y:S02]  /*1520*/  LEA R248, P1, R36, UR4, 0x2 ;  /* 0x0000000424f87c11 */ /* 0x020fe4000f8210ff */
[----:B------:R-:W-:Y:S01]  /*1530*/  SHF.L.U64.HI R225, R4, 0x5, R5 ;  /* 0x0000000504e17819 */ /* 0x000fe20000010205 */
[----:B------:R-:W-:Y:S01]  /*1540*/  IMAD R27, R211, UR7, R27 ;  /* 0x00000007d31b7c24 */ /* 0x000fe2000f8e021b */
[----:B------:R-:W2:Y:S01]  /*1550*/  LDCU.64 UR6, c[0x0][0x550] ;  /* 0x0000aa00ff0677ac */ /* 0x000ea20008000a00 */
[----:B------:R-:W-:Y:S01]  /*1560*/  LEA.HI.X R249, R36, UR5, R37, 0x2, P1 ;  /* 0x0000000524f97c11 */ /* 0x000fe200088f1425 */
[----:B-1----:R-:W-:Y:S01]  /*1570*/  IMAD.WIDE R250, R23, 0x4, R250 ;  /* 0x0000000417fa7825 */ /* 0x002fe200078e02fa */
[----:B------:R-:W-:-:S03]  /*1580*/  IADD3 R21, PT, PT, R217, 0x20, RZ ;  /* 0x00000020d9157810 */ /* 0x000fc60007ffe0ff */
[----:B---3--:R-:W-:-:S04]  /*1590*/  IMAD.WIDE.U32 R32, R211, R12, R40 ;  /* 0x0000000cd3207225 */ /* 0x008fc800078e0028 */
[----:B------:R-:W-:Y:S01]  /*15a0*/  IMAD R33, R211, R13, R33 ;  /* 0x0000000dd3217224 */ /* 0x000fe200078e0221 */
[----:B------:R-:W-:Y:S01]  /*15b0*/  SHF.R.S32.HI R13, RZ, 0x1f, R30 ;  /* 0x0000001fff0d7819 */ /* 0x000fe2000001141e */
[----:B------:R-:W-:-:S03]  /*15c0*/  IMAD.WIDE.U32 R26, R217, R8, R26 ;  /* 0x00000008d91a7225 */ /* 0x000fc600078e001a */
[----:B------:R-:W-:Y:S01]  /*15d0*/  LEA.HI R224, R13, R30, RZ, 0x6 ;  /* 0x0000001e0de07211 */ /* 0x000fe200078f30ff */
[C---:B------:R-:W-:Y:S01]  /*15e0*/  IMAD R231, R217.reuse, R9, R27 ;  /* 0x00000009d9e77224 */ /* 0x040fe200078e021b */
[C---:B------:R-:W-:Y:S01]  /*15f0*/  LEA R230, P2, R26.reuse, UR10, 0x1 ;  /* 0x0000000a1ae67c11 */ /* 0x040fe2000f8408ff */
[C---:B------:R-:W-:Y:S01]  /*1600*/  IMAD.WIDE.U32 R12, R217.reuse, R4, R32 ;  /* 0x00000004d90c7225 */ /* 0x040fe200078e0020 */
[----:B------:R-:W-:Y:S02]  /*1610*/  SHF.R.S32.HI R224, RZ, 0x6, R224 ;  /* 0x00000006ffe07819 */ /* 0x000fe400000114e0 */
[----:B------:R-:W-:Y:S01]  /*1620*/  LEA.HI.X R231, R26, UR11, R231, 0x1, P2 ;  /* 0x0000000b1ae77c11 */ /* 0x000fe200090f0ce7 */
[----:B------:R-:W-:Y:S01]  /*1630*/  IMAD R233, R217, R5, R13 ;  /* 0x00000005d9e97224 */ /* 0x000fe200078e020d */
[----:B------:R-:W-:Y:S01]  /*1640*/  VIMNMX R224, PT, PT, RZ, R224, !PT ;  /* 0x000000e0ffe07248 */ /* 0x000fe20007fe0100 */
[----:B----4-:R-:W-:Y:S01]  /*1650*/  IMAD.WIDE R226, R31, 0x4, R28 ;  /* 0x000000041fe27825 */ /* 0x010fe200078e021c */
[----:B--2---:R-:W-:-:S02]  /*1660*/  LEA R232, P1, R12, UR6, 0x1 ;  /* 0x000000060ce87c11 */ /* 0x004fc4000f8208ff */
[----:B------:R-:W-:Y:S01]  /*1670*/  ISETP.GT.AND P2, PT, R243, R224, PT ;  /* 0x000000e0f300720c */ /* 0x000fe20003f44270 */
[----:B------:R-:W-:Y:S01]  /*1680*/  IMAD.MOV.U32 R228, RZ, RZ, R226 ;  /* 0x000000ffffe47224 */ /* 0x000fe200078e00e2 */
[----:B------:R-:W-:Y:S01]  /*1690*/  LEA.HI.X R233, R12, UR7, R233, 0x1, P1 ;  /* 0x000000070ce97c11 */ /* 0x000fe200088f0ce9 */
[----:B------:R-:W-:Y:S01]  /*16a0*/  IMAD.SHL.U32 R23, R8, 0x20, RZ ;  /* 0x0000002008177824 */ /* 0x000fe200078e00ff */
[----:B------:R-:W-:Y:S01]  /*16b0*/  IADD3 R12, P1, PT, R217, 0x20, RZ ;  /* 0x00000020d90c7810 */ /* 0x000fe20007f3e0ff */
[----:B------:R-:W-:Y:S01]  /*16c0*/  IMAD.SHL.U32 R226, R4, 0x20, RZ ;  /* 0x0000002004e27824 */ /* 0x000fe200078e00ff */
[----:B------:R-:W-:-:S03]  /*16d0*/  SHF.L.U64.HI R26, R8, 0x5, R9 ;  /* 0x00000005081a7819 */ /* 0x000fc60000010209 */
[----:B------:R-:W-:-:S04]  /*16e0*/  IMAD.X R13, RZ, RZ, RZ, P1 ;  /* 0x000000ffff0d7224 */ /* 0x000fc800008e06ff */
[----:B------:R-:W-:Y:S05]  /*16f0*/  @P2 BRA `(.L_x_80) ;  /* 0x0000000400982947 */ /* 0x000fea0003800000 */
[----:B------:R-:W-:Y:S05]  /*1700*/  @P0 BRA `(.L_x_81) ;  /* 0x0000000000300947 */ /* 0x000fea0003800000 */
        /* <DEDUP_REMOVED lines=11> */
[----:B------:R-:W-:Y:S05]  /*17c0*/  BRA `(.L_x_82) ;  /* 0x0000000000147947 */ /* 0x000fea0003800000 */
.L_x_81:
[----:B------:R-:W1:Y:S01]  /*17d0*/  LDC.64 R6, c[0x0][0x5c0] ;  /* 0x00017000ff067b82 */ /* 0x000e620000000a00 */
[----:B------:R-:W-:-:S05]  /*17e0*/  IADD3 R4, PT, PT, R244, R245, RZ ;  /* 0x000000f5f4047210 */ /* 0x000fca0007ffe0ff */
[C---:B-1----:R-:W-:Y:S02]  /*17f0*/  IMAD R8, R4.reuse, R7, RZ ;  /* 0x0000000704087224 */ /* 0x042fe400078e02ff */
[----:B------:R-:W-:-:S05]  /*1800*/  IMAD.WIDE.U32 R10, R4, R6, RZ ;  /* 0x00000006040a7225 */ /* 0x000fca00078e00ff */
[----:B------:R-:W-:Y:S02]  /*1810*/  IADD3 R8, PT, PT, R11, R8, RZ ;  /* 0x000000080b087210 */ /* 0x000fe40007ffe0ff */
.L_x_82:
        /* <DEDUP_REMOVED lines=13> */
.L_x_83:
[----:B------:R-:W1:Y:S01]  /*18f0*/  LDC.64 R4, c[0x0][0x5c8] ;  /* 0x00017200ff047b82 */ /* 0x000e620000000a00 */
[----:B------:R-:W-:-:S05]  /*1900*/  IADD3 R244, PT, PT, R244, R245, RZ ;  /* 0x000000f5f4f47210 */ /* 0x000fca0007ffe0ff */
[C---:B-1----:R-:W-:Y:S02]  /*1910*/  IMAD R11, R244.reuse, R5, RZ ;  /* 0x00000005f40b7224 */ /* 0x042fe400078e02ff */
[----:B------:R-:W-:-:S05]  /*1920*/  IMAD.WIDE.U32 R14, R244, R4, RZ ;  /* 0x00000004f40e7225 */ /* 0x000fca00078e00ff */
[----:B------:R-:W-:Y:S02]  /*1930*/  IADD3 R11, PT, PT, R15, R11, RZ ;  /* 0x0000000b0f0b7210 */ /* 0x000fe40007ffe0ff */
.L_x_84:
[----:B------:R-:W1:Y:S01]  /*1940*/  LDCU.64 UR4, c[0x0][0x5d8] ;  /* 0x0000bb00ff0477ac */ /* 0x000e620008000a00 */
[----:B------:R-:W-:Y:S01]  /*1950*/  IMAD R16, R6, UR16, RZ ;  /* 0x0000001006107c24 */ /* 0x000fe2000f8e02ff */
[----:B------:R-:W-:Y:S01]  /*1960*/  IADD3 R242, PT, PT, R242, -UR17, RZ ;  /* 0x80000011f2f27c10 */ /* 0x000fe2000fffe0ff */
[----:B------:R-:W-:Y:S01]  /*1970*/  IMAD.WIDE.U32 R18, R6, UR17, R24 ;  /* 0x0000001106127c25 */ /* 0x000fe2000f8e0018 */
[----:B------:R-:W-:Y:S02]  /*1980*/  BSSY.RECONVERGENT B0, `(.L_x_85) ;  /* 0x0000011000007945 */ /* 0x000fe40003800200 */
[----:B------:R-:W-:Y:S01]  /*1990*/  ISETP.GE.AND P2, PT, R217, R242, PT ;  /* 0x000000f2d900720c */ /* 0x000fe20003f46270 */
[----:B------:R-:W-:Y:S01]  /*19a0*/  IMAD R9, R7, UR17, R16 ;  /* 0x0000001107097c24 */ /* 0x000fe2000f8e0210 */
[----:B------:R-:W-:Y:S02]  /*19b0*/  IADD3 R16, P0, PT, R10, R18, RZ ;  /* 0x000000120a107210 */ /* 0x000fe40007f1e0ff */
[----:B------:R-:W-:-:S02]  /*19c0*/  ISETP.GE.AND P1, PT, R21, R242, PT ;  /* 0x000000f21500720c */ /* 0x000fc40003f26270 */
[----:B------:R-:W-:-:S03]  /*19d0*/  IADD3.X R17, PT, PT, R8, R19, R9, P0, !PT ;  /* 0x0000001308117210 */ /* 0x000fc600007fe409 */
[----:B-1----:R-:W-:-:S04]  /*19e0*/  IMAD.WIDE.U32 R16, R211, UR4, R16 ;  /* 0x00000004d3107c25 */ /* 0x002fc8000f8e0010 */
[----:B------:R-:W-:Y:S01]  /*19f0*/  IMAD R9, R211, UR5, R17 ;  /* 0x00000005d3097c24 */ /* 0x000fe2000f8e0211 */
[----:B------:R-:W-:Y:S06]  /*1a00*/  @P2 BRA `(.L_x_86) ;  /* 0x0000000000202947 */ /* 0x000fec0003800000 */
[----:B------:R-:W1:Y:S01]  /*1a10*/  LDCU.64 UR4, c[0x0][0x560] ;  /* 0x0000ac00ff0477ac */ /* 0x000e620008000a00 */
[----:B------:R-:W-:-:S05]  /*1a20*/  MOV R8, R16 ;  /* 0x0000001000087202 */ /* 0x000fca0000000f00 */
[----:B------:R-:W-:-:S04]  /*1a30*/  IMAD.WIDE.U32 R18, R217, R6, R8 ;  /* 0x00000006d9127225 */ /* 0x000fc800078e0008 */
[----:B------:R-:W-:Y:S01]  /*1a40*/  IMAD R8, R217, R7, R19 ;  /* 0x00000007d9087224 */ /* 0x000fe200078e0213 */
[----:B-1----:R-:W-:-:S04]  /*1a50*/  LEA R20, P0, R18, UR4, 0x1 ;  /* 0x0000000412147c11 */ /* 0x002fc8000f8008ff */
[----:B------:R-:W-:-:S05]  /*1a60*/  LEA.HI.X R21, R18, UR5, R8, 0x1, P0 ;  /* 0x0000000512157c11 */ /* 0x000fca00080f0c08 */
[----:B------:R1:W-:Y:S04]  /*1a70*/  STG.E.128 desc[UR14][R20.64], RZ ;  /* 0x000000ff14007986 */ /* 0x0003e8000c101d0e */
[----:B------:R1:W-:Y:S02]  /*1a80*/  STG.E.128 desc[UR14][R20.64+0x80], RZ ;  /* 0x000080ff14007986 */ /* 0x0003e4000c101d0e */
.L_x_86:
[----:B------:R-:W-:Y:S05]  /*1a90*/  BSYNC.RECONVERGENT B0 ;  /* 0x0000000000007941 */ /* 0x000fea0003800200 */
.L_x_85:
[----:B------:R-:W-:Y:S04]  /*1aa0*/  BSSY.RECONVERGENT B0, `(.L_x_87) ;  /* 0x000000c000007945 */ /* 0x000fe80003800200 */
[----:B------:R-:W-:Y:S05]  /*1ab0*/  @P1 BRA `(.L_x_88) ;  /* 0x0000000000281947 */ /* 0x000fea0003800000 */
[----:B------:R-:W2:Y:S01]  /*1ac0*/  LDCU.64 UR4, c[0x0][0x560] ;  /* 0x0000ac00ff0477ac */ /* 0x000ea20008000a00 */
[----:B------:R-:W-:Y:S01]  /*1ad0*/  MOV R17, R9 ;  /* 0x0000000900117202 */ /* 0x000fe20000000f00 */
[-C--:B------:R-:W-:Y:S02]  /*1ae0*/  IMAD R8, R13, R6.reuse, RZ ;  /* 0x000000060d087224 */ /* 0x080fe400078e02ff */
[----:B------:R-:W-:-:S04]  /*1af0*/  IMAD.WIDE.U32 R16, R12, R6, R16 ;  /* 0x000000060c107225 */ /* 0x000fc800078e0010 */
[----:B------:R-:W-:-:S05]  /*1b00*/  IMAD R8, R12, R7, R8 ;  /* 0x000000070c087224 */ /* 0x000fca00078e0208 */
[----:B------:R-:W-:Y:S02]  /*1b10*/  IADD3 R7, PT, PT, R17, R8, RZ ;  /* 0x0000000811077210 */ /* 0x000fe40007ffe0ff */
[----:B--2---:R-:W-:-:S04]  /*1b20*/  LEA R6, P0, R16, UR4, 0x1 ;  /* 0x0000000410067c11 */ /* 0x004fc8000f8008ff */
[----:B------:R-:W-:-:S05]  /*1b30*/  LEA.HI.X R7, R16, UR5, R7, 0x1, P0 ;  /* 0x0000000510077c11 */ /* 0x000fca00080f0c07 */
[----:B------:R2:W-:Y:S04]  /*1b40*/  STG.E.128 desc[UR14][R6.64], RZ ;  /* 0x000000ff06007986 */ /* 0x0005e8000c101d0e */
[----:B------:R2:W-:Y:S02]  /*1b50*/  STG.E.128 desc[UR14][R6.64+0x80], RZ ;  /* 0x000080ff06007986 */ /* 0x0005e4000c101d0e */
.L_x_88:
[----:B------:R-:W-:Y:S05]  /*1b60*/  BSYNC.RECONVERGENT B0 ;  /* 0x0000000000007941 */ /* 0x000fea0003800200 */
.L_x_87:
[----:B------:R-:W3:Y:S01]  /*1b70*/  LDCU.64 UR4, c[0x0][0x5e0] ;  /* 0x0000bc00ff0477ac */ /* 0x000ee20008000a00 */
[C---:B------:R-:W-:Y:S01]  /*1b80*/  IMAD.WIDE.U32 R24, R4.reuse, UR17, R24 ;  /* 0x0000001104187c25 */ /* 0x040fe2000f8e0018 */
[----:B------:R-:W-:Y:S03]  /*1b90*/  BSSY.RECONVERGENT B0, `(.L_x_89) ;  /* 0x0000010000007945 */ /* 0x000fe60003800200 */
[----:B--2---:R-:W-:Y:S01]  /*1ba0*/  IMAD R6, R4, UR16, RZ ;  /* 0x0000001004067c24 */ /* 0x004fe2000f8e02ff */
[----:B------:R-:W-:-:S03]  /*1bb0*/  IADD3 R8, P0, PT, R14, R24, RZ ;  /* 0x000000180e087210 */ /* 0x000fc60007f1e0ff */
[----:B------:R-:W-:-:S05]  /*1bc0*/  IMAD R6, R5, UR17, R6 ;  /* 0x0000001105067c24 */ /* 0x000fca000f8e0206 */
[----:B------:R-:W-:-:S03]  /*1bd0*/  IADD3.X R9, PT, PT, R11, R25, R6, P0, !PT ;  /* 0x000000190b097210 */ /* 0x000fc600007fe406 */
[----:B---3--:R-:W-:-:S04]  /*1be0*/  IMAD.WIDE.U32 R8, R211, UR4, R8 ;  /* 0x00000004d3087c25 */ /* 0x008fc8000f8e0008 */
[----:B------:R-:W-:Y:S01]  /*1bf0*/  IMAD R7, R211, UR5, R9 ;  /* 0x00000005d3077c24 */ /* 0x000fe2000f8e0209 */
[----:B------:R-:W-:Y:S06]  /*1c00*/  @P2 BRA `(.L_x_90) ;  /* 0x0000000000202947 */ /* 0x000fec0003800000 */
[----:B------:R-:W2:Y:S01]  /*1c10*/  LDCU.64 UR4, c[0x0][0x568] ;  /* 0x0000ad00ff0477ac */ /* 0x000ea20008000a00 */
[----:B------:R-:W-:-:S05]  /*1c20*/  MOV R6, R8 ;  /* 0x0000000800067202 */ /* 0x000fca0000000f00 */
[----:B------:R-:W-:-:S04]  /*1c30*/  IMAD.WIDE.U32 R10, R217, R4, R6 ;  /* 0x00000004d90a7225 */ /* 0x000fc800078e0006 */
[----:B------:R-:W-:Y:S01]  /*1c40*/  IMAD R6, R217, R5, R11 ;  /* 0x00000005d9067224 */ /* 0x000fe200078e020b */
[----:B--2---:R-:W-:-:S04]  /*1c50*/  LEA R14, P0, R10, UR4, 0x1 ;  /* 0x000000040a0e7c11 */ /* 0x004fc8000f8008ff */
[----:B------:R-:W-:-:S05]  /*1c60*/  LEA.HI.X R15, R10, UR5, R6, 0x1, P0 ;  /* 0x000000050a0f7c11 */ /* 0x000fca00080f0c06 */
[----:B------:R2:W-:Y:S04]  /*1c70*/  STG.E.128 desc[UR14][R14.64], RZ ;  /* 0x000000ff0e007986 */ /* 0x0005e8000c101d0e */
[----:B------:R2:W-:Y:S02]  /*1c80*/  STG.E.128 desc[UR14][R14.64+0x80], RZ ;  /* 0x000080ff0e007986 */ /* 0x0005e4000c101d0e */
.L_x_90:
[----:B------:R-:W-:Y:S05]  /*1c90*/  BSYNC.RECONVERGENT B0 ;  /* 0x0000000000007941 */ /* 0x000fea0003800200 */
.L_x_89:
[----:B------:R-:W-:Y:S05]  /*1ca0*/  @P1 BRA `(.L_x_91) ;  /* 0x0000003c00441947 */ /* 0x000fea0003800000 */
[----:B------:R-:W3:Y:S01]  /*1cb0*/  LDCU.64 UR4, c[0x0][0x568] ;  /* 0x0000ad00ff0477ac */ /* 0x000ee20008000a00 */
[----:B------:R-:W-:Y:S01]  /*1cc0*/  MOV R6, R8 ;  /* 0x0000000800067202 */ /* 0x000fe20000000f00 */
[----:B------:R-:W-:-:S04]  /*1cd0*/  IMAD R13, R13, R4, RZ ;  /* 0x000000040d0d7224 */ /* 0x000fc800078e02ff */
[----:B------:R-:W-:-:S04]  /*1ce0*/  IMAD.WIDE.U32 R6, R12, R4, R6 ;  /* 0x000000040c067225 */ /* 0x000fc800078e0006 */
[----:B------:R-:W-:-:S05]  /*1cf0*/  IMAD R13, R12, R5, R13 ;  /* 0x000000050c0d7224 */ /* 0x000fca00078e020d */
[----:B------:R-:W-:Y:S02]  /*1d00*/  IADD3 R13, PT, PT, R7, R13, RZ ;  /* 0x0000000d070d7210 */ /* 0x000fe40007ffe0ff */
[----:B---3--:R-:W-:-:S04]  /*1d10*/  LEA R4, P0, R6, UR4, 0x1 ;  /* 0x0000000406047c11 */ /* 0x008fc8000f8008ff */
[----:B------:R-:W-:-:S05]  /*1d20*/  LEA.HI.X R5, R6, UR5, R13, 0x1, P0 ;  /* 0x0000000506057c11 */ /* 0x000fca00080f0c0d */
[----:B------:R3:W-:Y:S04]  /*1d30*/  STG.E.128 desc[UR14][R4.64], RZ ;  /* 0x000000ff04007986 */ /* 0x0007e8000c101d0e */
[----:B------:R3:W-:Y:S01]  /*1d40*/  STG.E.128 desc[UR14][R4.64+0x80], RZ ;  /* 0x000080ff04007986 */ /* 0x0007e2000c101d0e */
[----:B------:R-:W-:Y:S05]  /*1d50*/  BRA `(.L_x_91) ;  /* 0x0000003c00187947 */ /* 0x000fea0003800000 */
.L_x_80:
[----:B------:R-:W-:Y:S01]  /*1d60*/  VIADD R4, R242, -UR17 ;  /* 0x80000011f2047c36 */ /* 0x000fe20008000000 */
[----:B------:R-:W1:Y:S01]  /*1d70*/  LDCU.64 UR4, c[0x0][0x3d8] ;  /* 0x00007b00ff0477ac */ /* 0x000e620008000a00 */
[C---:B------:R-:W-:Y:S01]  /*1d80*/  IMAD R8, R10.reuse, UR16, RZ ;  /* 0x000000100a087c24 */ /* 0x040fe2000f8e02ff */
[----:B------:R-:W2:Y:S01]  /*1d90*/  LDC R221, c[0x0][0x44c] ;  /* 0x00011300ffdd7b82 */ /* 0x000ea20000000800 */
[----:B------:R-:W-:Y:S01]  /*1da0*/  IMAD.WIDE.U32 R28, R10, UR17, R24 ;  /* 0x000000110a1c7c25 */ /* 0x000fe2000f8e0018 */
[-C--:B------:R-:W-:Y:S01]  /*1db0*/  ISETP.GE.AND P5, PT, R21, R4.reuse, PT ;  /* 0x000000041500720c */ /* 0x080fe20003fa6270 */
[----:B------:R-:W3:Y:S01]  /*1dc0*/  LDCU UR7, c[0x0][0x45c] ;  /* 0x00008b80ff0777ac */ /* 0x000ee20008000800 */
[----:B------:R-:W-:Y:S01]  /*1dd0*/  ISETP.GE.AND P6, PT, R217, R4, PT ;  /* 0x00000004d900720c */ /* 0x000fe20003fc6270 */
[----:B------:R-:W-:Y:S01]  /*1de0*/  IMAD R8, R11, UR17, R8 ;  /* 0x000000110b087c24 */ /* 0x000fe2000f8e0208 */
[----:B------:R-:W-:Y:S01]  /*1df0*/  IADD3 R28, P0, PT, R22, R28, RZ ;  /* 0x0000001c161c7210 */ /* 0x000fe20007f1e0ff */
[----:B------:R-:W-:Y:S01]  /*1e00*/  IMAD.WIDE.U32 R30, R6, UR17, R24 ;  /* 0x00000011061e7c25 */ /* 0x000fe2000f8e0018 */
[----:B------:R-:W-:-:S02]  /*1e10*/  LOP3.LUT R25, R20, 0x80000001, RZ, 0xc0, !PT ;  /* 0x8000000114197812 */ /* 0x000fc400078ec0ff */
[----:B------:R-:W-:Y:S01]  /*1e20*/  IADD3.X R29, PT, PT, R19, R29, R8, P0, !PT ;  /* 0x0000001d131d7210 */ /* 0x000fe200007fe408 */
[----:B------:R-:W-:Y:S01]  /*1e30*/  IMAD R22, R6, UR16, RZ ;  /* 0x0000001006167c24 */ /* 0x000fe2000f8e02ff */
[----:B------:R-:W-:Y:S01]  /*1e40*/  IADD3 R18, P1, PT, R18, R30, RZ ;  /* 0x0000001e12127210 */ /* 0x000fe20007f3e0ff */
[----:B------:R-:W-:Y:S01]  /*1e50*/  IMAD R20, R20, -0x40, R237 ;  /* 0xffffffc014147824 */ /* 0x000fe200078e02ed */
[----:B------:R-:W-:Y:S01]  /*1e60*/  @P4 BAR.SYNC.DEFER_BLOCKING 0x0 ;  /* 0x0000000000004b1d */ /* 0x000fe20000010000 */
[----:B------:R-:W-:Y:S01]  /*1e70*/  @!P5 IMAD R24, R13, R10, RZ ;  /* 0x0000000a0d18d224 */ /* 0x000fe200078e02ff */
[----:B------:R-:W-:Y:S01]  /*1e80*/  ISETP.NE.AND P0, PT, R25, 0x1, PT ;  /* 0x000000011900780c */ /* 0x000fe20003f05270 */
[----:B-1----:R-:W-:Y:S01]  /*1e90*/  IMAD R19, R15, UR4, RZ ;  /* 0x000000040f137c24 */ /* 0x002fe2000f8e02ff */
[----:B------:R-:W-:Y:S01]  /*1ea0*/  ISETP.GE.AND P3, PT, R21, R20, PT ;  /* 0x000000141500720c */ /* 0x000fe20003f66270 */
[----:B------:R-:W-:-:S03]  /*1eb0*/  IMAD.WIDE.U32 R28, R16, UR4, R28 ;  /* 0x00000004101c7c25 */ /* 0x000fc6000f8e001c */
[----:B------:R-:W1:Y:S01]  /*1ec0*/  @!P5 LDC.64 R4, c[0x0][0x390] ;  /* 0x0000e400ff04db82 */ /* 0x000e620000000a00 */
[----:B------:R-:W-:Y:S01]  /*1ed0*/  ISETP.GE.AND P4, PT, R217, R20, PT ;  /* 0x00000014d900720c */ /* 0x000fe20003f86270 */
[----:B------:R-:W-:Y:S01]  /*1ee0*/  IMAD R19, R16, UR5, R19 ;  /* 0x0000000510137c24 */ /* 0x000fe2000f8e0213 */
[----:B------:R-:W4:Y:S01]  /*1ef0*/  LDCU.64 UR4, c[0x0][0x3d0] ;  /* 0x00007a00ff0477ac */ /* 0x000f220008000a00 */
[----:B------:R-:W-:Y:S02]  /*1f00*/  IMAD R22, R7, UR17, R22 ;  /* 0x0000001107167c24 */ /* 0x000fe4000f8e0216 */
[----:B------:R-:W-:Y:S02]  /*1f10*/  IMAD.IADD R29, R29, 0x1, R19 ;  /* 0x000000011d1d7824 */ /* 0x000fe400078e0213 */
[----:B------:R-:W3:Y:S01]  /*1f20*/  @!P6 LDC.64 R8, c[0x0][0x390] ;  /* 0x0000e400ff08eb82 */ /* 0x000ee20000000a00 */
[C---:B------:R-:W-:Y:S01]  /*1f30*/  @!P5 IMAD R24, R12.reuse, R11, R24 ;  /* 0x0000000b0c18d224 */ /* 0x040fe200078e0218 */
[----:B------:R-:W-:Y:S01]  /*1f40*/  IADD3.X R19, PT, PT, R17, R31, R22, P1, !PT ;  /* 0x0000001f11137210 */ /* 0x000fe20000ffe416 */
[----:B------:R-:W-:-:S04]  /*1f50*/  @!P5 IMAD.WIDE.U32 R32, R12, R10, R28 ;  /* 0x0000000a0c20d225 */ /* 0x000fc800078e001c */
[----:B------:R-:W-:Y:S02]  /*1f60*/  @!P5 IMAD.IADD R24, R33, 0x1, R24 ;  /* 0x000000012118d824 */ /* 0x000fe400078e0218 */
[----:B------:R-:W-:-:S04]  /*1f70*/  @!P6 IMAD.WIDE.U32 R28, R217, R10, R28 ;  /* 0x0000000ad91ce225 */ /* 0x000fc800078e001c */
[----:B------:R-:W-:Y:S02]  /*1f80*/  @!P6 IMAD R11, R217, R11, R29 ;  /* 0x0000000bd90be224 */ /* 0x000fe400078e021d */
[----:B----4-:R-:W-:Y:S01]  /*1f90*/  IMAD R15, R15, UR4, RZ ;  /* 0x000000040f0f7c24 */ /* 0x010fe2000f8e02ff */
[----:B-1----:R-:W-:Y:S01]  /*1fa0*/  @!P5 LEA R30, P1, R32, R4, 0x1 ;  /* 0x00000004201ed211 */ /* 0x002fe200078208ff */
[----:B------:R-:W-:Y:S02]  /*1fb0*/  @!P5 IMAD R4, R13, R6, RZ ;  /* 0x000000060d04d224 */ /* 0x000fe400078e02ff */
[----:B------:R-:W-:Y:S01]  /*1fc0*/  IMAD R15, R16, UR5, R15 ;  /* 0x00000005100f7c24 */ /* 0x000fe2000f8e020f */
[----:B------:R-:W-:Y:S01]  /*1fd0*/  @!P5 LEA.HI.X R31, R32, R5, R24, 0x1, P1 ;  /* 0x00000005201fd211 */ /* 0x000fe200008f0c18 */
[----:B------:R-:W-:Y:S01]  /*1fe0*/  IMAD.WIDE.U32 R32, R16, UR4, R18 ;  /* 0x0000000410207c25 */ /* 0x000fe2000f8e0012 */
[----:B------:R-:W-:Y:S01]  /*1ff0*/  SEL R5, RZ, 0x4000, P0 ;  /* 0x00004000ff057807 */ /* 0x000fe20000000000 */
[----:B------:R-:W1:Y:S01]  /*2000*/  LDCU UR4, c[0x0][0x590] ;  /* 0x0000b200ff0477ac */ /* 0x000e620008000800 */
[C---:B---3--:R-:W-:Y:S01]  /*2010*/  @!P6 LEA R24, P2, R28.reuse, R8, 0x1 ;  /* 0x000000081c18e211 */ /* 0x048fe200078408ff */
[----:B------:R-:W-:Y:S01]  /*2020*/  IMAD.IADD R33, R33, 0x1, R15 ;  /* 0x0000000121217824 */ /* 0x000fe200078e020f */
[----:B------:R-:W-:Y:S01]  /*2030*/  @!P3 LEA R16, P0, R23, R230, 0x1 ;  /* 0x000000e61710b211 */ /* 0x000fe200078008ff */
[----:B------:R-:W-:Y:S01]  /*2040*/  @!P5 IMAD.MOV.U32 R8, RZ, RZ, R32 ;  /* 0x000000ffff08d224 */ /* 0x000fe200078e0020 */
[----:B------:R-:W-:Y:S01]  /*2050*/  @!P6 LEA.HI.X R25, R28, R9, R11, 0x1, P2 ;  /* 0x000000091c19e211 */ /* 0x000fe200010f0c0b */
[----:B------:R-:W-:Y:S01]  /*2060*/  @!P5 IMAD.MOV.U32 R9, RZ, RZ, R33 ;  /* 0x000000ffff09d224 */ /* 0x000fe200078e0021 */
[----:B------:R-:W3:Y:S01]  /*2070*/  @!P6 LDC.64 R10, c[0x0][0x388] ;  /* 0x0000e200ff0aeb82 */ /* 0x000ee20000000a00 */
[----:B------:R-:W-:Y:S01]  /*2080*/  @!P5 IMAD R4, R12, R7, R4 ;  /* 0x000000070c04d224 */ /* 0x000fe200078e0204 */
[----:B------:R-:W-:Y:S01]  /*2090*/  @!P3 LEA R18, P2, R226, R232, 0x1 ;  /* 0x000000e8e212b211 */ /* 0x000fe200078408ff */
[-C--:B------:R-:W-:Y:S01]  /*20a0*/  @!P5 IMAD.WIDE.U32 R12, R12, R6.reuse, R8 ;  /* 0x000000060c0cd225 */ /* 0x080fe200078e0008 */
[----:B------:R-:W-:Y:S01]  /*20b0*/  @!PT LDS RZ, [RZ] ;  /* 0x00000000fffff984 */ /* 0x000fe20000000800 */
[----:B------:R-:W-:Y:S01]  /*20c0*/  @!PT LDS RZ, [RZ] ;  /* 0x00000000fffff984 */ /* 0x000fe20000000800 */
[----:B------:R-:W-:Y:S01]  /*20d0*/  @!PT LDS RZ, [RZ] ;  /* 0x00000000fffff984 */ /* 0x000fe20000000800 */
[----:B------:R-:W-:Y:S03]  /*20e0*/  @!P6 LDGSTS.E.BYPASS.LTC128B.128 [R220+0x10000], desc[UR14][R24.64] ;  /* 0x1000000018dcefae */ /* 0x000fe6000b981a0e */
[----:B------:R-:W-:Y:S01]  /*20f0*/  IMAD.MOV.U32 R239, RZ, RZ, 0x7f800000 ;  /* 0x7f800000ffef7424 */ /* 0x000fe200078e00ff */
[----:B------:R-:W4:Y:S01]  /*2100*/  @!P5 LDC.64 R8, c[0x0][0x388] ;  /* 0x0000e200ff08db82 */ /* 0x000f220000000a00 */
[----:B------:R-:W-:Y:S01]  /*2110*/  VIADD R17, R213, 0x8 ;  /* 0x00000008d5117836 */ /* 0x000fe20000000000 */
[----:B------:R-:W-:Y:S01]  /*2120*/  @!P6 LDGSTS.E.BYPASS.LTC128B.128 [R220+0x12000], desc[UR14][R24.64+0x80] ;  /* 0x1200008018dcefae */ /* 0x000fe2000b981a0e */
[----:B------:R-:W-:Y:S01]  /*2130*/  @!P6 IMAD.WIDE.U32 R32, R217, R6, R32 ;  /* 0x00000006d920e225 */ /* 0x000fe200078e0020 */
[----:B------:R-:W-:-:S03]  /*2140*/  @!P3 LEA.HI.X R19, R226, R233, R225, 0x1, P2 ;  /* 0x000000e9e213b211 */ /* 0x000fc600010f0ce1 */
[----:B------:R-:W-:Y:S01]  /*2150*/  IMAD.MOV.U32 R238, RZ, RZ, 0x7f800000 ;  /* 0x7f800000ffee7424 */ /* 0x000fe200078e00ff */
[----:B------:R1:W-:Y:S01]  /*2160*/  @P6 STS.128 [R220+0x10000], RZ ;  /* 0x010000ffdc006388 */ /* 0x0003e20000000c00 */
[-C--:B------:R-:W-:Y:S01]  /*2170*/  ISETP.GE.AND P1, PT, R17, R20.reuse, PT ;  /* 0x000000141100720c */ /* 0x080fe20003f26270 */
[----:B------:R-:W-:Y:S01]  /*2180*/  @!P6 IMAD R6, R217, R7, R33 ;  /* 0x00000007d906e224 */ /* 0x000fe200078e0221 */
[----:B------:R-:W-:Y:S01]  /*2190*/  @!P3 LEA.HI.X R17, R23, R231, R26, 0x1, P0 ;  /* 0x000000e71711b211 */ /* 0x000fe200000f0c1a */
[----:B------:R1:W-:Y:S01]  /*21a0*/  @P6 STS.128 [R220+0x12000], RZ ;  /* 0x012000ffdc006388 */ /* 0x0003e20000000c00 */
[----:B------:R-:W-:Y:S01]  /*21b0*/  IMAD.IADD R241, R220, 0x1, R5 ;  /* 0x00000001dcf17824 */ /* 0x000fe200078e0205 */
[----:B------:R-:W-:Y:S01]  /*21c0*/  ISETP.GE.AND P2, PT, R213, R20, PT ;  /* 0x00000014d500720c */ /* 0x000fe20003f46270 */
[----:B------:R-:W-:Y:S01]  /*21d0*/  @!P5 IMAD.IADD R4, R13, 0x1, R4 ;  /* 0x000000010d04d824 */ /* 0x000fe200078e0204 */
[----:B------:R1:W-:Y:S01]  /*21e0*/  @P5 STS.128 [R220+0x11000], RZ ;  /* 0x011000ffdc005388 */ /* 0x0003e20000000c00 */
[----:B---3--:R-:W-:Y:S01]  /*21f0*/  @!P6 LEA R10, P0, R32, R10, 0x1 ;  /* 0x0000000a200ae211 */ /* 0x008fe200078008ff */
[----:B------:R-:W-:Y:S01]  /*2200*/  IMAD.IADD R198, R208, 0x1, R209 ;  /* 0x00000001d0c67824 */ /* 0x000fe200078e02d1 */
[----:B------:R-:W-:Y:S01]  /*2210*/  SHF.R.U32.HI R222, RZ, 0x2, R14 ;  /* 0x00000002ffde7819 */ /* 0x000fe2000001160e */
[----:B------:R3:W-:Y:S01]  /*2220*/  @P5 STS.128 [R220+0x13000], RZ ;  /* 0x013000ffdc005388 */ /* 0x0007e20000000c00 */
[----:B------:R-:W-:Y:S01]  /*2230*/  @!P6 LEA.HI.X R11, R32, R11, R6, 0x1, P0 ;  /* 0x0000000b200be211 */ /* 0x000fe200000f0c06 */
[----:B------:R-:W-:Y:S01]  /*2240*/  IMAD.MOV.U32 R236, RZ, RZ, 0x10 ;  /* 0x00000010ffec7424 */ /* 0x000fe200078e00ff */
[----:B------:R-:W-:Y:S01]  /*2250*/  IADD3 R223, PT, PT, R223, 0x40, -R242 ;  /* 0x00000040dfdf7810 */ /* 0x000fe20007ffe8f2 */
[----:B------:R-:W-:Y:S01]  /*2260*/  @!PT LDS RZ, [RZ] ;  /* 0x00000000fffff984 */ /* 0x000fe20000000800 */
[----:B------:R-:W-:Y:S01]  /*2270*/  @!PT LDS RZ, [RZ] ;  /* 0x00000000fffff984 */ /* 0x000fe20000000800 */
[----:B------:R-:W-:Y:S01]  /*2280*/  @!PT LDS RZ, [RZ] ;  /* 0x00000000fffff984 */ /* 0x000fe20000000800 */
[----:B------:R-:W-:Y:S01]  /*2290*/  @!P5 LDGSTS.E.BYPASS.LTC128B.128 [R220+0x11000], desc[UR14][R30.64] ;  /* 0x110000001edcdfae */ /* 0x000fe2000b981a0e */
[----:B----4-:R-:W-:Y:S01]  /*22a0*/  @!P5 LEA R8, P0, R12, R8, 0x1 ;  /* 0x000000080c08d211 */ /* 0x010fe200078008ff */
[----:B------:R-:W-:Y:S01]  /*22b0*/  IMAD.SHL.U32 R234, R234, 0x8, RZ ;  /* 0x00000008eaea7824 */ /* 0x000fe200078e00ff */
[----:B------:R-:W-:Y:S01]  /*22c0*/  CS2R R94, SRZ ;  /* 0x00000000005e7805 */ /* 0x000fe2000001ff00 */
[----:B------:R4:W-:Y:S01]  /*22d0*/  @!P5 LDGSTS.E.BYPASS.LTC128B.128 [R220+0x13000], desc[UR14][R30.64+0x80] ;  /* 0x130000801edcdfae */ /* 0x0009e2000b981a0e */
[----:B------:R-:W-:Y:S01]  /*22e0*/  @!P5 LEA.HI.X R9, R12, R9, R4, 0x1, P0 ;  /* 0x000000090c09d211 */ /* 0x000fe200000f0c04 */
[----:B------:R-:W-:Y:S01]  /*22f0*/  IMAD.WIDE.U32 R12, R213, 0x4, R250 ;  /* 0x00000004d50c7825 */ /* 0x000fe200078e00fa */
[----:B------:R-:W-:Y:S01]  /*2300*/  CS2R R92, SRZ ;  /* 0x00000000005c7805 */ /* 0x000fe2000001ff00 */
[----:B------:R-:W0:Y:S01]  /*2310*/  LDGDEPBAR ;  /* 0x00000000000079af */ /* 0x000e220000000000 */
[----:B------:R-:W-:-:S02]  /*2320*/  CS2R R98, SRZ ;  /* 0x0000000000627805 */ /* 0x000fc4000001ff00 */
[----:B------:R-:W-:Y:S02]  /*2330*/  CS2R R96, SRZ ;  /* 0x0000000000607805 */ /* 0x000fe4000001ff00 */
[----:B------:R-:W-:Y:S01]  /*2340*/  CS2R R90, SRZ ;  /* 0x00000000005a7805 */ /* 0x000fe2000001ff00 */
[----:B------:R3:W-:Y:S01]  /*2350*/  @!P4 LDGSTS.E.BYPASS.LTC128B.128 [R220+0x8000], desc[UR14][R232.64] ;  /* 0x08000000e8dccfae */ /* 0x0007e2000b981a0e */
[----:B------:R-:W-:Y:S02]  /*2360*/  CS2R R88, SRZ ;  /* 0x0000000000587805 */ /* 0x000fe4000001ff00 */
[----:B------:R-:W-:Y:S02]  /*2370*/  CS2R R86, SRZ ;  /* 0x0000000000567805 */ /* 0x000fe4000001ff00 */
[----:B------:R-:W-:Y:S01]  /*2380*/  CS2R R84, SRZ ;  /* 0x0000000000547805 */ /* 0x000fe2000001ff00 */
[----:B------:R3:W-:Y:S01]  /*2390*/  @!P4 LDGSTS.E.BYPASS.LTC128B.128 [R220+0xa000], desc[UR14][R232.64+0x80] ;  /* 0x0a000080e8dccfae */ /* 0x0007e2000b981a0e */
[----:B------:R-:W-:-:S02]  /*23a0*/  CS2R R78, SRZ ;  /* 0x00000000004e7805 */ /* 0x000fc4000001ff00 */
[----:B------:R-:W-:Y:S02]  /*23b0*/  CS2R R76, SRZ ;  /* 0x00000000004c7805 */ /* 0x000fe4000001ff00 */
[----:B------:R-:W-:Y:S01]  /*23c0*/  CS2R R82, SRZ ;  /* 0x0000000000527805 */ /* 0x000fe2000001ff00 */
[----:B------:R3:W-:Y:S01]  /*23d0*/  @P4 STS.128 [R220+0x8000], RZ ;  /* 0x008000ffdc004388 */ /* 0x0007e20000000c00 */
[----:B------:R-:W-:Y:S02]  /*23e0*/  CS2R R80, SRZ ;  /* 0x0000000000507805 */ /* 0x000fe4000001ff00 */
[----:B------:R-:W-:Y:S02]  /*23f0*/  CS2R R74, SRZ ;  /* 0x00000000004a7805 */ /* 0x000fe4000001ff00 */
[----:B------:R-:W-:Y:S01]  /*2400*/  CS2R R72, SRZ ;  /* 0x0000000000487805 */ /* 0x000fe2000001ff00 */
[----:B------:R3:W-:Y:S01]  /*2410*/  @P4 STS.128 [R220+0xa000], RZ ;  /* 0x00a000ffdc004388 */ /* 0x0007e20000000c00 */
        /* <DEDUP_REMOVED lines=11> */
[----:B------:R-:W-:Y:S01]  /*24d0*/  @!PT LDS RZ, [RZ] ;  /* 0x00000000fffff984 */ /* 0x000fe20000000800 */
[----:B------:R-:W-:Y:S01]  /*24e0*/  @!PT LDS RZ, [RZ] ;  /* 0x00000000fffff984 */ /* 0x000fe20000000800 */
[----:B------:R-:W-:Y:S01]  /*24f0*/  @!PT LDS RZ, [RZ] ;  /* 0x00000000fffff984 */ /* 0x000fe20000000800 */
[----:B------:R3:W-:Y:S01]  /*2500*/  @!P3 LDGSTS.E.BYPASS.LTC128B.128 [R220+0x9000], desc[UR14][R18.64] ;  /* 0x0900000012dcbfae */ /* 0x0007e2000b981a0e */
[----:B------:R-:W-:Y:S02]  /*2510*/  CS2R R36, SRZ ;  /* 0x0000000000247805 */ /* 0x000fe4000001ff00 */
[----:B------:R-:W-:Y:S01]  /*2520*/  CS2R R34, SRZ ;  /* 0x0000000000227805 */ /* 0x000fe2000001ff00 */
[----:B------:R-:W1:Y:S01]  /*2530*/  LDCU UR5, c[0x0][0x3e0] ;  /* 0x00007c00ff0577ac */ /* 0x000e620008000800 */
[----:B------:R3:W-:Y:S04]  /*2540*/  @!P3 LDGSTS.E.BYPASS.LTC128B.128 [R220+0xb000], desc[UR14][R18.64+0x80] ;  /* 0x0b00008012dcbfae */ /* 0x0007e8000b981a0e */
[----:B------:R3:W-:Y:S04]  /*2550*/  @!P4 LDGSTS.E.BYPASS.LTC128B.128 [R241], desc[UR14][R230.64] ;  /* 0x00000000e6f1cfae */ /* 0x0007e8000b981a0e */
[----:B------:R3:W-:Y:S04]  /*2560*/  @!P4 LDGSTS.E.BYPASS.LTC128B.128 [R241+0x2000], desc[UR14][R230.64+0x80] ;  /* 0x02000080e6f1cfae */ /* 0x0007e8000b981a0e */
[----:B------:R3:W-:Y:S04]  /*2570*/  @P4 STS.128 [R241], RZ ;  /* 0x000000fff1004388 */ /* 0x0007e80000000c00 */
[----:B------:R3:W-:Y:S04]  /*2580*/  @P4 STS.128 [R241+0x2000], RZ ;  /* 0x002000fff1004388 */ /* 0x0007e80000000c00 */
[----:B------:R3:W-:Y:S04]  /*2590*/  @P3 STS.128 [R241+0x1000], RZ ;  /* 0x001000fff1003388 */ /* 0x0007e80000000c00 */
[----:B------:R3:W-:Y:S04]  /*25a0*/  @P3 STS.128 [R241+0x3000], RZ ;  /* 0x003000fff1003388 */ /* 0x0007e80000000c00 */
[----:B------:R-:W-:Y:S01]  /*25b0*/  @!PT LDS RZ, [RZ] ;  /* 0x00000000fffff984 */ /* 0x000fe20000000800 */
[----:B------:R-:W-:Y:S01]  /*25c0*/  @!PT LDS RZ, [RZ] ;  /* 0x00000000fffff984 */ /* 0x000fe20000000800 */
[----:B------:R-:W-:Y:S01]  /*25d0*/  @!PT LDS RZ, [RZ] ;  /* 0x00000000fffff984 */ /* 0x000fe20000000800 */
[----:B------:R3:W-:Y:S04]  /*25e0*/  @!P3 LDGSTS.E.BYPASS.LTC128B.128 [R241+0x1000], desc[UR14][R16.64] ;  /* 0x0100000010f1bfae */ /* 0x0007e8000b981a0e */
[----:B------:R3:W-:Y:S04]  /*25f0*/  @!P3 LDGSTS.E.BYPASS.LTC128B.128 [R241+0x3000], desc[UR14][R16.64+0x80] ;  /* 0x0300008010f1bfae */ /* 0x0007e8000b981a0e */
[----:B------:R3:W-:Y:S04]  /*2600*/  @!P6 LDGSTS.E.BYPASS.LTC128B.128 [R220+0xc000], desc[UR14][R10.64] ;  /* 0x0c0000000adcefae */ /* 0x0007e8000b981a0e */
[----:B------:R3:W-:Y:S04]  /*2610*/  @!P6 LDGSTS.E.BYPASS.LTC128B.128 [R220+0xe000], desc[UR14][R10.64+0x80] ;  /* 0x0e0000800adcefae */ /* 0x0007e8000b981a0e */
[----:B------:R3:W-:Y:S04]  /*2620*/  @P6 STS.128 [R220+0xc000], RZ ;  /* 0x00c000ffdc006388 */ /* 0x0007e80000000c00 */
        /* <DEDUP_REMOVED lines=8> */
[----:B------:R-:W0:Y:S04]  /*26b0*/  LDGDEPBAR ;  /* 0x00000000000079af */ /* 0x000e280000000000 */
[----:B------:R3:W5:Y:S04]  /*26c0*/  @!P2 LDG.E R239, desc[UR14][R12.64] ;  /* 0x0000000e0cefa981 */ /* 0x000768000c1e1900 */
[----:B------:R3:W5:Y:S01]  /*26d0*/  @!P1 LDG.E R238, desc[UR14][R12.64+0x20] ;  /* 0x0000200e0cee9981 */ /* 0x000762000c1e1900 */
[----:B------:R-:W-:Y:S01]  /*26e0*/  IMAD.SHL.U32 R7, R14, 0x2, RZ ;  /* 0x000000020e077824 */ /* 0x000fe200078e00ff */
[----:B------:R-:W-:-:S02]  /*26f0*/  IADD3 R6, PT, PT, R240, R213, R242 ;  /* 0x000000d5f0067210 */ /* 0x000fc40007ffe0f2 */
[----:B----4-:R-:W-:Y:S01]  /*2700*/  CS2R R30, SRZ ;  /* 0x00000000001e7805 */ /* 0x010fe2000001ff00 */
[----:B------:R-:W4:Y:S01]  /*2710*/  S2R R4, SR_TID.X ;  /* 0x0000000000047919 */ /* 0x000f220000002100 */
[----:B------:R-:W-:Y:S02]  /*2720*/  CS2R R28, SRZ ;  /* 0x00000000001c7805 */ /* 0x000fe4000001ff00 */
[----:B------:R-:W-:Y:S01]  /*2730*/  LOP3.LUT R7, R7, 0x6, RZ, 0xc0, !PT ;  /* 0x0000000607077812 */ /* 0x000fe200078ec0ff */
[----:B------:R-:W-:Y:S01]  /*2740*/  IMAD.IADD R237, R6, 0x1, -R237 ;  /* 0x0000000106ed7824 */ /* 0x000fe200078e0aed */
[----:B------:R-:W-:Y:S02]  /*2750*/  CS2R R32, SRZ ;  /* 0x0000000000207805 */ /* 0x000fe4000001ff00 */
[----:B------:R-:W-:Y:S02]  /*2760*/  CS2R R26, SRZ ;  /* 0x00000000001a7805 */ /* 0x000fe4000001ff00 */
[----:B------:R-:W-:-:S02]  /*2770*/  LOP3.LUT R222, R7, 0xe0, R222, 0xf8, !PT ;  /* 0x000000e007de7812 */ /* 0x000fc400078ef8de */
[----:B------:R-:W-:Y:S02]  /*2780*/  CS2R R24, SRZ ;  /* 0x0000000000187805 */ /* 0x000fe4000001ff00 */
[----:B------:R-:W-:Y:S02]  /*2790*/  CS2R R22, SRZ ;  /* 0x0000000000167805 */ /* 0x000fe4000001ff00 */
[----:B------:R-:W-:Y:S01]  /*27a0*/  CS2R R20, SRZ ;  /* 0x0000000000147805 */ /* 0x000fe2000001ff00 */
[----:B------:R-:W-:Y:S01]  /*27b0*/  IMAD.IADD R197, R212, 0x1, R5 ;  /* 0x00000001d4c57824 */ /* 0x000fe200078e0205 */
[----:B------:R-:W-:Y:S01]  /*27c0*/  UIADD3 UR6, UPT, UPT, UR17, 0x40, URZ ;  /* 0x0000004011067890 */ /* 0x000fe2000fffe0ff */
[----:B------:R-:W-:-:S04]  /*27d0*/  DEPBAR.LE SB0, 0x1 ;  /* 0x000080400000791a */ /* 0x000fc80000000000 */
[----:B------:R-:W-:Y:S01]  /*27e0*/  BAR.SYNC.DEFER_BLOCKING 0x0 ;  /* 0x0000000000007b1d */ /* 0x000fe20000010000 */
[----:B------:R-:W-:Y:S01]  /*27f0*/  VIADD R222, R222, UR17 ;  /* 0x00000011dede7c36 */ /* 0x000fe20008000000 */
[----:B-1----:R-:W-:Y:S01]  /*2800*/  USHF.L.U32 UR4, UR4, 0x6, URZ ;  /* 0x0000000604047899 */ /* 0x002fe200080006ff */
[----:B------:R-:W-:Y:S01]  /*2810*/  IMAD.IADD R196, R210, 0x1, R5 ;  /* 0x00000001d2c47824 */ /* 0x000fe200078e0205 */
[----:B----4-:R-:W-:-:S04]  /*2820*/  LOP3.LUT P0, RZ, R4, 0x4, RZ, 0xc0, !PT ;  /* 0x0000000404ff7812 */ /* 0x010fc8000780c0ff */
[----:B------:R-:W-:Y:S01]  /*2830*/  SEL R236, R236, 0xfffffff0, !P0 ;  /* 0xfffffff0ecec7807 */ /* 0x000fe20004000000 */
[----:B------:R3:W1:Y:S04]  /*2840*/  LDSM.16.M88.4 R116, [R208] ;  /* 0x00000000d074783b */ /* 0x0006680000000200 */
[----:B------:R-:W-:Y:S01]  /*2850*/  IMAD.IADD R235, R219, 0x1, R236 ;  /* 0x00000001dbeb7824 */ /* 0x000fe200078e02ec */
[----:B------:R3:W4:Y:S04]  /*2860*/  LDSM.16.M88.4 R120, [R208+0x800] ;  /* 0x00080000d078783b */ /* 0x0007280000000200 */
[----:B------:R3:W1:Y:S04]  /*2870*/  LDSM.16.M88.4 R124, [R198] ;  /* 0x00000000c67c783b */ /* 0x0006680000000200 */
[----:B------:R3:W1:Y:S04]  /*2880*/  LDSM.16.M88.4 R128, [R198+0x800] ;  /* 0x00080000c680783b */ /* 0x0006680000000200 */
[----:B------:R3:W1:Y:S04]  /*2890*/  LDSM.16.M88.4 R132, [R206] ;  /* 0x00000000ce84783b */ /* 0x0006680000000200 */
[----:B------:R3:W1:Y:S04]  /*28a0*/  LDSM.16.M88.4 R136, [R206+0x800] ;  /* 0x00080000ce88783b */ /* 0x0006680000000200 */
[----:B------:R3:W1:Y:S04]  /*28b0*/  LDSM.16.M88.4 R140, [R205] ;  /* 0x00000000cd8c783b */ /* 0x0006680000000200 */
[----:B------:R3:W1:Y:S04]  /*28c0*/  LDSM.16.M88.4 R144, [R205+0x800] ;  /* 0x00080000cd90783b */ /* 0x0006680000000200 */
[----:B------:R3:W1:Y:S04]  /*28d0*/  LDSM.16.M88.4 R148, [R208+0x2000] ;  /* 0x00200000d094783b */ /* 0x0006680000000200 */
[----:B------:R3:W1:Y:S04]  /*28e0*/  LDSM.16.M88.4 R152, [R208+0x2800] ;  /* 0x00280000d098783b */ /* 0x0006680000000200 */
[----:B------:R3:W1:Y:S04]  /*28f0*/  LDSM.16.M88.4 R156, [R198+0x2000] ;  /* 0x00200000c69c783b */ /* 0x0006680000000200 */
[----:B------:R3:W1:Y:S04]  /*2900*/  LDSM.16.M88.4 R160, [R198+0x2800] ;  /* 0x00280000c6a0783b */ /* 0x0006680000000200 */
[----:B------:R3:W1:Y:S04]  /*2910*/  LDSM.16.M88.4 R164, [R206+0x2000] ;  /* 0x00200000cea4783b */ /* 0x0006680000000200 */
[----:B------:R3:W1:Y:S04]  /*2920*/  LDSM.16.M88.4 R168, [R206+0x2800] ;  /* 0x00280000cea8783b */ /* 0x0006680000000200 */
[----:B------:R3:W1:Y:S04]  /*2930*/  LDSM.16.M88.4 R172, [R205+0x2000] ;  /* 0x00200000cdac783b */ /* 0x0006680000000200 */
[----:B--2-4-:R3:W1:Y:S02]  /*2940*/  LDSM.16.M88.4 R176, [R205+0x2800] ;  /* 0x00280000cdb0783b */ /* 0x0146640000000200 */
.L_x_94:
[----:B------:R-:W0:Y:S01]  /*2950*/  LDGDEPBAR ;  /* 0x00000000000079af */ /* 0x000e220000000000 */
[--C-:B------:R-:W-:Y:S01]  /*2960*/  IMAD.IADD R181, R209, 0x1, R197.reuse ;  /* 0x00000001d1b57824 */ /* 0x100fe200078e02c5 */
[----:B------:R-:W-:Y:S01]  /*2970*/  LEA R186, P0, R213, R228, 0x2 ;  /* 0x000000e4d5ba7211 */ /* 0x000fe200078010ff */
[----:B------:R-:W-:Y:S02]  /*2980*/  IMAD.IADD R182, R207, 0x1, R197 ;  /* 0x00000001cfb67824 */ /* 0x000fe400078e02c5 */
[----:B-----5:R-:W-:Y:S01]  /*2990*/  FMUL.FTZ R184, R238, 1.4426950216293334961 ;  /* 0x3fb8aa3beeb87820 */ /* 0x020fe20000410000 */
[----:B------:R-:W-:Y:S01]  /*29a0*/  IMAD.MOV.U32 R229, RZ, RZ, R227 ;  /* 0x000000ffffe57224 */ /* 0x000fe200078e00e3 */
[----:B------:R-:W-:Y:S01]  /*29b0*/  FSETP.NEU.FTZ.AND P1, PT, R239, -INF , PT ;  /* 0xff800000ef00780b */ /* 0x000fe20003f3d000 */
[----:B------:R-:W-:Y:S01]  /*29c0*/  VIADD R240, R240, 0xffffffc0 ;  /* 0xffffffc0f0f07836 */ /* 0x000fe20000000000 */
[----:B------:R-:W-:Y:S02]  /*29d0*/  IADD3 R180, PT, PT, R209, R182, RZ ;  /* 0x000000b6d1b47210 */ /* 0x000fe40007ffe0ff */
[----:B------:R-:W-:Y:S01]  /*29e0*/  LEA.HI.X R187, R213, R229, RZ, 0x2, P0 ;  /* 0x000000e5d5bb7211 */ /* 0x000fe200000f14ff */
[----:B------:R-:W-:Y:S01]  /*29f0*/  FMUL.FTZ R229, R239, 1.4426950216293334961 ;  /* 0x3fb8aa3befe57820 */ /* 0x000fe20000410000 */
[----:B------:R-:W-:Y:S02]  /*2a00*/  ISETP.GE.AND P6, PT, R240, R223, PT ;  /* 0x000000dff000720c */ /* 0x000fe40003fc6270 */
[----:B------:R-:W-:Y:S02]  /*2a10*/  FSETP.NEU.FTZ.AND P0, PT, R238, -INF , PT ;  /* 0xff800000ee00780b */ /* 0x000fe40003f1d000 */
[----:B------:R-:W-:Y:S02]  /*2a20*/  ISETP.GT.AND P6, PT, R242, UR6, P6 ;  /* 0x00000006f2007c0c */ /* 0x000fe4000b7c4270 */
[----:B------:R-:W-:Y:S02]  /*2a30*/  FSEL R229, R229, RZ, P1 ;  /* 0x000000ffe5e57208 */ /* 0x000fe40000800000 */
[----:B------:R-:W-:Y:S01]  /*2a40*/  IADD3 R243, PT, PT, R243, -0x1, RZ ;  /* 0xfffffffff3f37810 */ /* 0x000fe20007ffe0ff */
[----:B------:R-:W-:Y:S04]  /*2a50*/  DEPBAR.LE SB0, 0x0 ;  /* 0x000080000000791a */ /* 0x000fe80000000000 */
[----:B------:R-:W-:Y:S04]  /*2a60*/  BAR.SYNC.DEFER_BLOCKING 0x0 ;  /* 0x0000000000007b1d */ /* 0x000fe80000010000 */
[C---:B------:R-:W-:Y:S01]  /*2a70*/  @!P6 IADD3 R183, PT, PT, R222.reuse, 0x1, RZ ;  /* 0x00000001deb7e810 */ /* 0x040fe20007ffe0ff */
[C---:B------:R-:W-:Y:S01]  /*2a80*/  @!P6 VIADD R190, R222.reuse, 0x11 ;  /* 0x00000011debee836 */ /* 0x040fe20000000000 */
[C-C-:B------:R-:W-:Y:S01]  /*2a90*/  @!P6 VIADDMNMX R195, R237.reuse, 0xffffffc1, R242.reuse, PT ;  /* 0xffffffc1edc3e846 */ /* 0x140fe200038001f2 */
[C---:B------:R-:W-:Y:S01]  /*2aa0*/  @!P6 VIADD R185, R222.reuse, 0x8 ;  /* 0x00000008deb9e836 */ /* 0x040fe20000000000 */
[----:B------:R-:W-:Y:S02]  /*2ab0*/  @!P6 VIADDMNMX R246, R237, 0xffffffc9, R242, PT ;  /* 0xffffffc9edf6e846 */ /* 0x000fe400038001f2 */
[CC--:B------:R-:W-:Y:S02]  /*2ac0*/  @!P6 ISETP.GE.AND P5, PT, R183.reuse, R195.reuse, PT ;  /* 0x000000c3b700e20c */ /* 0x0c0fe40003fa6270 */
[-C--:B------:R-:W-:Y:S02]  /*2ad0*/  @!P6 ISETP.GE.AND P3, PT, R183, R246.reuse, PT ;  /* 0x000000f6b700e20c */ /* 0x080fe40003f66270 */
[CC--:B------:R-:W-:Y:S02]  /*2ae0*/  @!P6 ISETP.GE.AND P1, PT, R222.reuse, R195.reuse, PT ;  /* 0x000000c3de00e20c */ /* 0x0c0fe40003f26270 */
[CC--:B------:R-:W-:Y:S02]  /*2af0*/  @!P6 ISETP.GE.AND P4, PT, R185.reuse, R195.reuse, PT ;  /* 0x000000c3b900e20c */ /* 0x0c0fe40003f86270 */
[-C--:B------:R-:W-:Y:S02]  /*2b00*/  @!P6 ISETP.GE.AND P2, PT, R185, R246.reuse, PT ;  /* 0x000000f6b900e20c */ /* 0x080fe40003f46270 */
[C---:B------:R-:W-:Y:S02]  /*2b10*/  @!P6 IADD3 R185, PT, PT, R222.reuse, 0x10, RZ ;  /* 0x00000010deb9e810 */ /* 0x040fe40007ffe0ff */
[----:B------:R-:W-:Y:S01]  /*2b20*/  @!P6 IADD3 R252, PT, PT, R222, 0x19, RZ ;  /* 0x00000019defce810 */ /* 0x000fe20007ffe0ff */
[----:B------:R-:W-:Y:S08]  /*2b30*/  LDSM.16.M88.4 R52, [R197] ;  /* 0x00000000c534783b */ /* 0x000ff00000000200 */
[----:B------:R-:W2:Y:S08]  /*2b40*/  LDSM.16.M88.4 R56, [R208+-0x4000] ;  /* 0xffc00000d038783b */ /* 0x000eb00000000200 */
[----:B------:R-:W4:Y:S08]  /*2b50*/  LDSM.16.M88.4 R60, [R208+-0x3800] ;  /* 0xffc80000d03c783b */ /* 0x000f300000000200 */
[----:B------:R-:W-:Y:S08]  /*2b60*/  LDSM.16.M88.4 R64, [R181] ;  /* 0x00000000b540783b */ /* 0x000ff00000000200 */
[----:B------:R-:W1:Y:S08]  /*2b70*/  LDSM.16.M88.4 R100, [R198+-0x4000] ;  /* 0xffc00000c664783b */ /* 0x000e700000000200 */
[----:B------:R-:W4:Y:S04]  /*2b80*/  LDG.E R183, desc[UR14][R186.64] ;  /* 0x0000000ebab77981 */ /* 0x000f28000c1e1900 */
[----:B------:R-:W1:Y:S01]  /*2b90*/  LDSM.16.M88.4 R104, [R198+-0x3800] ;  /* 0xffc80000c668783b */ /* 0x000e620000000200 */
[C---:B--2---:R-:W-:Y:S07]  /*2ba0*/  HMMA.16816.F32.BF16 R4, R52.reuse, R56, RZ ;  /* 0x000000383404723c */ /* 0x044fee00000418ff */
[----:B------:R-:W-:Y:S01]  /*2bb0*/  LDSM.16.M88.4 R108, [R182] ;  /* 0x00000000b66c783b */ /* 0x000fe20000000200 */
[C---:B---3--:R-:W-:Y:S07]  /*2bc0*/  HMMA.16816.F32.BF16 R8, R52.reuse, R58, RZ ;  /* 0x0000003a3408723c */ /* 0x048fee00000418ff */
[----:B------:R-:W2:Y:S01]  /*2bd0*/  LDSM.16.M88.4 R112, [R206+-0x4000] ;  /* 0xffc00000ce70783b */ /* 0x000ea20000000200 */
[C---:B----4-:R-:W-:Y:S07]  /*2be0*/  HMMA.16816.F32.BF16 R12, R52.reuse, R60, RZ ;  /* 0x0000003c340c723c */ /* 0x050fee00000418ff */
[----:B------:R-:W-:Y:S01]  /*2bf0*/  LDSM.16.M88.4 R56, [R180] ;  /* 0x00000000b438783b */ /* 0x000fe20000000200 */
[----:B------:R-:W-:Y:S07]  /*2c00*/  HMMA.16816.F32.BF16 R16, R52, R62, RZ ;  /* 0x0000003e3410723c */ /* 0x000fee00000418ff */
[----:B------:R-:W3:Y:S01]  /*2c10*/  LDSM.16.M88.4 R52, [R206+-0x3800] ;  /* 0xffc80000ce34783b */ /* 0x000ee20000000200 */
[C---:B-1----:R-:W-:Y:S07]  /*2c20*/  HMMA.16816.F32.BF16 R4, R64.reuse, R100, R4 ;  /* 0x000000644004723c */ /* 0x042fee0000041804 */
[----:B------:R-:W1:Y:S01]  /*2c30*/  LDSM.16.M88.4 R60, [R205+-0x4000] ;  /* 0xffc00000cd3c783b */ /* 0x000e620000000200 */
[C---:B------:R-:W-:Y:S07]  /*2c40*/  HMMA.16816.F32.BF16 R8, R64.reuse, R102, R8 ;  /* 0x000000664008723c */ /* 0x040fee0000041808 */
[----:B------:R-:W-:Y:S01]  /*2c50*/  LDSM.16.M88.4 R100, [R197+0x2000] ;  /* 0x00200000c564783b */ /* 0x000fe20000000200 */
[C---:B------:R-:W-:Y:S08]  /*2c60*/  HMMA.16816.F32.BF16 R12, R64.reuse, R104, R12 ;  /* 0x00000068400c723c */ /* 0x040ff0000004180c */
[----:B------:R-:W-:Y:S01]  /*2c70*/  HMMA.16816.F32.BF16 R16, R64, R106, R16 ;  /* 0x0000006a4010723c */ /* 0x000fe20000041810 */
[----:B------:R-:W4:Y:S07]  /*2c80*/  LDSM.16.M88.4 R64, [R205+-0x3800] ;  /* 0xffc80000cd40783b */ /* 0x000f2e0000000200 */
[C---:B--2---:R-:W-:Y:S01]  /*2c90*/  HMMA.16816.F32.BF16 R4, R108.reuse, R112, R4 ;  /* 0x000000706c04723c */ /* 0x044fe20000041804 */
[----:B------:R-:W2:Y:S07]  /*2ca0*/  LDSM.16.M88.4 R104, [R208+-0x2000] ;  /* 0xffe00000d068783b */ /* 0x000eae0000000200 */
[C---:B------:R-:W-:Y:S01]  /*2cb0*/  HMMA.16816.F32.BF16 R8, R108.reuse, R114, R8 ;  /* 0x000000726c08723c */ /* 0x040fe20000041808 */
[----:B------:R-:W-:Y:S07]  /*2cc0*/  LDSM.16.M88.4 R112, [R198+-0x2000] ;  /* 0xffe00000c670783b */ /* 0x000fee0000000200 */
[C---:B---3--:R-:W-:Y:S08]  /*2cd0*/  HMMA.16816.F32.BF16 R12, R108.reuse, R52, R12 ;  /* 0x000000346c0c723c */ /* 0x048ff0000004180c */
[----:B------:R-:W-:Y:S01]  /*2ce0*/  HMMA.16816.F32.BF16 R16, R108, R54, R16 ;  /* 0x000000366c10723c */ /* 0x000fe20000041810 */
[----:B------:R-:W3:Y:S07]  /*2cf0*/  LDSM.16.M88.4 R52, [R208+-0x1800] ;  /* 0xffe80000d034783b */ /* 0x000eee0000000200 */
[C---:B-1----:R-:W-:Y:S01]  /*2d00*/  HMMA.16816.F32.BF16 R4, R56.reuse, R60, R4 ;  /* 0x0000003c3804723c */ /* 0x042fe20000041804 */
[----:B------:R-:W1:Y:S07]  /*2d10*/  LDSM.16.M88.4 R108, [R181+0x2000] ;  /* 0x00200000b56c783b */ /* 0x000e6e0000000200 */
[C---:B------:R-:W-:Y:S01]  /*2d20*/  HMMA.16816.F32.BF16 R8, R56.reuse, R62, R8 ;  /* 0x0000003e3808723c */ /* 0x040fe20000041808 */
[----:B------:R-:W-:Y:S07]  /*2d30*/  LDSM.16.M88.4 R60, [R182+0x2000] ;  /* 0x00200000b63c783b */ /* 0x000fee0000000200 */
[C---:B----4-:R-:W-:Y:S08]  /*2d40*/  HMMA.16816.F32.BF16 R12, R56.reuse, R64, R12 ;  /* 0x00000040380c723c */ /* 0x050ff0000004180c */
        /* <DEDUP_REMOVED lines=10> */
[----:B------:R1:W3:Y:S07]  /*2df0*/  LDSM.16.M88.4 R100, [R180+0x2000] ;  /* 0x00200000b464783b */ /* 0x0002ee0000000200 */
[C---:B------:R-:W-:Y:S08]  /*2e00*/  HMMA.16816.F32.BF16 R8, R108.reuse, R114, R8 ;  /* 0x000000726c08723c */ /* 0x040ff00000041808 */
[C---:B----4-:R-:W-:Y:S08]  /*2e10*/  HMMA.16816.F32.BF16 R12, R108.reuse, R56, R12 ;  /* 0x000000386c0c723c */ /* 0x050ff0000004180c */
[----:B------:R-:W-:Y:S01]  /*2e20*/  HMMA.16816.F32.BF16 R16, R108, R58, R16 ;  /* 0x0000003a6c10723c */ /* 0x000fe20000041810 */
[----:B------:R-:W4:Y:S02]  /*2e30*/  LDSM.16.M88.4 R56, [R205+-0x1800] ;  /* 0xffe80000cd38783b */ /* 0x000f240000000200 */
[----:B-1----:R-:W-:Y:S01]  /*2e40*/  FSEL R180, R184, RZ, P0 ;  /* 0x000000ffb8b47208 */ /* 0x002fe20000000000 */
[C---:B------:R-:W-:Y:S01]  /*2e50*/  @!P6 VIADD R184, R222.reuse, 0x9 ;  /* 0x00000009deb8e836 */ /* 0x040fe20000000000 */
[-C--:B------:R-:W-:Y:S03]  /*2e60*/  @!P6 ISETP.GE.AND P0, PT, R222, R246.reuse, PT ;  /* 0x000000f6de00e20c */ /* 0x080fe60003f06270 */
[C---:B--2---:R-:W-:Y:S08]  /*2e70*/  HMMA.16816.F32.BF16 R4, R60.reuse, R64, R4 ;  /* 0x000000403c04723c */ /* 0x044ff00000041804 */
[C---:B------:R-:W-:Y:S08]  /*2e80*/  HMMA.16816.F32.BF16 R8, R60.reuse, R66, R8 ;  /* 0x000000423c08723c */ /* 0x040ff00000041808 */
[C---:B---3--:R-:W-:Y:S08]  /*2e90*/  HMMA.16816.F32.BF16 R12, R60.reuse, R52, R12 ;  /* 0x000000343c0c723c */ /* 0x048ff0000004180c */
[----:B------:R-:W-:Y:S08]  /*2ea0*/  HMMA.16816.F32.BF16 R16, R60, R54, R16 ;  /* 0x000000363c10723c */ /* 0x000ff00000041810 */
[C---:B------:R-:W-:Y:S08]  /*2eb0*/  HMMA.16816.F32.BF16 R4, R100.reuse, R104, R4 ;  /* 0x000000686404723c */ /* 0x040ff00000041804 */
[C---:B------:R-:W-:Y:S08]  /*2ec0*/  HMMA.16816.F32.BF16 R8, R100.reuse, R106, R8 ;  /* 0x0000006a6408723c */ /* 0x040ff00000041808 */
[C---:B----4-:R-:W-:Y:S03]  /*2ed0*/  HMMA.16816.F32.BF16 R12, R100.reuse, R56, R12 ;  /* 0x00000038640c723c */ /* 0x050fe6000004180c */
[----:B------:R-:W-:Y:S02]  /*2ee0*/  @!P6 FSEL R4, R4, -INF , !P1 ;  /* 0xff8000000404e808 */ /* 0x000fe40004800000 */
[----:B------:R-:W-:Y:S02]  /*2ef0*/  @!P6 FSEL R5, R5, -INF , !P5 ;  /* 0xff8000000505e808 */ /* 0x000fe40006800000 */
[CC--:B------:R-:W-:Y:S01]  /*2f00*/  @!P6 ISETP.GE.AND P1, PT, R184.reuse, R195.reuse, PT ;  /* 0x000000c3b800e20c */ /* 0x0c0fe20003f26270 */
[----:B------:R-:W-:Y:S03]  /*2f10*/  HMMA.16816.F32.BF16 R16, R100, R58, R16 ;  /* 0x0000003a6410723c */ /* 0x000fe60000041810 */
[-C--:B------:R-:W-:Y:S01]  /*2f20*/  @!P6 ISETP.GE.AND P5, PT, R184, R246.reuse, PT ;  /* 0x000000f6b800e20c */ /* 0x080fe20003fa6270 */
[--C-:B------:R-:W-:Y:S01]  /*2f30*/  FFMA.FTZ R189, R5, UR7, -R229.reuse ;  /* 0x0000000705bd7c23 */ /* 0x100fe200080108e5 */
[----:B------:R1:W2:Y:S01]  /*2f40*/  LDG.E R184, desc[UR14][R186.64+0x20] ;  /* 0x0000200ebab87981 */ /* 0x0002a2000c1e1900 */
[----:B------:R-:W-:Y:S01]  /*2f50*/  @!P6 FSEL R8, R8, -INF , !P4 ;  /* 0xff8000000808e808 */ /* 0x000fe20006000000 */
[--C-:B------:R-:W-:Y:S01]  /*2f60*/  FFMA.FTZ R188, R4, UR7, -R229.reuse ;  /* 0x0000000704bc7c23 */ /* 0x100fe200080108e5 */
[----:B------:R-:W-:Y:S02]  /*2f70*/  @!P6 FSEL R6, R6, -INF , !P0 ;  /* 0xff8000000606e808 */ /* 0x000fe40004000000 */
[----:B------:R-:W-:Y:S01]  /*2f80*/  @!P6 FSEL R7, R7, -INF , !P3 ;  /* 0xff8000000707e808 */ /* 0x000fe20005800000 */
[--C-:B------:R-:W-:Y:S01]  /*2f90*/  FFMA.FTZ R194, R8, UR7, -R229.reuse ;  /* 0x0000000708c27c23 */ /* 0x100fe200080108e5 */
[CC--:B------:R-:W-:Y:S01]  /*2fa0*/  @!P6 ISETP.GE.AND P0, PT, R185.reuse, R195.reuse, PT ;  /* 0x000000c3b900e20c */ /* 0x0c0fe20003f06270 */
[--C-:B------:R-:W-:Y:S01]  /*2fb0*/  FFMA.FTZ R191, R6, UR7, -R180.reuse ;  /* 0x0000000706bf7c23 */ /* 0x100fe200080108b4 */
[-C--:B------:R-:W-:Y:S01]  /*2fc0*/  @!P6 ISETP.GE.AND P3, PT, R185, R246.reuse, PT ;  /* 0x000000f6b900e20c */ /* 0x080fe20003f66270 */
[--C-:B------:R-:W-:Y:S01]  /*2fd0*/  FFMA.FTZ R193, R7, UR7, -R180.reuse ;  /* 0x0000000707c17c23 */ /* 0x100fe200080108b4 */
[----:B------:R-:W-:Y:S01]  /*2fe0*/  MUFU.EX2 R185, R188 ;  /* 0x000000bc00b97308 */ /* 0x000fe20000000800 */
[----:B------:R-:W-:Y:S02]  /*2ff0*/  @!P6 FSEL R9, R9, -INF , !P1 ;  /* 0xff8000000909e808 */ /* 0x000fe40004800000 */
[----:B------:R-:W-:Y:S07]  /*3000*/  @!P6 FSEL R12, R12, -INF , !P0 ;  /* 0xff8000000c0ce808 */ /* 0x000fee0004000000 */
[----:B------:R3:W-:Y:S01]  /*3010*/  MUFU.EX2 R188, R193 ;  /* 0x000000c100bc7308 */ /* 0x0007e20000000800 */
[----:B------:R-:W-:Y:S01]  /*3020*/  @!P6 ISETP.GE.AND P1, PT, R190, R246, PT ;  /* 0x000000f6be00e20c */ /* 0x000fe20003f26270 */
[--C-:B------:R-:W-:Y:S01]  /*3030*/  FFMA.FTZ R192, R9, UR7, -R229.reuse ;  /* 0x0000000709c07c23 */ /* 0x100fe200080108e5 */
[----:B------:R-:W-:Y:S02]  /*3040*/  @!P6 FSEL R10, R10, -INF , !P2 ;  /* 0xff8000000a0ae808 */ /* 0x000fe40005000000 */
[----:B------:R-:W-:Y:S02]  /*3050*/  @!P6 FSEL R11, R11, -INF , !P5 ;  /* 0xff8000000b0be808 */ /* 0x000fe40006800000 */
[-C--:B------:R-:W-:Y:S01]  /*3060*/  @!P6 ISETP.GE.AND P4, PT, R190, R195.reuse, PT ;  /* 0x000000c3be00e20c */ /* 0x080fe20003f86270 */
[--C-:B------:R-:W-:Y:S01]  /*3070*/  FFMA.FTZ R190, R10, UR7, -R180.reuse ;  /* 0x000000070abe7c23 */ /* 0x100fe200080108b4 */
[----:B------:R-:W-:Y:S01]  /*3080*/  @!P6 ISETP.GE.AND P2, PT, R252, R195, PT ;  /* 0x000000c3fc00e20c */ /* 0x000fe20003f46270 */
[----:B-1----:R-:W1:Y:S01]  /*3090*/  MUFU.EX2 R186, R189 ;  /* 0x000000bd00ba7308 */ /* 0x002e620000000800 */
[----:B------:R-:W-:Y:S02]  /*30a0*/  @!P6 FSEL R15, R15, -INF , !P1 ;  /* 0xff8000000f0fe808 */ /* 0x000fe40004800000 */
[----:B------:R-:W-:Y:S07]  /*30b0*/  @!P6 FSEL R14, R14, -INF , !P3 ;  /* 0xff8000000e0ee808 */ /* 0x000fee0005800000 */
[----:B------:R4:W-:Y:S01]  /*30c0*/  MUFU.EX2 R189, R194 ;  /* 0x000000c200bd7308 */ /* 0x0009e20000000800 */
[----:B------:R-:W-:Y:S01]  /*30d0*/  @!P6 FSEL R13, R13, -INF , !P4 ;  /* 0xff8000000d0de808 */ /* 0x000fe20006000000 */
[--C-:B---3--:R-:W-:Y:S01]  /*30e0*/  FFMA.FTZ R193, R12, UR7, -R229.reuse ;  /* 0x000000070cc17c23 */ /* 0x108fe200080108e5 */
[----:B------:R-:W-:Y:S07]  /*30f0*/  @!P6 FSEL R17, R17, -INF , !P2 ;  /* 0xff8000001111e808 */ /* 0x000fee0005000000 */
[----:B------:R3:W3:Y:S01]  /*3100*/  MUFU.EX2 R187, R191 ;  /* 0x000000bf00bb7308 */ /* 0x0006e20000000800 */
[--C-:B------:R-:W-:Y:S01]  /*3110*/  FFMA.FTZ R113, R15, UR7, -R180.reuse ;  /* 0x000000070f717c23 */ /* 0x100fe200080108b4 */
[--C-:B------:R-:W-:Y:S01]  /*3120*/  FFMA.FTZ R106, R13, UR7, -R229.reuse ;  /* 0x000000070d6a7c23 */ /* 0x100fe200080108e5 */
[----:B------:R-:W-:Y:S01]  /*3130*/  ISETP.GT.AND P2, PT, R243, R224, PT ;  /* 0x000000e0f300720c */ /* 0x000fe20003f44270 */
[--C-:B------:R-:W-:Y:S06]  /*3140*/  FFMA.FTZ R114, R17, UR7, -R229.reuse ;  /* 0x0000000711727c23 */ /* 0x100fec00080108e5 */
[----:B------:R-:W3:Y:S01]  /*3150*/  MUFU.EX2 R192, R192 ;  /* 0x000000c000c07308 */ /* 0x000ee20000000800 */
[----:B-1----:R-:W-:Y:S09]  /*3160*/  F2FP.BF16.F32.PACK_AB R103, R186, R185 ;  /* 0x000000b9ba67723e */ /* 0x002ff200000010ff */
[----:B------:R-:W-:Y:S01]  /*3170*/  MUFU.EX2 R190, R190 ;  /* 0x000000be00be7308 */ /* 0x000fe20000000800 */
[----:B----4-:R-:W-:Y:S01]  /*3180*/  @!P6 VIADD R194, R222, 0x18 ;  /* 0x00000018dec2e836 */ /* 0x010fe20000000000 */
[----:B------:R-:W-:Y:S08]  /*3190*/  STS [R219], R103 ;  /* 0x00000067db007388 */ /* 0x000ff00000000800 */
[----:B------:R-:W-:Y:S01]  /*31a0*/  MUFU.EX2 R193, R193 ;  /* 0x000000c100c17308 */ /* 0x000fe20000000800 */
[--C-:B---3--:R-:W-:Y:S01]  /*31b0*/  FFMA.FTZ R191, R11, UR7, -R180.reuse ;  /* 0x000000070bbf7c23 */ /* 0x108fe200080108b4 */
[----:B------:R-:W-:Y:S01]  /*31c0*/  @!P6 ISETP.GE.AND P0, PT, R194, R195, PT ;  /* 0x000000c3c200e20c */ /* 0x000fe20003f06270 */
[--C-:B------:R-:W-:Y:S01]  /*31d0*/  FFMA.FTZ R195, R14, UR7, -R180.reuse ;  /* 0x000000070ec37c23 */ /* 0x100fe200080108b4 */
[-C--:B------:R-:W-:Y:S02]  /*31e0*/  @!P6 ISETP.GE.AND P1, PT, R194, R246.reuse, PT ;  /* 0x000000f6c200e20c */ /* 0x080fe40003f26270 */
[----:B------:R-:W-:Y:S04]  /*31f0*/  @!P6 FSEL R16, R16, -INF , !P0 ;  /* 0xff8000001010e808 */ /* 0x000fe80004000000 */
[----:B------:R-:W1:Y:S01]  /*3200*/  MUFU.EX2 R191, R191 ;  /* 0x000000bf00bf7308 */ /* 0x000e620000000800 */
[----:B------:R-:W-:Y:S02]  /*3210*/  @!P6 ISETP.GE.AND P0, PT, R252, R246, PT ;  /* 0x000000f6fc00e20c */ /* 0x000fe40003f06270 */
[----:B------:R-:W-:Y:S01]  /*3220*/  @!P6 FSEL R18, R18, -INF , !P1 ;  /* 0xff8000001212e808 */ /* 0x000fe20004800000 */
[----:B------:R-:W-:Y:S01]  /*3230*/  FFMA.FTZ R252, R16, UR7, -R229 ;  /* 0x0000000710fc7c23 */ /* 0x000fe200080108e5 */
[----:B------:R-:W-:Y:S05]  /*3240*/  @!P6 FSEL R19, R19, -INF , !P0 ;  /* 0xff8000001313e808 */ /* 0x000fea0004000000 */
[----:B------:R-:W3:Y:S01]  /*3250*/  MUFU.EX2 R194, R106 ;  /* 0x0000006a00c27308 */ /* 0x000ee20000000800 */
[----:B------:R-:W-:Y:S01]  /*3260*/  F2FP.BF16.F32.PACK_AB R101, R188, R187 ;  /* 0x000000bbbc65723e */ /* 0x000fe200000010ff */
[--C-:B------:R-:W-:Y:S01]  /*3270*/  FFMA.FTZ R107, R18, UR7, -R180.reuse ;  /* 0x00000007126b7c23 */ /* 0x100fe200080108b4 */
[----:B------:R-:W-:Y:S07]  /*3280*/  F2FP.BF16.F32.PACK_AB R182, R192, R189 ;  /* 0x000000bdc0b6723e */ /* 0x000fee00000010ff */
[----:B------:R-:W-:Y:S01]  /*3290*/  MUFU.EX2 R229, R252 ;  /* 0x000000fc00e57308 */ /* 0x000fe20000000800 */
[----:B------:R-:W-:Y:S01]  /*32a0*/  FFMA.FTZ R180, R19, UR7, -R180 ;  /* 0x0000000713b47c23 */ /* 0x000fe200080108b4 */
[----:B------:R-:W-:Y:S08]  /*32b0*/  STS [R219+0x400], R101 ;  /* 0x00040065db007388 */ /* 0x000ff00000000800 */
[----:B------:R-:W-:Y:S01]  /*32c0*/  MUFU.EX2 R195, R195 ;  /* 0x000000c300c37308 */ /* 0x000fe20000000800 */
[----:B-1----:R-:W-:Y:S01]  /*32d0*/  F2FP.BF16.F32.PACK_AB R102, R191, R190 ;  /* 0x000000bebf66723e */ /* 0x002fe200000010ff */
[----:B------:R-:W-:Y:S08]  /*32e0*/  STS [R235], R182 ;  /* 0x000000b6eb007388 */ /* 0x000ff00000000800 */
[----:B------:R-:W1:Y:S01]  /*32f0*/  MUFU.EX2 R246, R113 ;  /* 0x0000007100f67308 */ /* 0x000e620000000800 */
[----:B---3--:R-:W-:Y:S01]  /*3300*/  F2FP.BF16.F32.PACK_AB R181, R194, R193 ;  /* 0x000000c1c2b5723e */ /* 0x008fe200000010ff */
[----:B------:R-:W-:Y:S08]  /*3310*/  STS [R235+0x400], R102 ;  /* 0x00040066eb007388 */ /* 0x000ff00000000800 */
[----:B------:R1:W3:Y:S01]  /*3320*/  MUFU.EX2 R252, R114 ;  /* 0x0000007200fc7308 */ /* 0x0002e20000000800 */
[----:B------:R-:W-:Y:S09]  /*3330*/  STS [R247], R181 ;  /* 0x000000b5f7007388 */ /* 0x000ff20000000800 */
[----:B------:R-:W-:Y:S10]  /*3340*/  MUFU.EX2 R107, R107 ;  /* 0x0000006b006b7308 */ /* 0x000ff40000000800 */
[----:B------:R4:W4:Y:S01]  /*3350*/  MUFU.EX2 R106, R180 ;  /* 0x000000b4006a7308 */ /* 0x0009220000000800 */
[----:B-1----:R-:W-:Y:S02]  /*3360*/  F2FP.BF16.F32.PACK_AB R114, R246, R195 ;  /* 0x000000c3f672723e */ /* 0x002fe400000010ff */
[----:B---3--:R-:W-:Y:S03]  /*3370*/  F2FP.BF16.F32.PACK_AB R115, R252, R229 ;  /* 0x000000e5fc73723e */ /* 0x008fe600000010ff */
[----:B------:R-:W-:Y:S01]  /*3380*/  STS [R247+0x400], R114 ;  /* 0x00040072f7007388 */ /* 0x000fe20000000800 */
[----:B----4-:R-:W-:Y:S01]  /*3390*/  IMAD.IADD R180, R247, 0x1, R236 ;  /* 0x00000001f7b47824 */ /* 0x010fe200078e02ec */
[----:B------:R-:W-:Y:S04]  /*33a0*/  F2FP.BF16.F32.PACK_AB R113, R106, R107 ;  /* 0x0000006b6a71723e */ /* 0x000fe800000010ff */
[----:B------:R-:W-:Y:S04]  /*33b0*/  STS [R180], R115 ;  /* 0x00000073b4007388 */ /* 0x000fe80000000800 */
[----:B------:R-:W-:Y:S04]  /*33c0*/  STS [R180+0x400], R113 ;  /* 0x00040071b4007388 */ /* 0x000fe80000000800 */
[----:B------:R-:W1:Y:S08]  /*33d0*/  LDSM.16.M88.4 R52, [R212+0x8000] ;  /* 0x00800000d434783b */ /* 0x000e700000000200 */
[----:B------:R-:W3:Y:S08]  /*33e0*/  LDSM.16.M88.4 R56, [R3+0x8000] ;  /* 0x008000000338783b */ /* 0x000ef00000000200 */
[----:B------:R-:W4:Y:S01]  /*33f0*/  LDSM.16.M88.4 R60, [R2+0x8000] ;  /* 0x00800000023c783b */ /* 0x000f220000000200 */
[C---:B-1----:R-:W-:Y:S08]  /*3400*/  HMMA.16816.F32.BF16 R4, R52.reuse, R116, RZ ;  /* 0x000000743404723c */ /* 0x042ff000000418ff */
[C---:B------:R-:W-:Y:S08]  /*3410*/  HMMA.16816.F32.BF16 R8, R52.reuse, R118, RZ ;  /* 0x000000763408723c */ /* 0x040ff000000418ff */
[C---:B------:R-:W-:Y:S08]  /*3420*/  HMMA.16816.F32.BF16 R12, R52.reuse, R120, RZ ;  /* 0x00000078340c723c */ /* 0x040ff000000418ff */
[----:B------:R-:W-:Y:S01]  /*3430*/  HMMA.16816.F32.BF16 R16, R52, R122, RZ ;  /* 0x0000007a3410723c */ /* 0x000fe200000418ff */
[----:B------:R-:W1:Y:S07]  /*3440*/  LDSM.16.M88.4 R52, [R0+0x8000] ;  /* 0x008000000034783b */ /* 0x000e6e0000000200 */
[C---:B---3--:R-:W-:Y:S08]  /*3450*/  HMMA.16816.F32.BF16 R4, R56.reuse, R124, R4 ;  /* 0x0000007c3804723c */ /* 0x048ff00000041804 */
[C---:B------:R-:W-:Y:S08]  /*3460*/  HMMA.16816.F32.BF16 R8, R56.reuse, R126, R8 ;  /* 0x0000007e3808723c */ /* 0x040ff00000041808 */
[C---:B------:R-:W-:Y:S08]  /*3470*/  HMMA.16816.F32.BF16 R12, R56.reuse, R128, R12 ;  /* 0x00000080380c723c */ /* 0x040ff0000004180c */
[----:B------:R-:W-:Y:S01]  /*3480*/  HMMA.16816.F32.BF16 R16, R56, R130, R16 ;  /* 0x000000823810723c */ /* 0x000fe20000041810 */
[----:B------:R-:W3:Y:S07]  /*3490*/  LDSM.16.M88.4 R56, [R212+0xa000] ;  /* 0x00a00000d438783b */ /* 0x000eee0000000200 */
[C---:B----4-:R-:W-:Y:S08]  /*34a0*/  HMMA.16816.F32.BF16 R4, R60.reuse, R132, R4 ;  /* 0x000000843c04723c */ /* 0x050ff00000041804 */
[C---:B------:R-:W-:Y:S08]  /*34b0*/  HMMA.16816.F32.BF16 R8, R60.reuse, R134, R8 ;  /* 0x000000863c08723c */ /* 0x040ff00000041808 */
[C---:B------:R-:W-:Y:S08]  /*34c0*/  HMMA.16816.F32.BF16 R12, R60.reuse, R136, R12 ;  /* 0x000000883c0c723c */ /* 0x040ff0000004180c */
[----:B------:R-:W-:Y:S01]  /*34d0*/  HMMA.16816.F32.BF16 R16, R60, R138, R16 ;  /* 0x0000008a3c10723c */ /* 0x000fe20000041810 */
[----:B------:R-:W4:Y:S07]  /*34e0*/  LDSM.16.M88.4 R60, [R3+0xa000] ;  /* 0x00a00000033c783b */ /* 0x000f2e0000000200 */
[C---:B-1----:R-:W-:Y:S08]  /*34f0*/  HMMA.16816.F32.BF16 R4, R52.reuse, R140, R4 ;  /* 0x0000008c3404723c */ /* 0x042ff00000041804 */
[C---:B------:R-:W-:Y:S08]  /*3500*/  HMMA.16816.F32.BF16 R8, R52.reuse, R142, R8 ;  /* 0x0000008e3408723c */ /* 0x040ff00000041808 */
[C---:B------:R-:W-:Y:S08]  /*3510*/  HMMA.16816.F32.BF16 R12, R52.reuse, R144, R12 ;  /* 0x00000090340c723c */ /* 0x040ff0000004180c */
[----:B------:R-:W-:Y:S01]  /*3520*/  HMMA.16816.F32.BF16 R16, R52, R146, R16 ;  /* 0x000000923410723c */ /* 0x000fe20000041810 */
        /* <DEDUP_REMOVED lines=9> */
[----:B------:R-:W-:Y:S08]  /*35c0*/  HMMA.16816.F32.BF16 R16, R60, R162, R16 ;  /* 0x000000a23c10723c */ /* 0x000ff00000041810 */
[C---:B-1----:R-:W-:Y:S08]  /*35d0*/  HMMA.16816.F32.BF16 R4, R52.reuse, R164, R4 ;  /* 0x000000a43404723c */ /* 0x042ff00000041804 */
[C---:B------:R-:W-:Y:S08]  /*35e0*/  HMMA.16816.F32.BF16 R8, R52.reuse, R166, R8 ;  /* 0x000000a63408723c */ /* 0x040ff00000041808 */
[C---:B------:R-:W-:Y:S08]  /*35f0*/  HMMA.16816.F32.BF16 R12, R52.reuse, R168, R12 ;  /* 0x000000a8340c723c */ /* 0x040ff0000004180c */
[----:B------:R-:W-:Y:S08]  /*3600*/  HMMA.16816.F32.BF16 R16, R52, R170, R16 ;  /* 0x000000aa3410723c */ /* 0x000ff00000041810 */
[C---:B---3--:R-:W-:Y:S08]  /*3610*/  HMMA.16816.F32.BF16 R4, R56.reuse, R172, R4 ;  /* 0x000000ac3804723c */ /* 0x048ff00000041804 */
        /* <DEDUP_REMOVED lines=17> */
[C---:B--2---:R-:W-:Y:S01]  /*3730*/  FADD.FTZ R189, -R184.reuse, R6 ;  /* 0x00000006b8bd7221 */ /* 0x044fe20000010100 */
        /* <DEDUP_REMOVED lines=9> */
[----:B------:R-:W-:Y:S01]  /*37d0*/  FADD.FTZ R185, -R184, R11 ;  /* 0x0000000bb8b97221 */ /* 0x000fe20000010100 */
[----:B------:R-:W-:Y:S01]  /*37e0*/  F2FP.BF16.F32.PACK_AB R229, R252, R229 ;  /* 0x000000e5fce5723e */ /* 0x000fe200000010ff */
[----:B------:R-:W-:Y:S01]  /*37f0*/  FADD.FTZ R252, -R184, R14 ;  /* 0x0000000eb8fc7221 */ /* 0x000fe20000010100 */
[----:B------:R-:W-:Y:S01]  /*3800*/  FMUL.FTZ R183, R190, R183 ;  /* 0x000000b7beb77220 */ /* 0x000fe20000410000 */
[----:B------:R-:W-:Y:S01]  /*3810*/  FMUL.FTZ R190, R191, R185 ;  /* 0x000000b9bfbe7220 */ /* 0x000fe20000410000 */
[----:B------:R-:W-:Y:S01]  /*3820*/  F2FP.BF16.F32.PACK_AB R188, R188, R189 ;  /* 0x000000bdbcbc723e */ /* 0x000fe200000010ff */
[C---:B------:R-:W-:Y:S01]  /*3830*/  FADD.FTZ R185, -R184.reuse, R15 ;  /* 0x0000000fb8b97221 */ /* 0x040fe20000010100 */
[C---:B------:R-:W-:Y:S01]  /*3840*/  FADD.FTZ R187, -R184.reuse, R18 ;  /* 0x00000012b8bb7221 */ /* 0x040fe20000010100 */
[----:B------:R-:W-:Y:S01]  /*3850*/  FADD.FTZ R189, -R184, R19 ;  /* 0x00000013b8bd7221 */ /* 0x000fe20000010100 */
[----:B------:R-:W-:Y:S01]  /*3860*/  FMUL.FTZ R252, R195, R252 ;  /* 0x000000fcc3fc7220 */ /* 0x000fe20000410000 */
[----:B------:R-:W-:Y:S01]  /*3870*/  FMUL.FTZ R185, R246, R185 ;  /* 0x000000b9f6b97220 */ /* 0x000fe20000410000 */
[----:B------:R-:W-:Y:S01]  /*3880*/  FMUL.FTZ R187, R107, R187 ;  /* 0x000000bb6bbb7220 */ /* 0x000fe20000410000 */
[----:B------:R-:W-:Y:S01]  /*3890*/  FMUL.FTZ R184, R106, R189 ;  /* 0x000000bd6ab87220 */ /* 0x000fe20000410000 */
[----:B------:R-:W-:Y:S06]  /*38a0*/  @!P2 BRA `(.L_x_92) ;  /* 0x000000000060a947 */ /* 0x000fec0003800000 */
[----:B------:R-:W1:Y:S01]  /*38b0*/  LDC R5, c[0x0][0x3b0] ;  /* 0x0000ec00ff057b82 */ /* 0x000e620000000800 */
[----:B------:R-:W-:Y:S02]  /*38c0*/  IADD3 R7, P0, PT, RZ, -UR18, RZ ;  /* 0x80000012ff077c10 */ /* 0x000fe4000ff1e0ff */
[----:B------:R-:W-:Y:S04]  /*38d0*/  LOP3.LUT R6, R243, 0x1, RZ, 0xc0, !PT ;  /* 0x00000001f3067812 */ /* 0x000fe800078ec0ff */
[----:B------:R-:W-:Y:S01]  /*38e0*/  ISETP.NE.U32.AND P1, PT, R6, 0x1, PT ;  /* 0x000000010600780c */ /* 0x000fe20003f25070 */
[----:B------:R-:W2:Y:S01]  /*38f0*/  LDC R4, c[0x0][0x3b4] ;  /* 0x0000ed00ff047b82 */ /* 0x000ea20000000800 */
[----:B------:R-:W-:Y:S05]  /*3900*/  IMAD.MOV.U32 R6, RZ, RZ, -0x4000 ;  /* 0xffffc000ff067424 */ /* 0x000fea00078e00ff */
[----:B------:R-:W-:Y:S05]  /*3910*/  SEL R6, R6, 0x4000, !P1 ;  /* 0x0000400006067807 */ /* 0x000fea0004800000 */
[--C-:B------:R-:W-:Y:S02]  /*3920*/  IMAD.IADD R241, R241, 0x1, R6.reuse ;  /* 0x00000001f1f17824 */ /* 0x100fe400078e0206 */
[----:B------:R-:W-:Y:S02]  /*3930*/  IMAD.IADD R197, R197, 0x1, R6 ;  /* 0x00000001c5c57824 */ /* 0x000fe400078e0206 */
        /* <DEDUP_REMOVED lines=9> */
[----:B------:R1:W-:Y:S01]  /*39d0*/  LDGSTS.E.BYPASS.LTC128B.128 [R241], desc[UR14][R230.64] ;  /* 0x00000000e6f17fae */ /* 0x0003e2000b981a0e */
[----:B--2---:R-:W-:Y:S03]  /*39e0*/  LEA.HI.X R9, R5, R231, R4, 0x6, P0 ;  /* 0x000000e705097211 */ /* 0x004fe600000f3404 */
[----:B------:R1:W-:Y:S04]  /*39f0*/  LDGSTS.E.BYPASS.LTC128B.128 [R241+0x2000], desc[UR14][R230.64+0x80] ;  /* 0x02000080e6f17fae */ /* 0x0003e8000b981a0e */
[----:B------:R1:W-:Y:S04]  /*3a00*/  LDGSTS.E.BYPASS.LTC128B.128 [R241+0x1000], desc[UR14][R8.64] ;  /* 0x0100000008f17fae */ /* 0x0003e8000b981a0e */
[----:B------:R1:W-:Y:S04]  /*3a10*/  LDGSTS.E.BYPASS.LTC128B.128 [R241+0x3000], desc[UR14][R8.64+0x80] ;  /* 0x0300008008f17fae */ /* 0x0003e8000b981a0e */
[----:B------:R-:W0:Y:S02]  /*3a20*/  LDGDEPBAR ;  /* 0x00000000000079af */ /* 0x000e240000000000 */
.L_x_92:
        /* <DEDUP_REMOVED lines=66> */
[----:B------:R-:W-:Y:S05]  /*3e50*/  IADD3 R5, P0, PT, RZ, -UR19, RZ ;  /* 0x80000013ff057c10 */ /* 0x000fea000ff1e0ff */
[----:B------:R-:W-:Y:S05]  /*3e60*/  IMAD.X R4, RZ, RZ, ~UR4, P0 ;  /* 0x80000004ff047e24 */ /* 0x000fea00080e06ff */
        /* <DEDUP_REMOVED lines=8> */
[----:B------:R-:W-:Y:S03]  /*3ef0*/  LEA.HI.X R7, R226, R233, R225, 0x1, P0 ;  /* 0x000000e9e2077211 */ /* 0x000fe600000f0ce1 */
[----:B------:R1:W-:Y:S04]  /*3f00*/  LDGSTS.E.BYPASS.LTC128B.128 [R220+0xa000], desc[UR14][R232.64+0x80] ;  /* 0x0a000080e8dc7fae */ /* 0x0003e8000b981a0e */
[----:B------:R1:W-:Y:S04]  /*3f10*/  LDGSTS.E.BYPASS.LTC128B.128 [R220+0x9000], desc[UR14][R6.64] ;  /* 0x0900000006dc7fae */ /* 0x0003e8000b981a0e */
[----:B------:R1:W-:Y:S04]  /*3f20*/  LDGSTS.E.BYPASS.LTC128B.128 [R220+0xb000], desc[UR14][R6.64+0x80] ;  /* 0x0b00008006dc7fae */ /* 0x0003e8000b981a0e */
[----:B------:R-:W0:Y:S02]  /*3f30*/  LDGDEPBAR ;  /* 0x00000000000079af */ /* 0x000e240000000000 */
.L_x_93:
        /* <DEDUP_REMOVED lines=30> */
[C---:B------:R-:W-:Y:S04]  /*4120*/  HMMA.16816.F32.BF16 R56, R112.reuse, R180, R56 ;  /* 0x000000b47038723c */ /* 0x040fe80000041838 */
[C---:B------:R-:W-:Y:S04]  /*4130*/  LEA R180, P0, R234.reuse, R248, 0x2 ;  /* 0x000000f8eab47211 */ /* 0x040fe800078010ff */
[-C--:B------:R-:W-:Y:S01]  /*4140*/  HMMA.16816.F32.BF16 R60, R112, R182.reuse, R60 ;  /* 0x000000b6703c723c */ /* 0x080fe2000004183c */
[----:B------:R-:W-:Y:S02]  /*4150*/  LDSM.16.M88.4 R112, [R199+0x1000] ;  /* 0x00100000c770783b */ /* 0x000fe40000000200 */
[----:B------:R-:W-:Y:S05]  /*4160*/  LEA.HI.X.SX32 R181, R234, R249, 0x2, P0 ;  /* 0x000000f9eab57211 */ /* 0x000fea00000f16ff */
[----:B------:R-:W-:Y:S01]  /*4170*/  HMMA.16816.F32.BF16 R64, R104, R182, R64 ;  /* 0x000000b66840723c */ /* 0x000fe20000041840 */
[----:B------:R-:W2:Y:S03]  /*4180*/  LDSM.16.M88.4 R104, [R199] ;  /* 0x00000000c768783b */ /* 0x000ea60000000200 */
[C---:B------:R-:W-:Y:S04]  /*4190*/  LEA R182, P0, R229.reuse, R180, 0x5 ;  /* 0x000000b4e5b67211 */ /* 0x040fe800078028ff */
[-C--:B------:R-:W-:Y:S05]  /*41a0*/  HMMA.16816.F32.BF16 R4, R184, R188.reuse, R4 ;  /* 0x000000bcb804723c */ /* 0x080fea0000041804 */
[C---:B------:R-:W-:Y:S03]  /*41b0*/  LEA.HI.X.SX32 R183, R229.reuse, R181, 0x5, P0 ;  /* 0x000000b5e5b77211 */ /* 0x040fe600000f2eff */
[C---:B------:R-:W-:Y:S04]  /*41c0*/  HMMA.16816.F32.BF16 R8, R192.reuse, R188, R8 ;  /* 0x000000bcc008723c */ /* 0x040fe80000041808 */
[C---:B------:R-:W-:Y:S04]  /*41d0*/  LEA R188, P0, R229.reuse, R182, 0x5 ;  /* 0x000000b6e5bc7211 */ /* 0x040fe800078028ff */
        /* <DEDUP_REMOVED lines=30> */
[----:B------:R-:W-:Y:S03]  /*43c0*/  LEA R114, P0, R229, R100, 0x5 ;  /* 0x00000064e5727211 */ /* 0x000fe600078028ff */
        /* <DEDUP_REMOVED lines=232> */
[----:B------:R-:W1:Y:S01]  /*5250*/  LDCU.64 UR6, c[0x0][0x5a8] ;  /* 0x0000b500ff0677ac */ /* 0x000e620008000a00 */
[----:B--2---:R-:W-:Y:S02]  /*5260*/  MOV R6, UR4 ;  /* 0x0000000400067c02 */ /* 0x004fe40008000f00 */
[----:B------:R-:W-:-:S03]  /*5270*/  MOV R7, UR5 ;  /* 0x0000000500077c02 */ /* 0x000fc60008000f00 */
[-C--:B------:R-:W-:Y:S02]  /*5280*/  IMAD R4, R5, R6.reuse, RZ ;  /* 0x0000000605047224 */ /* 0x080fe400078e02ff */
[----:B------:R-:W-:-:S04]  /*5290*/  IMAD.WIDE.U32 R8, R244, R6, RZ ;  /* 0x00000006f4087225 */ /* 0x000fc800078e00ff */
[----:B------:R-:W-:-:S05]  /*52a0*/  IMAD R4, R244, R7, R4 ;  /* 0x00000007f4047224 */ /* 0x000fca00078e0204 */
[----:B------:R-:W-:-:S03]  /*52b0*/  IADD3 R9, PT, PT, R9, R4, RZ ;  /* 0x0000000409097210 */ /* 0x000fc60007ffe0ff */
[----:B-1----:R-:W-:-:S04]  /*52c0*/  IMAD.WIDE.U32 R34, R214, UR6, R8 ;  /* 0x00000006d6227c25 */ /* 0x002fc8000f8e0008 */
[----:B------:R-:W-:Y:S01]  /*52d0*/  IMAD R32, R214, UR7, R35 ;  /* 0x00000007d6207c24 */ /* 0x000fe2000f8e0223 */
[----:B------:R-:W-:Y:S05]  /*52e0*/  BRA `(.L_x_96) ;  /* 0x0000000000147947 */ /* 0x000fea0003800000 */
.L_x_95:
[----:B------:R-:W2:Y:S01]  /*52f0*/  LDC.64 R6, c[0x0][0x5c0] ;  /* 0x00017000ff067b82 */ /* 0x000ea20000000a00 */
[----:B-1----:R-:W-:-:S05]  /*5300*/  IADD3 R34, PT, PT, R244, R245, RZ ;  /* 0x000000f5f4227210 */ /* 0x002fca0007ffe0ff */
[C---:B--2---:R-:W-:Y:S02]  /*5310*/  IMAD R32, R34.reuse, R7, RZ ;  /* 0x0000000722207224 */ /* 0x044fe400078e02ff */
[----:B------:R-:W-:-:S05]  /*5320*/  IMAD.WIDE.U32 R34, R34, R6, RZ ;  /* 0x0000000622227225 */ /* 0x000fca00078e00ff */
[----:B------:R-:W-:Y:S02]  /*5330*/  IADD3 R32, PT, PT, R35, R32, RZ ;  /* 0x0000002023207210 */ /* 0x000fe40007ffe0ff */
.L_x_96:
        /* <DEDUP_REMOVED lines=13> */
.L_x_97:
[----:B------:R-:W1:Y:S01]  /*5410*/  LDC.64 R4, c[0x0][0x5c8] ;  /* 0x00017200ff047b82 */ /* 0x000e620000000a00 */
[----:B------:R-:W-:-:S05]  /*5420*/  IADD3 R42, PT, PT, R244, R245, RZ ;  /* 0x000000f5f42a7210 */ /* 0x000fca0007ffe0ff */
[C---:B-1----:R-:W-:Y:S02]  /*5430*/  IMAD R40, R42.reuse, R5, RZ ;  /* 0x000000052a287224 */ /* 0x042fe400078e02ff */
[----:B------:R-:W-:-:S05]  /*5440*/  IMAD.WIDE.U32 R42, R42, R4, RZ ;  /* 0x000000042a2a7225 */ /* 0x000fca00078e00ff */
[----:B------:R-:W-:-:S07]  /*5450*/  IADD3 R40, PT, PT, R43, R40, RZ ;  /* 0x000000282b287210 */ /* 0x000fce0007ffe0ff */
.L_x_98:
[----:B------:R-:W-:Y:S01]  /*5460*/  BAR.SYNC.DEFER_BLOCKING 0x0 ;  /* 0x0000000000007b1d */ /* 0x000fe20000010000 */
[----:B------:R-:W-:Y:S01]  /*5470*/  USHF.L.U32 UR6, UR13, 0x6, URZ ;  /* 0x000000060d067899 */ /* 0x000fe200080006ff */
[----:B------:R-:W-:Y:S01]  /*5480*/  LOP3.LUT R44, R216, 0x38, RZ, 0xc0, !PT ;  /* 0x00000038d82c7812 */ /* 0x000fe200078ec0ff */
[----:B------:R-:W-:Y:S02]  /*5490*/  USHF.L.U32 UR10, UR13, 0x6, URZ ;  /* 0x000000060d0a7899 */ /* 0x000fe400080006ff */
[----:B------:R-:W-:Y:S01]  /*54a0*/  USHF.R.S32.HI UR7, URZ, 0x1f, UR6 ;  /* 0x0000001fff077899 */ /* 0x000fe20008011406 */
[----:B------:R-:W-:Y:S01]  /*54b0*/  BSSY.RECONVERGENT B0, `(.L_x_99) ;  /* 0x0000022000007945 */ /* 0x000fe20003800200 */
[C---:B------:R-:W-:Y:S01]  /*54c0*/  IMAD.WIDE.U32 R38, R6.reuse, UR6, RZ ;  /* 0x0000000606267c25 */ /* 0x040fe2000f8e00ff */
[----:B------:R-:W1:Y:S03]  /*54d0*/  LDCU.64 UR4, c[0x0][0x5d8] ;  /* 0x0000bb00ff0477ac */ /* 0x000e660008000a00 */
[----:B------:R-:W-:Y:S01]  /*54e0*/  IMAD R36, R6, UR7, RZ ;  /* 0x0000000706247c24 */ /* 0x000fe2000f8e02ff */
[----:B------:R-:W-:Y:S01]  /*54f0*/  LOP3.LUT R35, R38, 0x38, R216, 0xf8, !PT ;  /* 0x0000003826237812 */ /* 0x000fe200078ef8d8 */
[----:B------:R-:W-:-:S02]  /*5500*/  VIADD R242, R242, -UR10 ;  /* 0x8000000af2f27c36 */ /* 0x000fc40008000000 */
[----:B------:R-:W-:Y:S01]  /*5510*/  IMAD R33, R7, UR6, R36 ;  /* 0x0000000607217c24 */ /* 0x000fe2000f8e0224 */
[----:B------:R-:W-:Y:S02]  /*5520*/  IADD3 R48, P0, PT, R34, R35, RZ ;  /* 0x0000002322307210 */ /* 0x000fe40007f1e0ff */
[C---:B------:R-:W-:Y:S02]  /*5530*/  ISETP.GE.AND P1, PT, R217.reuse, R242, PT ;  /* 0x000000f2d900720c */ /* 0x040fe40003f26270 */
[----:B------:R-:W-:Y:S02]  /*5540*/  IADD3.X R49, PT, PT, R32, R39, R33, P0, !PT ;  /* 0x0000002720317210 */ /* 0x000fe400007fe421 */
[C---:B------:R-:W-:Y:S01]  /*5550*/  IADD3 R43, P0, PT, R217.reuse, 0x20, RZ ;  /* 0x00000020d92b7810 */ /* 0x040fe20007f1e0ff */
[----:B------:R2:W3:Y:S01]  /*5560*/  LDS.128 R28, [R220+0xd000] ;  /* 0x00d00000dc1c7984 */ /* 0x0004e20000000c00 */
[----:B------:R-:W-:Y:S01]  /*5570*/  IADD3 R34, PT, PT, R217, 0x20, RZ ;  /* 0x00000020d9227810 */ /* 0x000fe20007ffe0ff */
[----:B-1----:R-:W-:-:S02]  /*5580*/  IMAD.WIDE.U32 R48, R211, UR4, R48 ;  /* 0x00000004d3307c25 */ /* 0x002fc4000f8e0030 */
[----:B------:R2:W1:Y:S01]  /*5590*/  LDS.128 R24, [R220+0xf000] ;  /* 0x00f00000dc187984 */ /* 0x0004620000000c00 */
[----:B------:R-:W-:Y:S01]  /*55a0*/  ISETP.GE.AND P2, PT, R34, R242, PT ;  /* 0x000000f22200720c */ /* 0x000fe20003f46270 */
[----:B------:R-:W-:Y:S02]  /*55b0*/  IMAD R45, R211, UR5, R49 ;  /* 0x00000005d32d7c24 */ /* 0x000fe4000f8e0231 */
[----:B------:R2:W4:Y:S01]  /*55c0*/  LDS.128 R20, [R220+0x10000] ;  /* 0x01000000dc147984 */ /* 0x0005220000000c00 */
[----:B------:R-:W-:-:S03]  /*55d0*/  IMAD.X R41, RZ, RZ, RZ, P0 ;  /* 0x000000ffff297224 */ /* 0x000fc600000e06ff */
[----:B------:R2:W1:Y:S04]  /*55e0*/  LDS.128 R16, [R220+0x11000] ;  /* 0x01100000dc107984 */ /* 0x0004680000000c00 */
[----:B------:R2:W1:Y:S04]  /*55f0*/  LDS.128 R12, [R220+0x12000] ;  /* 0x01200000dc0c7984 */ /* 0x0004680000000c00 */
[----:B------:R2:W1:Y:S01]  /*5600*/  LDS.128 R8, [R220+0x13000] ;  /* 0x01300000dc087984 */ /* 0x0004620000000c00 */
[----:B------:R-:W-:Y:S05]  /*5610*/  @P1 BRA `(.L_x_100) ;  /* 0x00000000002c1947 */ /* 0x000fea0003800000 */
[----:B------:R-:W3:Y:S01]  /*5620*/  LDS.128 R32, [R220+0xc000] ;  /* 0x00c00000dc207984 */ /* 0x000ee20000000c00 */
[----:B------:R-:W2:Y:S01]  /*5630*/  LDCU.64 UR4, c[0x0][0x560] ;  /* 0x0000ac00ff0477ac */ /* 0x000ea20008000a00 */
[----:B------:R-:W-:Y:S02]  /*5640*/  MOV R46, R48 ;  /* 0x00000030002e7202 */ /* 0x000fe40000000f00 */
[----:B------:R-:W4:Y:S01]  /*5650*/  LDS.128 R36, [R220+0xe000] ;  /* 0x00e00000dc247984 */ /* 0x000f220000000c00 */
[----:B------:R-:W-:-:S03]  /*5660*/  MOV R47, R45 ;  /* 0x0000002d002f7202 */ /* 0x000fc60000000f00 */
[----:B------:R-:W-:-:S04]  /*5670*/  IMAD.WIDE.U32 R50, R217, R6, R46 ;  /* 0x00000006d9327225 */ /* 0x000fc800078e002e */
[----:B------:R-:W-:Y:S01]  /*5680*/  IMAD R46, R217, R7, R51 ;  /* 0x00000007d92e7224 */ /* 0x000fe200078e0233 */
[----:B--2---:R-:W-:-:S04]  /*5690*/  LEA R52, P0, R50, UR4, 0x1 ;  /* 0x0000000432347c11 */ /* 0x004fc8000f8008ff */
[----:B------:R-:W-:-:S05]  /*56a0*/  LEA.HI.X R53, R50, UR5, R46, 0x1, P0 ;  /* 0x0000000532357c11 */ /* 0x000fca00080f0c2e */
[----:B---3--:R2:W-:Y:S04]  /*56b0*/  STG.E.128 desc[UR14][R52.64], R32 ;  /* 0x0000002034007986 */ /* 0x0085e8000c101d0e */
[----:B----4-:R2:W-:Y:S02]  /*56c0*/  STG.E.128 desc[UR14][R52.64+0x80], R36 ;  /* 0x0000802434007986 */ /* 0x0105e4000c101d0e */
.L_x_100:
[----:B------:R-:W-:Y:S05]  /*56d0*/  BSYNC.RECONVERGENT B0 ;  /* 0x0000000000007941 */ /* 0x000fea0003800200 */
.L_x_99:
[----:B------:R-:W-:Y:S04]  /*56e0*/  BSSY.RECONVERGENT B0, `(.L_x_101) ;  /* 0x000000d000007945 */ /* 0x000fe80003800200 */
[----:B------:R-:W-:Y:S05]  /*56f0*/  @P2 BRA `(.L_x_102) ;  /* 0x00000000002c2947 */ /* 0x000fea0003800000 */
[----:B------:R-:W3:Y:S01]  /*5700*/  LDCU.64 UR4, c[0x0][0x560] ;  /* 0x0000ac00ff0477ac */ /* 0x000ee20008000a00 */
[----:B--2---:R-:W-:Y:S01]  /*5710*/  MOV R34, R48 ;  /* 0x0000003000227202 */ /* 0x004fe20000000f00 */
[----:B------:R-:W-:Y:S01]  /*5720*/  IMAD R32, R41, R6, RZ ;  /* 0x0000000629207224 */ /* 0x000fe200078e02ff */
[----:B------:R-:W-:-:S03]  /*5730*/  MOV R35, R45 ;  /* 0x0000002d00237202 */ /* 0x000fc60000000f00 */
[C---:B------:R-:W-:Y:S02]  /*5740*/  IMAD R32, R43.reuse, R7, R32 ;  /* 0x000000072b207224 */ /* 0x040fe400078e0220 */
[----:B------:R-:W-:-:S05]  /*5750*/  IMAD.WIDE.U32 R34, R43, R6, R34 ;  /* 0x000000062b227225 */ /* 0x000fca00078e0022 */
[----:B------:R-:W-:Y:S02]  /*5760*/  IADD3 R32, PT, PT, R32, R35, RZ ;  /* 0x0000002320207210 */ /* 0x000fe40007ffe0ff */
[----:B---3--:R-:W-:-:S04]  /*5770*/  LEA R6, P0, R34, UR4, 0x1 ;  /* 0x0000000422067c11 */ /* 0x008fc8000f8008ff */
[----:B------:R-:W-:-:S05]  /*5780*/  LEA.HI.X R7, R34, UR5, R32, 0x1, P0 ;  /* 0x0000000522077c11 */ /* 0x000fca00080f0c20 */
[----:B------:R2:W-:Y:S04]  /*5790*/  STG.E.128 desc[UR14][R6.64], R28 ;  /* 0x0000001c06007986 */ /* 0x0005e8000c101d0e */
[----:B-1----:R2:W-:Y:S02]  /*57a0*/  STG.E.128 desc[UR14][R6.64+0x80], R24 ;  /* 0x0000801806007986 */ /* 0x0025e4000c101d0e */
.L_x_102:
[----:B------:R-:W-:Y:S05]  /*57b0*/  BSYNC.RECONVERGENT B0 ;  /* 0x0000000000007941 */ /* 0x000fea0003800200 */
.L_x_101:
[----:B------:R-:W-:Y:S01]  /*57c0*/  MOV R45, RZ ;  /* 0x000000ff002d7202 */ /* 0x000fe20000000f00 */
[----:B------:R-:W3:Y:S01]  /*57d0*/  LDCU.64 UR4, c[0x0][0x5e0] ;  /* 0x0000bc00ff0477ac */ /* 0x000ee20008000a00 */
[C---:B--2---:R-:W-:Y:S01]  /*57e0*/  IMAD R6, R4.reuse, UR7, RZ ;  /* 0x0000000704067c24 */ /* 0x044fe2000f8e02ff */
[----:B------:R-:W-:Y:S01]  /*57f0*/  BSSY.RECONVERGENT B0, `(.L_x_103) ;  /* 0x0000010000007945 */ /* 0x000fe20003800200 */
[----:B-1----:R-:W-:-:S04]  /*5800*/  IMAD.WIDE.U32 R24, R4, UR6, R44 ;  /* 0x0000000604187c25 */ /* 0x002fc8000f8e002c */
[----:B------:R-:W-:Y:S01]  /*5810*/  IMAD R7, R5, UR6, R6 ;  /* 0x0000000605077c24 */ /* 0x000fe2000f8e0206 */
[----:B------:R-:W-:-:S04]  /*5820*/  IADD3 R24, P0, PT, R42, R24, RZ ;  /* 0x000000182a187210 */ /* 0x000fc80007f1e0ff */
[----:B------:R-:W-:-:S03]  /*5830*/  IADD3.X R25, PT, PT, R40, R25, R7, P0, !PT ;  /* 0x0000001928197210 */ /* 0x000fc600007fe407 */
[----:B---3--:R-:W-:-:S04]  /*5840*/  IMAD.WIDE.U32 R24, R211, UR4, R24 ;  /* 0x00000004d3187c25 */ /* 0x008fc8000f8e0018 */
        /* <DEDUP_REMOVED lines=8> */
[----:B----4-:R1:W-:Y:S04]  /*58d0*/  STG.E.128 desc[UR14][R28.64], R20 ;  /* 0x000000141c007986 */ /* 0x0103e8000c101d0e */
[----:B------:R1:W-:Y:S02]  /*58e0*/  STG.E.128 desc[UR14][R28.64+0x80], R12 ;  /* 0x0000800c1c007986 */ /* 0x0003e4000c101d0e */
.L_x_104:
[----:B------:R-:W-:Y:S05]  /*58f0*/  BSYNC.RECONVERGENT B0 ;  /* 0x0000000000007941 */ /* 0x000fea0003800200 */
.L_x_103:
[----:B------:R-:W-:Y:S05]  /*5900*/  @P2 BRA `(.L_x_91) ;  /* 0x00000000002c2947 */ /* 0x000fea0003800000 */
[----:B------:R-:W2:Y:S01]  /*5910*/  LDCU.64 UR4, c[0x0][0x568] ;  /* 0x0000ad00ff0477ac */ /* 0x000ea20008000a00 */
[----:B-1----:R-:W-:Y:S01]  /*5920*/  MOV R12, R24 ;  /* 0x00000018000c7202 */ /* 0x002fe20000000f00 */
[----:B------:R-:W-:Y:S01]  /*5930*/  IMAD R6, R41, R4, RZ ;  /* 0x0000000429067224 */ /* 0x000fe200078e02ff */
[----:B------:R-:W-:-:S03]  /*5940*/  MOV R13, R7 ;  /* 0x00000007000d7202 */ /* 0x000fc60000000f00 */
[C---:B------:R-:W-:Y:S02]  /*5950*/  IMAD R6, R43.reuse, R5, R6 ;  /* 0x000000052b067224 */ /* 0x040fe400078e0206 */
[----:B------:R-:W-:-:S05]  /*5960*/  IMAD.WIDE.U32 R12, R43, R4, R12 ;  /* 0x000000042b0c7225 */ /* 0x000fca00078e000c */
[----:B------:R-:W-:Y:S02]  /*5970*/  IADD3 R6, PT, PT, R6, R13, RZ ;  /* 0x0000000d06067210 */ /* 0x000fe40007ffe0ff */
[----:B--2---:R-:W-:-:S04]  /*5980*/  LEA R4, P0, R12, UR4, 0x1 ;  /* 0x000000040c047c11 */ /* 0x004fc8000f8008ff */
[----:B------:R-:W-:-:S05]  /*5990*/  LEA.HI.X R5, R12, UR5, R6, 0x1, P0 ;  /* 0x000000050c057c11 */ /* 0x000fca00080f0c06 */
[----:B------:R2:W-:Y:S04]  /*59a0*/  STG.E.128 desc[UR14][R4.64], R16 ;  /* 0x0000001004007986 */ /* 0x0005e8000c101d0e */
[----:B------:R2:W-:Y:S02]  /*59b0*/  STG.E.128 desc[UR14][R4.64+0x80], R8 ;  /* 0x0000800804007986 */ /* 0x0005e4000c101d0e */
.L_x_91:
[----:B------:R-:W-:Y:S05]  /*59c0*/  BSYNC.RECONVERGENT B1 ;  /* 0x0000000000017941 */ /* 0x000fea0003800200 */
.L_x_69:
[----:B------:R-:W4:Y:S01]  /*59d0*/  LDCU UR5, c[0x0][0x438] ;  /* 0x00008700ff0577ac */ /* 0x000f220008000800 */
[----:B--2---:R-:W2:Y:S01]  /*59e0*/  LDC R11, c[0x0][0x438] ;  /* 0x00010e00ff0b7b82 */ /* 0x004ea20000000800 */
[----:B------:R-:W3:Y:S01]  /*59f0*/  LDCU UR6, c[0x0][0x370] ;  /* 0x00006e00ff0677ac */ /* 0x000ee20008000800 */
[----:B----4-:R-:W-:-:S04]  /*5a00*/  UIADD3 UR5, UPT, UPT, UR5, 0x3f, URZ ;  /* 0x0000003f05057890 */ /* 0x010fc8000fffe0ff */
[----:B------:R-:W-:Y:S02]  /*5a10*/  USHF.R.S32.HI UR4, URZ, 0x1f, UR5 ;  /* 0x0000001fff047899 */ /* 0x000fe40008011405 */
[----:B---3--:R-:W-:Y:S02]  /*5a20*/  UIADD3 UR13, UPT, UPT, UR6, UR13, URZ ;  /* 0x0000000d060d7290 */ /* 0x008fe4000fffe0ff */
[----:B------:R-:W-:-:S04]  /*5a30*/  ULEA.HI UR4, UR4, UR5, URZ, 0x6 ;  /* 0x0000000504047291 */ /* 0x000fc8000f8f30ff */
[----:B------:R-:W-:-:S04]  /*5a40*/  USHF.R.S32.HI UR4, URZ, 0x6, UR4 ;  /* 0x00000006ff047899 */ /* 0x000fc80008011404 */
[----:B------:R-:W-:-:S09]  /*5a50*/  UISETP.GE.AND UP0, UPT, UR13, UR4, UPT ;  /* 0x000000040d00728c */ /* 0x000fd2000bf06270 */
[----:B------:R-:W-:Y:S05]  /*5a60*/  BRA.U !UP0, `(.L_x_105) ;  /* 0xffffffa908e07547 */ /* 0x000fea000b83ffff */
[----:B------:R-:W-:Y:S05]  /*5a70*/  EXIT ;  /* 0x000000000000794d */ /* 0x000fea0003800000 */
.L_x_106:
        /* <DEDUP_REMOVED lines=16> */
.L_x_1243:


//--------------------- .text._ZN5flash44flash_bwd_dq_dk_dv_loop_seqk_parallel_kernelI23Flash_bwd_kernel_traitsILi128ELi64ELi64ELi8ELi4ELi2ELi2ELb1ELb0EN7cutlass10bfloat16_tE19Flash_kernel_traitsILi128ELi64ELi64ELi8ES3_EELb0ELb1ELb0ELb1ELb0ELb0ELb0EEEvNS_16Flash_bwd_paramsE --------------------------
	.section	.text._ZN5flash44flash_bwd_dq_dk_dv_loop_seqk_parallel_kernelI23Flash_bwd_kernel_traitsILi128ELi64ELi64ELi8ELi4ELi2ELi2ELb1ELb0EN7cutlass10bfloat16_tE19Flash_kernel_traitsILi128ELi64ELi64ELi8ES3_EELb0ELb1ELb0ELb1ELb0ELb0ELb0EEEvNS_16Flash_bwd_paramsE,"ax",@progbits
	.align	128
        .global         _ZN5flash44flash_bwd_dq_dk_dv_loop_seqk_parallel_kernelI23Flash_bwd_kernel_traitsILi128ELi64ELi64ELi8ELi4ELi2ELi2ELb1ELb0EN7cutlass10bfloat16_tE19Flash_kernel_traitsILi128ELi64ELi64ELi8ES3_EELb0ELb1ELb0ELb1ELb0ELb0ELb0EEEvNS_16Flash_bwd_paramsE
        .type           _ZN5flash44flash_bwd_dq_dk_dv_loop_seqk_parallel_kernelI23Flash_bwd_kernel_traitsILi128ELi64ELi64ELi8ELi4ELi2ELi2ELb1ELb0EN7cutlass10bfloat16_tE19Flash_kernel_traitsILi128ELi64ELi64ELi8ES3_EELb0ELb1ELb0ELb1ELb0ELb0ELb0EEEvNS_16Flash_bwd_paramsE,@function
        .size           _ZN5flash44flash_bwd_dq_dk_dv_loop_seqk_parallel_kernelI23Flash_bwd_kernel_traitsILi128ELi64ELi64ELi8ELi4ELi2ELi2ELb1ELb0EN7cutlass10bfloat16_tE19Flash_kernel_traitsILi128ELi64ELi64ELi8ES3_EELb0ELb1ELb0ELb1ELb0ELb0ELb0EEEvNS_16Flash_bwd_paramsE,(.L_x_1244 - _ZN5flash44flash_bwd_dq_dk_dv_loop_seqk_parallel_kernelI23Flash_bwd_kernel_traitsILi128ELi64ELi64ELi8ELi4ELi2ELi2ELb1ELb0EN7cutlass10bfloat16_tE19Flash_kernel_traitsILi128ELi64ELi64ELi8ES3_EELb0ELb1ELb0ELb1ELb0ELb0ELb0EEEvNS_16Flash_bwd_paramsE)
        .other          _ZN5flash44flash_bwd_dq_dk_dv_loop_seqk_parallel_kernelI23Flash_bwd_kernel_traitsILi128ELi64ELi64ELi8ELi4ELi2ELi2ELb1ELb0EN7cutlass10bfloat16_tE19Flash_kernel_traitsILi128ELi64ELi64ELi8ES3_EELb0ELb1ELb0ELb1ELb0ELb0ELb0EEEvNS_16Flash_bwd_paramsE,@"STO_CUDA_ENTRY STV_DEFAULT"
_ZN5flash44flash_bwd_dq_dk_dv_loop_seqk_parallel_kernelI23Flash_bwd_kernel_traitsILi128ELi64ELi64ELi8ELi4ELi2ELi2ELb1ELb0EN7cutlass10bfloat16_tE19Flash_kernel_traitsILi128ELi64ELi64ELi8ES3_EELb0ELb1ELb0ELb1ELb0ELb0ELb0EEEvNS_16Flash_bwd_paramsE:
.text._ZN5flash44flash_bwd_dq_dk_dv_loop_seqk_parallel_kernelI23Flash_bwd_kernel_traitsILi128ELi64ELi64ELi8ELi4ELi2ELi2ELb1ELb0EN7cutlass10bfloat16_tE19Flash_kernel_traitsILi128ELi64ELi64ELi8ES3_EELb0ELb1ELb0ELb1ELb0ELb0ELb0EEEvNS_16Flash_bwd_paramsE:
        /* <DEDUP_REMOVED lines=13> */
[----:B------:R-:W4:Y:S01]  /*00d0*/  S2R R208, SR_CTAID.Z ;  /* 0x0000000000d07919 */ /* 0x000f220000002700 */
[----:B------:R-:W-:Y:S01]  /*00e0*/  IMAD.MOV.U32 R201, RZ, RZ, 0x20 ;  /* 0x00000020ffc97424 */ /* 0x000fe200078e00ff */
[----:B------:R-:W-:Y:S01]  /*00f0*/  UMOV UR5, 0x400 ;  /* 0x0000040000057882 */ /* 0x000fe20000000000 */
[----:B------:R-:W1:Y:S02]  /*0100*/  LDCU.64 UR24, c[0x0][0x358] ;  /* 0x00006b00ff1877ac */ /* 0x000e640008000a00 */
[----:B------:R-:W3:Y:S01]  /*0110*/  S2UR UR21, SR_CTAID.X ;  /* 0x00000000001579c3 */ /* 0x000ee20000002500 */
[----:B------:R-:W1:Y:S01]  /*0120*/  LDCU.64 UR10, c[0x0][0x460] ;  /* 0x00008c00ff0a77ac */ /* 0x000e620008000a00 */
[----:B------:R-:W1:Y:S06]  /*0130*/  LDCU.64 UR8, c[0x0][0x470] ;  /* 0x00008e00ff0877ac */ /* 0x000e6c0008000a00 */
[----:B------:R-:W3:Y:S01]  /*0140*/  S2UR UR20, SR_CTAID.Y ;  /* 0x00000000001479c3 */ /* 0x000ee20000002600 */
        /* <DEDUP_REMOVED lines=11> */
[----:B------:R-:W-:Y:S01]  /*0200*/  LOP3.LUT R209, R200, 0x30, RZ, 0xc0, !PT ;  /* 0x00000030c8d17812 */ /* 0x000fe200078ec0ff */
[----:B------:R-:W-:Y:S01]  /*0210*/  IMAD.SHL.U32 R213, R204, 0x8, RZ ;  /* 0x00000008ccd57824 */ /* 0x000fe200078e00ff */
[----:B------:R-:W-:-:S02]  /*0220*/  LOP3.LUT R210, R5, 0x20, R0, 0x78, !PT ;  /* 0x0000002005d27812 */ /* 0x000fc400078e7800 */
[----:B------:R-:W-:Y:S02]  /*0230*/  LOP3.LUT R209, R209, 0x7, R0, 0xf8, !PT ;  /* 0x00000007d1d17812 */ /* 0x000fe400078ef800 */
[C---:B------:R-:W-:Y:S02]  /*0240*/  LOP3.LUT R0, R3.reuse, 0x200, RZ, 0xc0, !PT ;  /* 0x0000020003007812 */ /* 0x040fe400078ec0ff */
[----:B------:R-:W-:Y:S02]  /*0250*/  LOP3.LUT R7, R3, 0xc00, RZ, 0xc0, !PT ;  /* 0x00000c0003077812 */ /* 0x000fe400078ec0ff */
[--C-:B------:R-:W-:Y:S02]  /*0260*/  LOP3.LUT R5, R0, 0x3800, R207.reuse, 0xf8, !PT ;  /* 0x0000380000057812 */ /* 0x100fe400078ef8cf */
[----:B------:R-:W-:Y:S02]  /*0270*/  LOP3.LUT R210, R210, 0x1c0, R207, 0xf8, !PT ;  /* 0x000001c0d2d27812 */ /* 0x000fe400078ef8cf */
[----:B------:R-:W-:-:S02]  /*0280*/  SHF.R.U32.HI R214, RZ, 0x3, R204 ;  /* 0x00000003ffd67819 */ /* 0x000fc400000116cc */
[----:B------:R-:W-:Y:S02]  /*0290*/  LOP3.LUT R207, R207, 0x1c0, RZ, 0xc0, !PT ;  /* 0x000001c0cfcf7812 */ /* 0x000fe400078ec0ff */
[----:B------:R-:W-:Y:S02]  /*02a0*/  LOP3.LUT R7, R7, 0x6, R2, 0xf8, !PT ;  /* 0x0000000607077812 */ /* 0x000fe400078ef802 */
[----:B------:R-:W-:Y:S02]  /*02b0*/  LOP3.LUT R9, R3, 0x400, RZ, 0xc0, !PT ;  /* 0x0000040003097812 */ /* 0x000fe400078ec0ff */
[----:B------:R-:W-:Y:S02]  /*02c0*/  LOP3.LUT R207, R207, 0x18, R214, 0xf8, !PT ;  /* 0x00000018cfcf7812 */ /* 0x000fe400078ef8d6 */
[----:B------:R-:W-:Y:S02]  /*02d0*/  LOP3.LUT R0, R199, 0x1c0, RZ, 0xc0, !PT ;  /* 0x000001c0c7007812 */ /* 0x000fe400078ec0ff */
[----:B------:R-:W-:-:S02]  /*02e0*/  LOP3.LUT R210, R7, R210, RZ, 0xfc, !PT ;  /* 0x000000d207d27212 */ /* 0x000fc400078efcff */
[----:B------:R-:W-:Y:S02]  /*02f0*/  LOP3.LUT R7, R2, 0x20, RZ, 0xc0, !PT ;  /* 0x0000002002077812 */ /* 0x000fe400078ec0ff */
[----:B------:R-:W-:Y:S02]  /*0300*/  LOP3.LUT R13, R213, 0x1f8, RZ, 0xc0, !PT ;  /* 0x000001f8d50d7812 */ /* 0x000fe400078ec0ff */
[----:B------:R-:W-:Y:S02]  /*0310*/  LOP3.LUT R11, R200, 0x10, RZ, 0xc0, !PT ;  /* 0x00000010c80b7812 */ /* 0x000fe400078ec0ff */
[--C-:B------:R-:W-:Y:S02]  /*0320*/  LOP3.LUT R4, R9, 0x6, R2.reuse, 0xf8, !PT ;  /* 0x0000000609047812 */ /* 0x100fe400078ef802 */
[----:B------:R-:W-:Y:S02]  /*0330*/  LOP3.LUT R207, R207, 0x38, R2, 0x78, !PT ;  /* 0x00000038cfcf7812 */ /* 0x000fe400078e7802 */
[----:B------:R-:W-:-:S02]  /*0340*/  LOP3.LUT R9, R0, 0x38, R213, 0xf8, !PT ;  /* 0x0000003800097812 */ /* 0x000fc400078ef8d5 */
[----:B------:R-:W-:Y:S02]  /*0350*/  LOP3.LUT R2, R7, 0x18, R214, 0xf8, !PT ;  /* 0x0000001807027812 */ /* 0x000fe400078ef8d6 */
[----:B------:R-:W-:Y:S02]  /*0360*/  R2P PR, R204, 0xe ;  /* 0x0000000ecc007804 */ /* 0x000fe40000000000 */
[--C-:B------:R-:W-:Y:S02]  /*0370*/  LOP3.LUT R0, R13, 0x38, R204.reuse, 0x78, !PT ;  /* 0x000000380d007812 */ /* 0x100fe400078e78cc */
[--C-:B------:R-:W-:Y:S02]  /*0380*/  LOP3.LUT R202, R11, 0x8, R204.reuse, 0xf8, !PT ;  /* 0x000000080bca7812 */ /* 0x100fe400078ef8cc */
[----:B------:R-:W-:Y:S02]  /*0390*/  LOP3.LUT R207, R4, R207, RZ, 0xfc, !PT ;  /* 0x000000cf04cf7212 */ /* 0x000fe400078efcff */
[----:B------:R-:W-:-:S02]  /*03a0*/  LOP3.LUT R204, R9, 0x8, R204, 0x78, !PT ;  /* 0x0000000809cc7812 */ /* 0x000fc400078e78cc */
[----:B------:R-:W-:Y:S02]  /*03b0*/  LOP3.LUT R4, R199, 0x200, RZ, 0xc0, !PT ;  /* 0x00000200c7047812 */ /* 0x000fe400078ec0ff */
[----:B------:R-:W-:Y:S02]  /*03c0*/  LOP3.LUT R2, R2, 0x1c0, R199, 0xf8, !PT ;  /* 0x000001c002027812 */ /* 0x000fe400078ef8c7 */
[----:B------:R-:W-:Y:S02]  /*03d0*/  LOP3.LUT R200, R9, 0x8, R200, 0x78, !PT ;  /* 0x0000000809c87812 */ /* 0x000fe400078e78c8 */
[----:B------:R-:W-:Y:S02]  /*03e0*/  LOP3.LUT R204, R5, R204, RZ, 0xfc, !PT ;  /* 0x000000cc05cc7212 */ /* 0x000fe400078efcff */
[--C-:B------:R-:W-:Y:S02]  /*03f0*/  LOP3.LUT R7, R4, 0xc00, R3.reuse, 0xf8, !PT ;  /* 0x00000c0004077812 */ /* 0x100fe400078ef803 */
[----:B------:R-:W-:Y:S01]  /*0400*/  LOP3.LUT R202, R202, R9, RZ, 0x3c, !PT ;  /* 0x00000009caca7212 */ /* 0x000fe200078e3cff */
[----:B---3--:R-:W-:Y:S01]  /*0410*/  IMAD.U32 R9, RZ, RZ, UR4 ;  /* 0x00000004ff097e24 */ /* 0x008fe2000f8e00ff */
[----:B------:R-:W-:Y:S01]  /*0420*/  LOP3.LUT R5, R4, 0x400, R3, 0xf8, !PT ;  /* 0x0000040004057812 */ /* 0x000fe200078ef803 */
[----:B------:R-:W-:Y:S01]  /*0430*/  UIADD3 UR4, UPT, UPT, UR6, 0x10000, URZ ;  /* 0x0001000006047890 */ /* 0x000fe2000fffe0ff */
[----:B------:R-:W-:-:S02]  /*0440*/  LOP3.LUT R2, R2, 0x38, R213, 0x78, !PT ;  /* 0x0000003802027812 */ /* 0x000fc400078e78d5 */
[----:B------:R-:W-:Y:S02]  /*0450*/  LEA R210, R210, UR5, 0x1 ;  /* 0x00000005d2d27c11 */ /* 0x000fe4000f8e08ff */
[-C--:B------:R-:W-:Y:S02]  /*0460*/  LOP3.LUT R206, R7, R200.reuse, RZ, 0xfc, !PT ;  /* 0x000000c807ce7212 */ /* 0x080fe400078efcff */
[----:B------:R-:W-:Y:S01]  /*0470*/  LOP3.LUT R202, R202, 0x200, R3, 0xf8, !PT ;  /* 0x00000200caca7812 */ /* 0x000fe200078ef803 */
[C---:B------:R-:W-:Y:S01]  /*0480*/  VIADD R215, R210.reuse, 0x20 ;  /* 0x00000020d2d77836 */ /* 0x040fe20000000000 */
[----:B------:R-:W-:Y:S01]  /*0490*/  LOP3.LUT R200, R5, R200, RZ, 0xfc, !PT ;  /* 0x000000c805c87212 */ /* 0x000fe200078efcff */
[----:B------:R-:W-:Y:S01]  /*04a0*/  @P3 VIADD R215, R210, 0xffffffe0 ;  /* 0xffffffe0d2d73836 */ /* 0x000fe20000000000 */
[----:B------:R-:W-:Y:S02]  /*04b0*/  LOP3.LUT R199, R2, 0x200, R199, 0xf8, !PT ;  /* 0x0000020002c77812 */ /* 0x000fe400078ef8c7 */
[----:B------:R-:W-:-:S02]  /*04c0*/  LOP3.LUT R212, R213, 0x38, RZ, 0xc0, !PT ;  /* 0x00000038d5d47812 */ /* 0x000fc400078ec0ff */
[----:B------:R-:W-:Y:S02]  /*04d0*/  LOP3.LUT R211, R0, 0x1e00, R213, 0xf8, !PT ;  /* 0x00001e0000d37812 */ /* 0x000fe400078ef8d5 */
[----:B------:R-:W-:Y:S02]  /*04e0*/  SEL R203, R203, 0xfffffff0, !P1 ;  /* 0xfffffff0cbcb7807 */ /* 0x000fe40004800000 */
[----:B------:R-:W-:Y:S02]  /*04f0*/  SEL R201, R201, 0xffffffe0, !P2 ;  /* 0xffffffe0c9c97807 */ /* 0x000fe40005000000 */
[----:B------:R-:W-:Y:S02]  /*0500*/  LOP3.LUT R205, R212, 0x40, RZ, 0xfc, !PT ;  /* 0x00000040d4cd7812 */ /* 0x000fe400078efcff */
[----:B------:R-:W-:Y:S02]  /*0510*/  LEA R211, R211, UR6, 0x1 ;  /* 0x00000006d3d37c11 */ /* 0x000fe4000f8e08ff */
[----:B------:R-:W-:-:S02]  /*0520*/  LEA R207, R207, UR6, 0x1 ;  /* 0x00000006cfcf7c11 */ /* 0x000fc4000f8e08ff */
[----:B------:R-:W-:Y:S02]  /*0530*/  LEA R202, R202, UR5, 0x1 ;  /* 0x00000005caca7c11 */ /* 0x000fe4000f8e08ff */
[----:B------:R-:W-:Y:S02]  /*0540*/  LEA R206, R206, UR6, 0x1 ;  /* 0x00000006cece7c11 */ /* 0x000fe4000f8e08ff */
[----:B------:R-:W-:Y:S02]  /*0550*/  LEA R204, R204, UR4, 0x1 ;  /* 0x00000004cccc7c11 */ /* 0x000fe4000f8e08ff */
[----:B------:R-:W-:Y:S02]  /*0560*/  LEA R200, R200, UR4, 0x1 ;  /* 0x00000004c8c87c11 */ /* 0x000fe4000f8e08ff */
[----:B----4-:R-:W-:-:S07]  /*0570*/  LEA R199, R199, UR6, 0x1 ;  /* 0x00000006c7c77c11 */ /* 0x010fce000f8e08ff */
.L_x_164:
[----:B-1----:R-:W1:Y:S01]  /*0580*/  S2R R7, SR_CTAID.Y ;  /* 0x0000000000077919 */ /* 0x002e620000002600 */
[----:B------:R-:W2:Y:S01]  /*0590*/  LDCU.64 UR4, c[0x0][0x478] ;  /* 0x00008f00ff0477ac */ /* 0x000ea20008000a00 */
[----:B------:R-:W-:Y:S01]  /*05a0*/  ISETP.NE.U32.AND P0, PT, RZ, UR8, PT ;  /* 0x00000008ff007c0c */ /* 0x000fe2000bf05070 */
[----:B------:R-:W3:Y:S01]  /*05b0*/  LDC.64 R14, c[0x0][0x460] ;  /* 0x00011800ff0e7b82 */ /* 0x000ee20000000a00 */
[----:B------:R-:W-:Y:S01]  /*05c0*/  ISETP.NE.U32.AND P5, PT, RZ, UR10, PT ;  /* 0x0000000aff007c0c */ /* 0x000fe2000bfa5070 */
[----:B------:R-:W-:Y:S01]  /*05d0*/  IMAD.MOV.U32 R242, RZ, RZ, RZ ;  /* 0x000000fffff27224 */ /* 0x000fe200078e00ff */
[----:B------:R-:W-:Y:S02]  /*05e0*/  ISETP.NE.AND.EX P0, PT, RZ, UR9, PT, P0 ;  /* 0x00000009ff007c0c */ /* 0x000fe4000bf05300 */
[----:B------:R-:W-:-:S03]  /*05f0*/  ISETP.NE.AND.EX P5, PT, RZ, UR11, PT, P5 ;  /* 0x0000000bff007c0c */ /* 0x000fc6000bfa5350 */
[----:B------:R-:W4:Y:S01]  /*0600*/  LDC.64 R4, c[0x0][0x468] ;  /* 0x00011a00ff047b82 */ /* 0x000f220000000a00 */
[----:B--2---:R-:W-:-:S07]  /*0610*/  ISETP.NE.U32.AND P2, PT, RZ, UR4, PT ;  /* 0x00000004ff007c0c */ /* 0x004fce000bf45070 */
[----:B------:R-:W2:Y:S01]  /*0620*/  LDC.U8 R3, c[0x0][0x532] ;  /* 0x00014c80ff037b82 */ /* 0x000ea20000000000 */
[----:B------:R-:W-:Y:S01]  /*0630*/  ISETP.NE.AND.EX P2, PT, RZ, UR5, PT, P2 ;  /* 0x00000005ff007c0c */ /* 0x000fe2000bf45320 */
[C---:B-1----:R-:W-:Y:S01]  /*0640*/  IMAD.SHL.U32 R13, R7.reuse, 0x4, RZ ;  /* 0x00000004070d7824 */ /* 0x042fe200078e00ff */
[----:B------:R-:W-:Y:S01]  /*0650*/  SHF.R.U32.HI R2, RZ, 0x1e, R7 ;  /* 0x0000001eff027819 */ /* 0x000fe20000011607 */
[----:B------:R-:W-:Y:S02]  /*0660*/  IMAD.MOV.U32 R11, RZ, RZ, -0x1 ;  /* 0xffffffffff0b7424 */ /* 0x000fe400078e00ff */
[----:B---3--:R-:W-:-:S08]  /*0670*/  IMAD.WIDE.U32 R14, R7, 0x4, R14 ;  /* 0x00000004070e7825 */ /* 0x008fd000078e000e */
[C---:B------:R-:W-:Y:S01]  /*0680*/  @P2 IADD3 R16, P3, PT, R13.reuse, UR4, RZ ;  /* 0x000000040d102c10 */ /* 0x040fe2000ff7e0ff */
[----:B------:R-:W1:Y:S01]  /*0690*/  @!P2 LDC R6, c[0x0][0x43c] ;  /* 0x00010f00ff06ab82 */ /* 0x000e620000000800 */
[----:B------:R-:W-:Y:S02]  /*06a0*/  @P0 IADD3 R18, P1, PT, R13, UR8, RZ ;  /* 0x000000080d120c10 */ /* 0x000fe4000ff3e0ff */
[C---:B------:R-:W-:Y:S01]  /*06b0*/  @P2 IADD3.X R17, PT, PT, R2.reuse, UR5, RZ, P3, !PT ;  /* 0x0000000502112c10 */ /* 0x040fe20009ffe4ff */
[----:B-----5:R3:W5:Y:S01]  /*06c0*/  @P5 LDG.E R11, desc[UR24][R14.64] ;  /* 0x000000180e0b5981 */ /* 0x020762000c1e1900 */
[----:B------:R-:W-:Y:S02]  /*06d0*/  ISETP.NE.U32.AND P3, PT, RZ, UR10, PT ;  /* 0x0000000aff007c0c */ /* 0x000fe4000bf65070 */
[----:B------:R-:W-:Y:S01]  /*06e0*/  @P0 IADD3.X R19, PT, PT, R2, UR9, RZ, P1, !PT ;  /* 0x0000000902130c10 */ /* 0x000fe20008ffe4ff */
[----:B------:R-:W3:Y:S01]  /*06f0*/  @P2 LDG.E R241, desc[UR24][R16.64] ;  /* 0x0000001810f12981 */ /* 0x000ee2000c1e1900 */
[----:B------:R-:W-:-:S03]  /*0700*/  ISETP.NE.AND.EX P3, PT, RZ, UR11, PT, P3 ;  /* 0x0000000bff007c0c */ /* 0x000fc6000bf65330 */
[----:B------:R-:W3:Y:S10]  /*0710*/  @P0 LDG.E R242, desc[UR24][R18.64] ;  /* 0x0000001812f20981 */ /* 0x000ef4000c1e1900 */
[----:B------:R1:W5:Y:S01]  /*0720*/  @P3 LDG.E R0, desc[UR24][R14.64+0x4] ;  /* 0x000004180e003981 */ /* 0x000362000c1e1900 */
[----:B----4-:R-:W-:-:S02]  /*0730*/  IADD3 R12, P0, PT, R13, R4, RZ ;  /* 0x000000040d0c7210 */ /* 0x010fc40007f1e0ff */
[----:B--2---:R-:W-:Y:S02]  /*0740*/  ISETP.NE.AND P4, PT, R3, RZ, PT ;  /* 0x000000ff0300720c */ /* 0x004fe40003f85270 */
[----:B------:R-:W-:Y:S01]  /*0750*/  ISETP.EQ.U32.AND P1, PT, R4, RZ, PT ;  /* 0x000000ff0400720c */ /* 0x000fe20003f22070 */
[----:B------:R-:W-:Y:S02]  /*0760*/  IMAD.X R13, R2, 0x1, R5, P0 ;  /* 0x00000001020d7824 */ /* 0x000fe400000e0605 */
[----:B------:R-:W2:Y:S01]  /*0770*/  @!P2 LDC.64 R2, c[0x0][0x488] ;  /* 0x00012200ff02ab82 */ /* 0x000ea20000000a00 */
[----:B------:R-:W-:Y:S01]  /*0780*/  ISETP.EQ.OR.EX P1, PT, R5, RZ, !P4, P1 ;  /* 0x000000ff0500720c */ /* 0x000fe20006722710 */
[----:B------:R-:W-:-:S06]  /*0790*/  IMAD.MOV.U32 R243, RZ, RZ, -0x1 ;  /* 0xfffffffffff37424 */ /* 0x000fcc00078e00ff */
[----:B------:R-:W4:Y:S06]  /*07a0*/  @!P3 LDC R234, c[0x0][0x434] ;  /* 0x00010d00ffeabb82 */ /* 0x000f2c0000000800 */
[----:B------:R1:W5:Y:S01]  /*07b0*/  @!P1 LDG.E R243, desc[UR24][R12.64] ;  /* 0x000000180cf39981 */ /* 0x000362000c1e1900 */
[----:B------:R-:W-:-:S04]  /*07c0*/  ISETP.NE.U32.AND P1, PT, R4, RZ, PT ;  /* 0x000000ff0400720c */ /* 0x000fc80003f25070 */
[----:B------:R-:W-:Y:S02]  /*07d0*/  ISETP.NE.AND.EX P1, PT, R5, RZ, PT, P1 ;  /* 0x000000ff0500720c */ /* 0x000fe40003f25310 */
[----:B--2---:R-:W-:Y:S01]  /*07e0*/  @!P2 ISETP.NE.U32.AND P0, PT, R2, RZ, PT ;  /* 0x000000ff0200a20c */ /* 0x004fe20003f05070 */
[----:B------:R-:W-:-:S03]  /*07f0*/  USHF.L.U32 UR26, UR22, 0x6, URZ ;  /* 0x00000006161a7899 */ /* 0x000fc600080006ff */
[----:B------:R-:W-:-:S04]  /*0800*/  @!P2 ISETP.NE.AND.EX P0, PT, R3, RZ, PT, P0 ;  /* 0x000000ff0300a20c */ /* 0x000fc80003f05300 */
[----:B-1----:R-:W-:Y:S01]  /*0810*/  @!P2 SEL R6, R6, RZ, P0 ;  /* 0x000000ff0606a207 */ /* 0x002fe20000000000 */
[----:B---3--:R-:W-:Y:S02]  /*0820*/  @P2 IMAD.IADD R241, R241, 0x1, -R242 ;  /* 0x00000001f1f12824 */ /* 0x008fe400078e0af2 */
[----:B----4-:R-:W-:Y:S06]  /*0830*/  @!P1 BRA `(.L_x_107) ;  /* 0x00000000000c9947 */ /* 0x010fec0003800000 */
[----:B------:R-:W2:Y:S02]  /*0840*/  @P4 LDG.E R2, desc[UR24][R12.64+0x4] ;  /* 0x000004180c024981 */ /* 0x000ea4000c1e1900 */
[----:B--2--5:R-:W-:-:S06]  /*0850*/  @P4 IADD3 R9, PT, PT, R2, -R243, RZ ;  /* 0x800000f302094210 */ /* 0x024fcc0007ffe0ff */
[----:B------:R1:W5:Y:S02]  /*0860*/  @!P4 LDG.E R9, desc[UR24][R12.64] ;  /* 0x000000180c09c981 */ /* 0x000364000c1e1900 */
.L_x_107:
        /* <DEDUP_REMOVED lines=10> */
[----:B------:R-:W-:-:S07]  /*0910*/  SHF.R.S32.HI R240, RZ, 0x6, R0 ;  /* 0x00000006fff07819 */ /* 0x000fce0000011400 */
[----:B------:R-:W3:Y:S01]  /*0920*/  @P3 LDC.64 R2, c[0x0][0x3b0] ;  /* 0x0000ec00ff023b82 */ /* 0x000ee20000000a00 */
[----:B--2---:R-:W-:-:S04]  /*0930*/  @!P3 IMAD.WIDE.U32 R18, R7, R4, RZ ;  /* 0x000000040712b225 */ /* 0x004fc800078e00ff */
[----:B------:R-:W-:Y:S01]  /*0940*/  @!P3 IMAD R17, R7, R5, R19 ;  /* 0x000000050711b224 */ /* 0x000fe200078e0213 */
[----:B------:R-:W-:Y:S01]  /*0950*/  LEA R19, R240, 0xffffffc0, 0x6 ;  /* 0xffffffc0f0137811 */ /* 0x000fe200078e30ff */
        /* <DEDUP_REMOVED lines=14> */
[----:B------:R-:W-:Y:S01]  /*0a40*/  MOV R10, R2 ;  /* 0x00000002000a7202 */ /* 0x000fe20000000f00 */
[----:B------:R-:W-:Y:S06]  /*0a50*/  BRA `(.L_x_110) ;  /* 0x0000000000187947 */ /* 0x000fec0003800000 */
.L_x_109:
[----:B------:R-:W2:Y:S01]  /*0a60*/  LDCU.64 UR16, c[0x0][0x3b8] ;  /* 0x00007700ff1077ac */ /* 0x000ea20008000a00 */
[----:B------:R-:W-:-:S05]  /*0a70*/  IADD3 R2, PT, PT, R242, R243, RZ ;  /* 0x000000f3f2027210 */ /* 0x000fca0007ffe0ff */
[C---:B--2---:R-:W-:Y:S02]  /*0a80*/  IMAD R9, R2.reuse, UR17, RZ ;  /* 0x0000001102097c24 */ /* 0x044fe4000f8e02ff */
[----:B------:R-:W-:-:S05]  /*0a90*/  IMAD.WIDE.U32 R2, R2, UR16, RZ ;  /* 0x0000001002027c25 */ /* 0x000fca000f8e00ff */
[----:B------:R-:W-:Y:S02]  /*0aa0*/  IADD3 R9, PT, PT, R3, R9, RZ ;  /* 0x0000000903097210 */ /* 0x000fe40007ffe0ff */
[----:B------:R-:W-:-:S07]  /*0ab0*/  MOV R10, R2 ;  /* 0x00000002000a7202 */ /* 0x000fce0000000f00 */
.L_x_110:
        /* <DEDUP_REMOVED lines=37> */
.L_x_111:
[----:B------:R-:W1:Y:S01]  /*0d10*/  LDCU.64 UR14, c[0x0][0x3c0] ;  /* 0x00007800ff0e77ac */ /* 0x000e620008000a00 */
[----:B------:R-:W-:-:S05]  /*0d20*/  IADD3 R12, PT, PT, R242, R243, RZ ;  /* 0x000000f3f20c7210 */ /* 0x000fca0007ffe0ff */
[C---:B-1----:R-:W-:Y:S02]  /*0d30*/  IMAD R0, R12.reuse, UR15, RZ ;  /* 0x0000000f0c007c24 */ /* 0x042fe4000f8e02ff */
[----:B------:R-:W-:-:S05]  /*0d40*/  IMAD.WIDE.U32 R12, R12, UR14, RZ ;  /* 0x0000000e0c0c7c25 */ /* 0x000fca000f8e00ff */
[----:B------:R-:W-:Y:S02]  /*0d50*/  IADD3 R0, PT, PT, R13, R0, RZ ;  /* 0x000000000d007210 */ /* 0x000fe40007ffe0ff */
.L_x_112:
        /* <DEDUP_REMOVED lines=15> */
[----:B------:R-:W-:-:S05]  /*0e50*/  IMAD R3, R7, UR5, RZ ;  /* 0x0000000507037c24 */ /* 0x000fca000f8e02ff */
[----:B------:R-:W-:-:S05]  /*0e60*/  IADD3 R3, PT, PT, R5, R3, RZ ;  /* 0x0000000305037210 */ /* 0x000fca0007ffe0ff */
[----:B------:R-:W-:Y:S02]  /*0e70*/  IMAD R5, R3, UR13, RZ ;  /* 0x0000000d03057c24 */ /* 0x000fe4000f8e02ff */
[----:B------:R-:W-:-:S04]  /*0e80*/  IMAD.WIDE.U32 R2, R4, UR13, RZ ;  /* 0x0000000d04027c25 */ /* 0x000fc8000f8e00ff */
[----:B------:R-:W-:Y:S01]  /*0e90*/  IMAD R5, R4, UR4, R5 ;  /* 0x0000000404057c24 */ /* 0x000fe2000f8e0205 */
[----:B------:R-:W-:Y:S01]  /*0ea0*/  USHF.R.S32.HI UR4, URZ, 0x1f, UR29 ;  /* 0x0000001fff047899 */ /* 0x000fe2000801141d */
[----:B------:R-:W-:-:S03]  /*0eb0*/  IMAD.WIDE.U32 R22, R2, UR29, RZ ;  /* 0x0000001d02167c25 */ /* 0x000fc6000f8e00ff */
[----:B------:R-:W-:-:S05]  /*0ec0*/  IADD3 R5, PT, PT, R3, R5, RZ ;  /* 0x0000000503057210 */ /* 0x000fca0007ffe0ff */
[----:B------:R-:W-:-:S04]  /*0ed0*/  IMAD R14, R5, UR29, RZ ;  /* 0x0000001d050e7c24 */ /* 0x000fc8000f8e02ff */
[----:B------:R-:W-:-:S05]  /*0ee0*/  IMAD R14, R2, UR4, R14 ;  /* 0x00000004020e7c24 */ /* 0x000fca000f8e020e */
[----:B------:R-:W-:Y:S01]  /*0ef0*/  IADD3 R14, PT, PT, R23, R14, RZ ;  /* 0x0000000e170e7210 */ /* 0x000fe20007ffe0ff */
[----:B------:R-:W-:Y:S06]  /*0f00*/  BRA `(.L_x_114) ;  /* 0x00000000000c7947 */ /* 0x000fec0003800000 */
.L_x_113:
[C---:B------:R-:W-:Y:S02]  /*0f10*/  IMAD R14, R11.reuse, UR7, RZ ;  /* 0x000000070b0e7c24 */ /* 0x040fe4000f8e02ff */
[----:B------:R-:W-:-:S05]  /*0f20*/  IMAD.WIDE.U32 R22, R11, UR6, RZ ;  /* 0x000000060b167c25 */ /* 0x000fca000f8e00ff */
[----:B------:R-:W-:Y:S02]  /*0f30*/  IADD3 R14, PT, PT, R23, R14, RZ ;  /* 0x0000000e170e7210 */ /* 0x000fe40007ffe0ff */
.L_x_114:
        /* <DEDUP_REMOVED lines=20> */
.L_x_115:
[----:B------:R-:W1:Y:S01]  /*1080*/  LDC R16, c[0x0][0x434] ;  /* 0x00010d00ff107b82 */ /* 0x000e620000000800 */
[----:B------:R-:W-:-:S04]  /*1090*/  IMAD R3, R7, UR13, R208 ;  /* 0x0000000d07037c24 */ /* 0x000fc8000f8e02d0 */
[----:B-1----:R-:W-:-:S03]  /*10a0*/  IMAD R16, R3, R16, RZ ;  /* 0x0000001003107224 */ /* 0x002fc600078e02ff */
.L_x_116:
        /* <DEDUP_REMOVED lines=11> */
.L_x_117:
[----:B------:R-:W1:Y:S01]  /*1160*/  LDC R20, c[0x0][0x444] ;  /* 0x00011100ff147b82 */ /* 0x000e620000000800 */
[----:B------:R-:W-:-:S04]  /*1170*/  IMAD R3, R7, UR13, R208 ;  /* 0x0000000d07037c24 */ /* 0x000fc8000f8e02d0 */
[----:B-1----:R-:W-:-:S07]  /*1180*/  IMAD R20, R3, R20, RZ ;  /* 0x0000001403147224 */ /* 0x002fce00078e02ff */
.L_x_118:
[----:B------:R-:W1:Y:S01]  /*1190*/  S2R R11, SR_TID.X ;  /* 0x00000000000b7919 */ /* 0x000e620000002100 */
[----:B------:R-:W2:Y:S01]  /*11a0*/  LDC.64 R2, c[0x0][0x3b0] ;  /* 0x0000ec00ff027b82 */ /* 0x000ea20000000a00 */
[----:B------:R-:W3:Y:S01]  /*11b0*/  LDCU.128 UR4, c[0x0][0x590] ;  /* 0x0000b200ff0477ac */ /* 0x000ee20008000c00 */
[--C-:B------:R-:W-:Y:S01]  /*11c0*/  IADD3 R23, P1, P0, R28, R22, R24.reuse ;  /* 0x000000161c177210 */ /* 0x100fe2000783e018 */
[----:B------:R-:W-:Y:S01]  /*11d0*/  VIADD R226, R234, UR26 ;  /* 0x0000001aeae27c36 */ /* 0x000fe20008000000 */
[----:B------:R-:W-:Y:S01]  /*11e0*/  SHF.R.S32.HI R24, RZ, 0x1f, R24 ;  /* 0x0000001fff187819 */ /* 0x000fe20000011418 */
[----:B------:R-:W-:Y:S01]  /*11f0*/  UIMAD UR29, UR13, UR29, URZ ;  /* 0x0000001d0d1d72a4 */ /* 0x000fe2000f8e02ff */
[----:B------:R-:W-:Y:S01]  /*1200*/  IADD3 R26, P3, PT, R212, R26, RZ ;  /* 0x0000001ad41a7210 */ /* 0x000fe20007f7e0ff */
[----:B------:R-:W4:Y:S01]  /*1210*/  LDCU.64 UR18, c[0x0][0x550] ;  /* 0x0000aa00ff1277ac */ /* 0x000f220008000a00 */
[----:B------:R-:W5:Y:S01]  /*1220*/  LDC.64 R4, c[0x0][0x5f8] ;  /* 0x00017e00ff047b82 */ /* 0x000f620000000a00 */
[----:B------:R-:W-:Y:S01]  /*1230*/  IADD3.X R25, PT, PT, R25, R14, R24, P1, P0 ;  /* 0x0000000e19197210 */ /* 0x000fe20000fe0418 */
[----:B------:R-:W-:Y:S01]  /*1240*/  IMAD.MOV.U32 R14, RZ, RZ, R212 ;  /* 0x000000ffff0e7224 */ /* 0x000fe200078e00d4 */
[----:B------:R-:W-:Y:S01]  /*1250*/  ISETP.NE.AND P4, PT, RZ, UR12, PT ;  /* 0x0000000cff007c0c */ /* 0x000fe2000bf85270 */
[----:B------:R-:W-:Y:S01]  /*1260*/  IMAD.X R27, RZ, RZ, R15, P3 ;  /* 0x000000ffff1b7224 */ /* 0x000fe200018e060f */
[----:B------:R-:W4:Y:S01]  /*1270*/  LDCU.64 UR12, c[0x0][0x3c8] ;  /* 0x00007900ff0c77ac */ /* 0x000f220008000a00 */
[----:B------:R-:W-:Y:S02]  /*1280*/  BSSY.RECONVERGENT B1, `(.L_x_108) ;  /* 0x0000575000017945 */ /* 0x000fe40003800200 */
[----:B------:R-:W4:Y:S01]  /*1290*/  LDC.64 R246, c[0x0][0x420] ;  /* 0x00010800fff67b82 */ /* 0x000f220000000a00 */
[----:B------:R-:W-:Y:S01]  /*12a0*/  USHF.L.U32 UR31, UR29, 0x6, URZ ;  /* 0x000000061d1f7899 */ /* 0x000fe200080006ff */
[----:B---3--:R-:W-:Y:S01]  /*12b0*/  IMAD R28, R21, UR4, RZ ;  /* 0x00000004151c7c24 */ /* 0x008fe2000f8e02ff */
[----:B------:R-:W-:Y:S01]  /*12c0*/  USHF.L.U64.HI UR30, UR4, 0x5, UR5 ;  /* 0x00000005041e7899 */ /* 0x000fe20008010205 */
[----:B------:R-:W-:-:S04]  /*12d0*/  IMAD.WIDE.U32 R26, R19, UR4, R26 ;  /* 0x00000004131a7c25 */ /* 0x000fc8000f8e001a */
[----:B--2---:R-:W-:Y:S02]  /*12e0*/  IMAD R24, R21, R2, RZ ;  /* 0x0000000215187224 */ /* 0x004fe400078e02ff */
[----:B------:R-:W-:Y:S01]  /*12f0*/  IMAD R29, R19, UR5, R28 ;  /* 0x00000005131d7c24 */ /* 0x000fe2000f8e021c */
[----:B-1----:R-:W-:Y:S01]  /*1300*/  SHF.R.U32.HI R15, RZ, 0x5, R11 ;  /* 0x00000005ff0f7819 */ /* 0x002fe2000001160b */
[----:B-----5:R-:W-:Y:S01]  /*1310*/  IMAD.WIDE.U32 R30, R4, UR21, RZ ;  /* 0x00000015041e7c25 */ /* 0x020fe2000f8e00ff */
[----:B------:R-:W-:-:S03]  /*1320*/  LOP3.LUT R22, R11, 0x1f, RZ, 0xc0, !PT ;  /* 0x0000001f0b167812 */ /* 0x000fc600078ec0ff */
[----:B------:R-:W-:Y:S02]  /*1330*/  IMAD R4, R19, R3, R24 ;  /* 0x0000000313047224 */ /* 0x000fe400078e0218 */
[----:B------:R-:W1:Y:S01]  /*1340*/  LDC R24, c[0x0][0x508] ;  /* 0x00014200ff187b82 */ /* 0x000e620000000800 */
[----:B------:R-:W-:Y:S02]  /*1350*/  IMAD R22, R15, UR29, R22 ;  /* 0x0000001d0f167c24 */ /* 0x000fe4000f8e0216 */
[----:B------:R-:W-:Y:S02]  /*1360*/  IMAD.MOV.U32 R15, RZ, RZ, RZ ;  /* 0x000000ffff0f7224 */ /* 0x000fe400078e00ff */
[----:B------:R-:W-:Y:S02]  /*1370*/  IMAD.IADD R27, R27, 0x1, R29 ;  /* 0x000000011b1b7824 */ /* 0x000fe400078e021d */
[----:B------:R-:W-:Y:S01]  /*1380*/  IMAD.WIDE.U32 R28, R19, R2, R14 ;  /* 0x00000002131c7225 */ /* 0x000fe200078e000e */
[----:B------:R-:W-:-:S03]  /*1390*/  SEL R19, R30, RZ, P4 ;  /* 0x000000ff1e137207 */ /* 0x000fc60002000000 */
[----:B------:R-:W-:Y:S01]  /*13a0*/  IMAD.WIDE.U32 R26, R208, UR6, R26 ;  /* 0x00000006d01a7c25 */ /* 0x000fe2000f8e001a */
[----:B------:R-:W-:-:S03]  /*13b0*/  IADD3 R18, P3, PT, R18, R28, RZ ;  /* 0x0000001c12127210 */ /* 0x000fc60007f7e0ff */
[----:B------:R-:W-:Y:S01]  /*13c0*/  IMAD R30, R5, UR21, R31 ;  /* 0x00000015051e7c24 */ /* 0x000fe2000f8e021f */
[----:B------:R-:W-:Y:S01]  /*13d0*/  IADD3 R5, P1, P0, R22, R23, R19 ;  /* 0x0000001716057210 */ /* 0x000fe2000783e013 */
[----:B------:R-:W-:Y:S01]  /*13e0*/  IMAD R27, R208, UR7, R27 ;  /* 0x00000007d01b7c24 */ /* 0x000fe2000f8e021b */
[----:B------:R-:W-:Y:S01]  /*13f0*/  IADD3.X R19, PT, PT, R17, R29, R4, P3, !PT ;  /* 0x0000001d11137210 */ /* 0x000fe20001ffe404 */
[----:B------:R-:W2:Y:S01]  /*1400*/  LDCU.64 UR6, c[0x0][0x380] ;  /* 0x00007000ff0677ac */ /* 0x000ea20008000a00 */
[----:B------:R-:W-:Y:S01]  /*1410*/  SHF.R.S32.HI R4, RZ, 0x1f, R22 ;  /* 0x0000001fff047819 */ /* 0x000fe20000011416 */
[----:B------:R-:W-:Y:S01]  /*1420*/  IMAD.WIDE.U32 R26, R214, UR4, R26 ;  /* 0x00000004d61a7c25 */ /* 0x000fe2000f8e001a */
[----:B------:R-:W-:Y:S02]  /*1430*/  SEL R17, R30, RZ, P4 ;  /* 0x000000ff1e117207 */ /* 0x000fe40002000000 */
[----:B-1----:R-:W-:Y:S01]  /*1440*/  IADD3 R24, PT, PT, R226, -R24, -R241 ;  /* 0x80000018e2187210 */ /* 0x002fe20007ffe8f1 */
[----:B----4-:R-:W-:Y:S01]  /*1450*/  IMAD.WIDE.U32 R22, R208, UR12, R18 ;  /* 0x0000000cd0167c25 */ /* 0x010fe2000f8e0012 */
[----:B------:R-:W-:Y:S01]  /*1460*/  IADD3.X R17, PT, PT, R4, R25, R17, P1, P0 ;  /* 0x0000001904117210 */ /* 0x000fe20000fe0411 */
[----:B------:R-:W1:Y:S01]  /*1470*/  LDC.64 R18, c[0x0][0x5e8] ;  /* 0x00017a00ff127b82 */ /* 0x000e620000000a00 */
[----:B------:R-:W-:Y:S01]  /*1480*/  SHF.R.S32.HI R227, RZ, 0x1f, R24 ;  /* 0x0000001fffe37819 */ /* 0x000fe20000011418 */
[----:B------:R-:W-:Y:S01]  /*1490*/  IMAD R23, R208, UR13, R23 ;  /* 0x0000000dd0177c24 */ /* 0x000fe2000f8e0217 */
[----:B------:R-:W3:Y:S01]  /*14a0*/  LDCU.64 UR12, c[0x0][0x570] ;  /* 0x0000ae00ff0c77ac */ /* 0x000ee20008000a00 */
[C---:B------:R-:W-:Y:S01]  /*14b0*/  IMAD R233, R214.reuse, UR5, R27 ;  /* 0x00000005d6e97c24 */ /* 0x040fe2000f8e021b */
[----:B------:R-:W-:Y:S01]  /*14c0*/  LEA.HI R227, R227, R24, RZ, 0x6 ;  /* 0x00000018e3e37211 */ /* 0x000fe200078f30ff */
[----:B------:R-:W-:Y:S01]  /*14d0*/  IMAD.WIDE.U32 R22, R214, R2, R22 ;  /* 0x00000002d6167225 */ /* 0x000fe200078e0016 */
[----:B------:R-:W-:Y:S01]  /*14e0*/  LEA R232, P1, R26, UR18, 0x1 ;  /* 0x000000121ae87c11 */ /* 0x000fe2000f8208ff */
[----:B------:R-:W-:Y:S01]  /*14f0*/  USHF.L.U32 UR18, UR4, 0x5, URZ ;  /* 0x0000000504127899 */ /* 0x000fe200080006ff */
[----:B------:R-:W-:Y:S01]  /*1500*/  SHF.R.S32.HI R227, RZ, 0x6, R227 ;  /* 0x00000006ffe37819 */ /* 0x000fe200000114e3 */
[----:B------:R-:W-:Y:S01]  /*1510*/  IMAD R231, R214, R3, R23 ;  /* 0x00000003d6e77224 */ /* 0x000fe200078e0217 */
[----:B------:R-:W-:Y:S01]  /*1520*/  LEA.HI.X R233, R26, UR19, R233, 0x1, P1 ;  /* 0x000000131ae97c11 */ /* 0x000fe200088f0ce9 */
[----:B------:R-:W-:Y:S01]  /*1530*/  IMAD.U32 R4, RZ, RZ, UR31 ;  /* 0x0000001fff047e24 */ /* 0x000fe2000f8e00ff */
[----:B--2---:R-:W-:-:S02]  /*1540*/  LEA R230, P1, R22, UR6, 0x1 ;  /* 0x0000000616e67c11 */ /* 0x004fc4000f8208ff */
[----:B------:R-:W-:Y:S02]  /*1550*/  VIMNMX R227, PT, PT, RZ, R227, !PT ;  /* 0x000000e3ffe37248 */ /* 0x000fe40007fe0100 */
[----:B------:R-:W-:Y:S02]  /*1560*/  LEA.HI.X R231, R22, UR7, R231, 0x1, P1 ;  /* 0x0000000716e77c11 */ /* 0x000fe400088f0ce7 */
[----:B------:R-:W-:Y:S02]  /*1570*/  IADD3 R5, P0, PT, R5, UR31, RZ ;  /* 0x0000001f05057c10 */ /* 0x000fe4000ff1e0ff */
[----:B------:R-:W-:Y:S02]  /*1580*/  ISETP.GT.AND P1, PT, R240, R227, PT ;  /* 0x000000e3f000720c */ /* 0x000fe40003f24270 */
[----:B------:R-:W-:Y:S01]  /*1590*/  LEA.HI.X.SX32 R4, R4, R17, 0x1, P0 ;  /* 0x0000001104047211 */ /* 0x000fe200000f0eff */
[----:B------:R-:W-:Y:S01]  /*15a0*/  IMAD R17, R13, 0x40, R20 ;  /* 0x000000400d117824 */ /* 0x000fe200078e0214 */
[----:B---3--:R-:W-:-:S03]  /*15b0*/  LEA R244, P0, R5, UR12, 0x2 ;  /* 0x0000000c05f47c11 */ /* 0x008fc6000f8010ff */
[----:B-1----:R-:W-:Y:S01]  /*15c0*/  IMAD.WIDE R228, R17, 0x4, R18 ;  /* 0x0000000411e47825 */ /* 0x002fe200078e0212 */
[----:B------:R-:W-:Y:S02]  /*15d0*/  LEA.HI.X R245, R5, UR13, R4, 0x2, P0 ;  /* 0x0000000d05f57c11 */ /* 0x000fe400080f1404 */
[----:B------:R-:W-:Y:S01]  /*15e0*/  IADD3 R4, P0, PT, R214, 0x20, RZ ;  /* 0x00000020d6047810 */ /* 0x000fe20007f1e0ff */
[----:B------:R-:W-:Y:S01]  /*15f0*/  IMAD R5, R13, 0x40, R16 ;  /* 0x000000400d057824 */ /* 0x000fe200078e0210 */
[C---:B------:R-:W-:Y:S01]  /*1600*/  SHF.L.U64.HI R16, R2.reuse, 0x5, R3 ;  /* 0x0000000502107819 */ /* 0x040fe20000010203 */
[----:B------:R-:W-:Y:S02]  /*1610*/  IMAD.SHL.U32 R3, R2, 0x20, RZ ;  /* 0x0000002002037824 */ /* 0x000fe400078e00ff */
[----:B------:R-:W-:-:S04]  /*1620*/  IMAD.WIDE R246, R5, 0x4, R246 ;  /* 0x0000000405f67825 */ /* 0x000fc800078e02f6 */
[----:B------:R-:W-:Y:S02]  /*1630*/  VIADD R5, R214, 0x20 ;  /* 0x00000020d6057836 */ /* 0x000fe40000000000 */
        /* <DEDUP_REMOVED lines=13> */
[----:B------:R-:W-:Y:S05]  /*1710*/  BRA `(.L_x_121) ;  /* 0x0000000000187947 */ /* 0x000fea0003800000 */
.L_x_120:
[----:B------:R-:W1:Y:S01]  /*1720*/  LDCU.64 UR12, c[0x0][0x5c0] ;  /* 0x0000b800ff0c77ac */ /* 0x000e620008000a00 */
[----:B------:R-:W-:-:S05]  /*1730*/  IADD3 R0, PT, PT, R242, R243, RZ ;  /* 0x000000f3f2007210 */ /* 0x000fca0007ffe0ff */
[C---:B-1----:R-:W-:Y:S02]  /*1740*/  IMAD R3, R0.reuse, UR13, RZ ;  /* 0x0000000d00037c24 */ /* 0x042fe4000f8e02ff */
[----:B------:R-:W-:-:S05]  /*1750*/  IMAD.WIDE.U32 R8, R0, UR12, RZ ;  /* 0x0000000c00087c25 */ /* 0x000fca000f8e00ff */
[----:B------:R-:W-:Y:S02]  /*1760*/  IADD3 R0, PT, PT, R9, R3, RZ ;  /* 0x0000000309007210 */ /* 0x000fe40007ffe0ff */
[----:B------:R-:W-:Y:S02]  /*1770*/  MOV R6, R8 ;  /* 0x0000000800067202 */ /* 0x000fe40000000f00 */
.L_x_121:
        /* <DEDUP_REMOVED lines=11> */
.L_x_122:
[----:B------:R-:W1:Y:S01]  /*1830*/  LDCU.64 UR6, c[0x0][0x5c8] ;  /* 0x0000b900ff0677ac */ /* 0x000e620008000a00 */
[----:B------:R-:W-:-:S05]  /*1840*/  IADD3 R242, PT, PT, R242, R243, RZ ;  /* 0x000000f3f2f27210 */ /* 0x000fca0007ffe0ff */
[C---:B-1----:R-:W-:Y:S02]  /*1850*/  IMAD R7, R242.reuse, UR7, RZ ;  /* 0x00000007f2077c24 */ /* 0x042fe4000f8e02ff */
[----:B------:R-:W-:-:S05]  /*1860*/  IMAD.WIDE.U32 R8, R242, UR6, RZ ;  /* 0x00000006f2087c25 */ /* 0x000fca000f8e00ff */
[----:B------:R-:W-:Y:S02]  /*1870*/  IADD3 R7, PT, PT, R9, R7, RZ ;  /* 0x0000000709077210 */ /* 0x000fe40007ffe0ff */
.L_x_123:
[----:B------:R-:W-:Y:S01]  /*1880*/  IMAD.U32 R3, RZ, RZ, UR12 ;  /* 0x0000000cff037e24 */ /* 0x000fe2000f8e00ff */
[----:B------:R-:W1:Y:S01]  /*1890*/  LDCU.64 UR4, c[0x0][0x5d8] ;  /* 0x0000bb00ff0477ac */ /* 0x000e620008000a00 */
[----:B------:R-:W-:Y:S01]  /*18a0*/  IADD3 R241, PT, PT, R241, -UR26, RZ ;  /* 0x8000001af1f17c10 */ /* 0x000fe2000fffe0ff */
[----:B------:R-:W-:Y:S01]  /*18b0*/  BSSY.RECONVERGENT B0, `(.L_x_124) ;  /* 0x0000018000007945 */ /* 0x000fe20003800200 */
[----:B------:R-:W-:Y:S01]  /*18c0*/  IMAD.WIDE.U32 R10, R3, UR26, R14 ;  /* 0x0000001a030a7c25 */ /* 0x000fe2000f8e000e */
[----:B------:R-:W-:Y:S01]  /*18d0*/  UIMAD UR14, UR23, UR12, URZ ;  /* 0x0000000c170e72a4 */ /* 0x000fe2000f8e02ff */
[-C--:B------:R-:W-:Y:S02]  /*18e0*/  ISETP.GE.AND P4, PT, R214, R241.reuse, PT ;  /* 0x000000f1d600720c */ /* 0x080fe40003f86270 */
[----:B------:R-:W-:Y:S01]  /*18f0*/  ISETP.GE.AND P3, PT, R5, R241, PT ;  /* 0x000000f10500720c */ /* 0x000fe20003f66270 */
[----:B------:R-:W-:Y:S01]  /*1900*/  UIMAD UR14, UR26, UR13, UR14 ;  /* 0x0000000d1a0e72a4 */ /* 0x000fe2000f8e020e */
[----:B------:R-:W-:Y:S01]  /*1910*/  IADD3 R10, P0, PT, R6, R10, RZ ;  /* 0x0000000a060a7210 */ /* 0x000fe20007f1e0ff */
[----:B------:R-:W-:-:S04]  /*1920*/  IMAD.U32 R3, RZ, RZ, UR6 ;  /* 0x00000006ff037e24 */ /* 0x000fc8000f8e00ff */
[----:B------:R-:W-:-:S03]  /*1930*/  IADD3.X R11, PT, PT, R0, UR14, R11, P0, !PT ;  /* 0x0000000e000b7c10 */ /* 0x000fc600087fe40b */
[----:B-1----:R-:W-:-:S04]  /*1940*/  IMAD.WIDE.U32 R10, R208, UR4, R10 ;  /* 0x00000004d00a7c25 */ /* 0x002fc8000f8e000a */
[----:B------:R-:W-:Y:S01]  /*1950*/  IMAD R5, R208, UR5, R11 ;  /* 0x00000005d0057c24 */ /* 0x000fe2000f8e020b */
        /* <DEDUP_REMOVED lines=13> */
.L_x_125:
[----:B------:R-:W-:Y:S05]  /*1a30*/  BSYNC.RECONVERGENT B0 ;  /* 0x0000000000007941 */ /* 0x000fea0003800200 */
.L_x_124:
        /* <DEDUP_REMOVED lines=15> */
.L_x_127:
[----:B------:R-:W-:Y:S05]  /*1b30*/  BSYNC.RECONVERGENT B0 ;  /* 0x0000000000007941 */ /* 0x000fea0003800200 */
.L_x_126:
        /* <DEDUP_REMOVED lines=22> */
.L_x_129:
[----:B------:R-:W-:Y:S05]  /*1ca0*/  BSYNC.RECONVERGENT B0 ;  /* 0x0000000000007941 */ /* 0x000fea0003800200 */
.L_x_128:
        /* <DEDUP_REMOVED lines=16> */
.L_x_119:
[----:B------:R-:W-:Y:S01]  /*1db0*/  IMAD.U32 R17, RZ, RZ, UR14 ;  /* 0x0000000eff117e24 */ /* 0x000fe2000f8e00ff */
[----:B------:R-:W1:Y:S01]  /*1dc0*/  LDCU.64 UR4, c[0x0][0x3d8] ;  /* 0x00007b00ff0477ac */ /* 0x000e620008000a00 */
[----:B------:R-:W-:Y:S02]  /*1dd0*/  BSSY.RECONVERGENT B0, `(.L_x_131) ;  /* 0x0000028000007945 */ /* 0x000fe40003800200 */
[----:B------:R-:W-:Y:S01]  /*1de0*/  IMAD.WIDE.U32 R18, R17, UR26, R14 ;  /* 0x0000001a11127c25 */ /* 0x000fe2000f8e000e */
[----:B------:R-:W-:Y:S01]  /*1df0*/  UIMAD UR6, UR23, UR14, URZ ;  /* 0x0000000e170672a4 */ /* 0x000fe2000f8e02ff */
[----:B------:R-:W-:Y:S01]  /*1e00*/  @P4 BAR.SYNC.DEFER_BLOCKING 0x0 ;  /* 0x0000000000004b1d */ /* 0x000fe20000010000 */
[----:B------:R-:W-:Y:S02]  /*1e10*/  IADD3 R20, P0, PT, R12, R18, RZ ;  /* 0x000000120c147210 */ /* 0x000fe40007f1e0ff */
[----:B------:R-:W-:Y:S01]  /*1e20*/  UIMAD UR6, UR26, UR15, UR6 ;  /* 0x0000000f1a0672a4 */ /* 0x000fe2000f8e0206 */
[----:B------:R-:W-:-:S04]  /*1e30*/  IADD3 R12, PT, PT, R241, -UR26, RZ ;  /* 0x8000001af10c7c10 */ /* 0x000fc8000fffe0ff */
[----:B------:R-:W-:Y:S02]  /*1e40*/  ISETP.GE.AND P6, PT, R214, R12, PT ;  /* 0x0000000cd600720c */ /* 0x000fe40003fc6270 */
[----:B------:R-:W-:Y:S02]  /*1e50*/  IADD3.X R21, PT, PT, R0, UR6, R19, P0, !PT ;  /* 0x0000000600157c10 */ /* 0x000fe400087fe413 */
[----:B------:R-:W-:Y:S01]  /*1e60*/  LOP3.LUT R0, R13, 0x80000001, RZ, 0xc0, !PT ;  /* 0x800000010d007812 */ /* 0x000fe200078ec0ff */
[----:B-1----:R-:W-:Y:S02]  /*1e70*/  IMAD R17, R6, UR4, RZ ;  /* 0x0000000406117c24 */ /* 0x002fe4000f8e02ff */
[----:B------:R-:W-:Y:S01]  /*1e80*/  IMAD.WIDE.U32 R20, R8, UR4, R20 ;  /* 0x0000000408147c25 */ /* 0x000fe2000f8e0014 */
[----:B------:R-:W-:-:S03]  /*1e90*/  ISETP.NE.AND P0, PT, R0, 0x1, PT ;  /* 0x000000010000780c */ /* 0x000fc60003f05270 */
[----:B------:R-:W-:Y:S01]  /*1ea0*/  IMAD R17, R8, UR5, R17 ;  /* 0x0000000508117c24 */ /* 0x000fe2000f8e0211 */
[----:B------:R-:W-:-:S03]  /*1eb0*/  SEL R0, RZ, 0x4000, P0 ;  /* 0x00004000ff007807 */ /* 0x000fc60000000000 */
        /* <DEDUP_REMOVED lines=23> */
.L_x_132:
[----:B------:R2:W-:Y:S04]  /*2030*/  STS.128 [R211+0x10000], RZ ;  /* 0x010000ffd3007388 */ /* 0x0005e80000000c00 */
[----:B------:R2:W-:Y:S02]  /*2040*/  STS.128 [R211+0x12000], RZ ;  /* 0x012000ffd3007388 */ /* 0x0005e40000000c00 */
.L_x_133:
[----:B------:R-:W-:Y:S05]  /*2050*/  BSYNC.RECONVERGENT B0 ;  /* 0x0000000000007941 */ /* 0x000fea0003800200 */
.L_x_131:
        /* <DEDUP_REMOVED lines=13> */
[----:B------:R-:W-:Y:S02]  /*2130*/  ISETP.GE.AND P0, PT, R205, UR6, PT ;  /* 0x00000006cd007c0c */ /* 0x000fe4000bf06270 */
[----:B-----5:R-:W-:-:S04]  /*2140*/  LEA R18, P2, R20, UR4, 0x1 ;  /* 0x0000000414127c11 */ /* 0x020fc8000f8408ff */
        /* <DEDUP_REMOVED lines=11> */
.L_x_135:
[----:B------:R-:W-:Y:S05]  /*2200*/  BSYNC.RECONVERGENT B0 ;  /* 0x0000000000007941 */ /* 0x000fea0003800200 */
.L_x_134:
        /* <DEDUP_REMOVED lines=8> */
[----:B----4-:R-:W-:Y:S02]  /*2290*/  @!P1 IMAD.MOV.U32 R18, RZ, RZ, R232 ;  /* 0x000000ffff129224 */ /* 0x010fe400078e00e8 */
        /* <DEDUP_REMOVED lines=12> */
.L_x_137:
[----:B------:R1:W-:Y:S04]  /*2360*/  STS.128 [R211+0x8000], RZ ;  /* 0x008000ffd3007388 */ /* 0x0003e80000000c00 */
[----:B------:R1:W-:Y:S02]  /*2370*/  STS.128 [R211+0xa000], RZ ;  /* 0x00a000ffd3007388 */ /* 0x0003e40000000c00 */
.L_x_138:
[----:B------:R-:W-:Y:S05]  /*2380*/  BSYNC.RECONVERGENT B0 ;  /* 0x0000000000007941 */ /* 0x000fea0003800200 */
.L_x_136:
        /* <DEDUP_REMOVED lines=8> */
[----:B----4-:R-:W-:Y:S01]  /*2410*/  IMAD.U32 R18, RZ, RZ, UR30 ;  /* 0x0000001eff127e24 */ /* 0x010fe2000f8e00ff */
[----:B------:R-:W-:-:S04]  /*2420*/  LEA R20, P2, R13, R232, 0x1 ;  /* 0x000000e80d147211 */ /* 0x000fc800078408ff */
        /* <DEDUP_REMOVED lines=13> */
.L_x_140:
[----:B------:R-:W-:Y:S05]  /*2500*/  BSYNC.RECONVERGENT B0 ;  /* 0x0000000000007941 */ /* 0x000fea0003800200 */
.L_x_139:
[----:B------:R-:W-:Y:S01]  /*2510*/  BSSY.RECONVERGENT B0, `(.L_x_141) ;  /* 0x0000015000007945 */ /* 0x000fe20003800200 */
[----:B------:R-:W-:-:S03]  /*2520*/  IADD3 R239, PT, PT, R211, R0, RZ ;  /* 0x00000000d3ef7210 */ /* 0x000fc60007ffe0ff */
        /* <DEDUP_REMOVED lines=17> */
.L_x_142:
[----:B------:R1:W-:Y:S04]  /*2640*/  STS.128 [R239], RZ ;  /* 0x000000ffef007388 */ /* 0x0003e80000000c00 */
[----:B------:R1:W-:Y:S02]  /*2650*/  STS.128 [R239+0x2000], RZ ;  /* 0x002000ffef007388 */ /* 0x0003e40000000c00 */
.L_x_143:
[----:B------:R-:W-:Y:S05]  /*2660*/  BSYNC.RECONVERGENT B0 ;  /* 0x0000000000007941 */ /* 0x000fea0003800200 */
.L_x_141:
[C---:B------:R-:W-:Y:S01]  /*2670*/  VIADD R5, R209.reuse, 0x8 ;  /* 0x00000008d1057836 */ /* 0x040fe20000000000 */
[-C--:B------:R-:W-:Y:S01]  /*2680*/  ISETP.GE.AND P1, PT, R209, R12.reuse, PT ;  /* 0x0000000cd100720c */ /* 0x080fe20003f26270 */
        /* <DEDUP_REMOVED lines=25> */
.L_x_145:
[----:B------:R-:W-:Y:S05]  /*2820*/  BSYNC.RECONVERGENT B0 ;  /* 0x0000000000007941 */ /* 0x000fea0003800200 */
.L_x_144:
        /* <DEDUP_REMOVED lines=8> */
[----:B--2---:R-:W-:Y:S02]  /*28b0*/  IMAD R3, R6, UR4, RZ ;  /* 0x0000000406037c24 */ /* 0x004fe4000f8e02ff */
[----:B------:R-:W-:-:S04]  /*28c0*/  IMAD.WIDE.U32 R12, R8, UR4, R12 ;  /* 0x00000004080c7c25 */ /* 0x000fc8000f8e000c */
[----:B------:R-:W-:-:S05]  /*28d0*/  IMAD R3, R8, UR5, R3 ;  /* 0x0000000508037c24 */ /* 0x000fca000f8e0203 */
        /* <DEDUP_REMOVED lines=23> */
.L_x_147:
[----:B------:R1:W-:Y:S04]  /*2a50*/  STS.128 [R211+0xc000], RZ ;  /* 0x00c000ffd3007388 */ /* 0x0003e80000000c00 */
[----:B------:R1:W-:Y:S02]  /*2a60*/  STS.128 [R211+0xe000], RZ ;  /* 0x00e000ffd3007388 */ /* 0x0003e40000000c00 */
.L_x_148:
[----:B------:R-:W-:Y:S05]  /*2a70*/  BSYNC.RECONVERGENT B0 ;  /* 0x0000000000007941 */ /* 0x000fea0003800200 */
.L_x_146:
[----:B------:R1:W-:Y:S01]  /*2a80*/  @P5 STS.128 [R211+0xd000], RZ ;  /* 0x00d000ffd3005388 */ /* 0x0003e20000000c00 */
[----:B------:R-:W-:Y:S03]  /*2a90*/  BSSY.RECONVERGENT B0, `(.L_x_149) ;  /* 0x0000018000007945 */ /* 0x000fe60003800200 */
[----:B------:R1:W-:Y:S01]  /*2aa0*/  @P5 STS.128 [R211+0xf000], RZ ;  /* 0x00f000ffd3005388 */ /* 0x0003e20000000c00 */
[----:B------:R-:W-:Y:S05]  /*2ab0*/  @P5 BRA `(.L_x_150) ;  /* 0x0000000000545947 */ /* 0x000fea0003800000 */
[----:B------:R-:W3:Y:S01]  /*2ac0*/  LDCU UR6, c[0x0][0x440] ;  /* 0x00008800ff0677ac */ /* 0x000ee20008000800 */
[----:B------:R-:W-:Y:S02]  /*2ad0*/  IMAD R5, R2, UR16, RZ ;  /* 0x0000001002057c24 */ /* 0x000fe4000f8e02ff */
[----:B------:R-:W-:Y:S01]  /*2ae0*/  IMAD.MOV.U32 R2, RZ, RZ, R12 ;  /* 0x000000ffff027224 */ /* 0x000fe200078e000c */
[----:B------:R-:W4:Y:S01]  /*2af0*/  LDCU.64 UR4, c[0x0][0x388] ;  /* 0x00007100ff0477ac */ /* 0x000f220008000a00 */
[C---:B------:R-:W-:Y:S02]  /*2b00*/  IMAD R5, R4.reuse, UR17, R5 ;  /* 0x0000001104057c24 */ /* 0x040fe4000f8e0205 */
[----:B------:R-:W-:-:S05]  /*2b10*/  IMAD.WIDE.U32 R2, R4, UR16, R2 ;  /* 0x0000001004027c25 */ /* 0x000fca000f8e0002 */
[----:B------:R-:W-:Y:S02]  /*2b20*/  IADD3 R5, PT, PT, R3, R5, RZ ;  /* 0x0000000503057210 */ /* 0x000fe40007ffe0ff */
[----:B---3--:R-:W-:Y:S02]  /*2b30*/  ISETP.GE.AND P1, PT, R212, UR6, PT ;  /* 0x00000006d4007c0c */ /* 0x008fe4000bf26270 */
[----:B------:R-:W-:Y:S02]  /*2b40*/  ISETP.GE.AND P0, PT, R205, UR6, PT ;  /* 0x00000006cd007c0c */ /* 0x000fe4000bf06270 */
[----:B----4-:R-:W-:-:S04]  /*2b50*/  LEA R4, P2, R2, UR4, 0x1 ;  /* 0x0000000402047c11 */ /* 0x010fc8000f8408ff */
        /* <DEDUP_REMOVED lines=11> */
.L_x_150:
[----:B------:R-:W-:Y:S05]  /*2c10*/  BSYNC.RECONVERGENT B0 ;  /* 0x0000000000007941 */ /* 0x000fea0003800200 */
.L_x_149:
[----:B------:R-:W2:Y:S01]  /*2c20*/  LDCU.64 UR4, c[0x0][0x538] ;  /* 0x0000a700ff0477ac */ /* 0x000ea20008000a00 */
[----:B------:R-:W0:Y:S01]  /*2c30*/  LDGDEPBAR ;  /* 0x00000000000079af */ /* 0x000e220000000000 */
[----:B------:R-:W-:Y:S01]  /*2c40*/  IMAD.SHL.U32 R236, R240, 0x40, RZ ;  /* 0x00000040f0ec7824 */ /* 0x000fe200078e00ff */
[----:B------:R-:W1:Y:S01]  /*2c50*/  LDC R216, c[0x0][0x44c] ;  /* 0x00011300ffd87b82 */ /* 0x000e620000000800 */
[----:B------:R-:W-:Y:S01]  /*2c60*/  IMAD.MOV.U32 R218, RZ, RZ, RZ ;  /* 0x000000ffffda7224 */ /* 0x000fe200078e00ff */
[----:B------:R-:W1:Y:S01]  /*2c70*/  LDCU UR6, c[0x0][0x3e0] ;  /* 0x00007c00ff0677ac */ /* 0x000e620008000800 */
[----:B------:R-:W1:Y:S01]  /*2c80*/  LDCU UR7, c[0x0][0x45c] ;  /* 0x00008b80ff0777ac */ /* 0x000e620008000800 */
[----:B--2---:R-:W-:-:S04]  /*2c90*/  ISETP.NE.U32.AND P1, PT, RZ, UR4, PT ;  /* 0x00000004ff007c0c */ /* 0x004fc8000bf25070 */
[----:B------:R-:W-:Y:S01]  /*2ca0*/  ISETP.NE.AND.EX P1, PT, RZ, UR5, PT, P1 ;  /* 0x00000005ff007c0c */ /* 0x000fe2000bf25310 */
[----:B------:R-:W-:-:S04]  /*2cb0*/  DEPBAR.LE SB0, 0x1 ;  /* 0x000080400000791a */ /* 0x000fc80000000000 */
[----:B------:R-:W-:Y:S08]  /*2cc0*/  BAR.SYNC.DEFER_BLOCKING 0x0 ;  /* 0x0000000000007b1d */ /* 0x000ff00000010000 */
[----:B------:R-:W2:Y:S01]  /*2cd0*/  @P1 LDC.64 R2, c[0x0][0x540] ;  /* 0x00015000ff021b82 */ /* 0x000ea20000000a00 */
[----:B---3--:R-:W-:Y:S02]  /*2ce0*/  @P1 IMAD.MOV.U32 R4, RZ, RZ, R208 ;  /* 0x000000ffff041224 */ /* 0x008fe400078e00d0 */
[----:B------:R-:W-:Y:S01]  /*2cf0*/  @P1 IMAD.MOV.U32 R5, RZ, RZ, RZ ;  /* 0x000000ffff051224 */ /* 0x000fe200078e00ff */
[----:B------:R-:W3:Y:S01]  /*2d00*/  S2R R217, SR_TID.X ;  /* 0x0000000000d97919 */ /* 0x000ee20000002100 */
[----:B------:R-:W1:Y:S04]  /*2d10*/  LDSM.16.M88.4 R116, [R204] ;  /* 0x00000000cc74783b */ /* 0x000e680000000200 */
[----:B------:R-:W1:Y:S01]  /*2d20*/  LDSM.16.M88.4 R120, [R204+0x800] ;  /* 0x00080000cc78783b */ /* 0x000e620000000200 */
[----:B--2---:R-:W-:-:S02]  /*2d30*/  @P1 IMAD.WIDE.U32 R4, R7, R2, R4 ;  /* 0x0000000207041225 */ /* 0x004fc400078e0004 */
[----:B------:R-:W2:Y:S01]  /*2d40*/  @P1 LDC R2, c[0x0][0x458] ;  /* 0x00011600ff021b82 */ /* 0x000ea20000000800 */
[----:B------:R-:W1:Y:S01]  /*2d50*/  LDSM.16.M88.4 R148, [R204+0x2000] ;  /* 0x00200000cc94783b */ /* 0x000e620000000200 */
[----:B------:R-:W-:Y:S01]  /*2d60*/  @P1 IMAD R3, R7, R3, R5 ;  /* 0x0000000307031224 */ /* 0x000fe200078e0205 */
[C---:B------:R-:W-:Y:S01]  /*2d70*/  @P1 LEA R8, P0, R4.reuse, UR4, 0x2 ;  /* 0x0000000404081c11 */ /* 0x040fe2000f8010ff */
[----:B------:R-:W4:Y:S01]  /*2d80*/  LDCU UR4, c[0x0][0x590] ;  /* 0x0000b200ff0477ac */ /* 0x000f220008000800 */
[----:B------:R-:W1:Y:S02]  /*2d90*/  LDSM.16.M88.4 R152, [R204+0x2800] ;  /* 0x00280000cc98783b */ /* 0x000e640000000200 */
[----:B------:R-:W-:Y:S01]  /*2da0*/  @P1 LEA.HI.X R9, R4, UR5, R3, 0x2, P0 ;  /* 0x0000000504091c11 */ /* 0x000fe200080f1403 */
[----:B------:R-:W-:Y:S01]  /*2db0*/  IMAD.SHL.U32 R4, R11, 0x2, RZ ;  /* 0x000000020b047824 */ /* 0x000fe200078e00ff */
[----:B--2---:R-:W2:Y:S03]  /*2dc0*/  @P1 MUFU.RCP R2, R2 ;  /* 0x0000000200021308 */ /* 0x004ea60000001000 */
[----:B------:R4:W2:Y:S01]  /*2dd0*/  @P1 LDG.E R5, desc[UR24][R8.64] ;  /* 0x0000001808051981 */ /* 0x0008a2000c1e1900 */
[----:B------:R-:W-:Y:S01]  /*2de0*/  SHF.R.U32.HI R3, RZ, 0x2, R11 ;  /* 0x00000002ff037819 */ /* 0x000fe2000001160b */
[----:B------:R-:W-:Y:S01]  /*2df0*/  IMAD.SHL.U32 R197, R201, 0x2, RZ ;  /* 0x00000002c9c57824 */ /* 0x000fe200078e00ff */
[----:B------:R-:W-:Y:S01]  /*2e00*/  LOP3.LUT R4, R4, 0x6, RZ, 0xc0, !PT ;  /* 0x0000000604047812 */ /* 0x000fe200078ec0ff */
[----:B------:R-:W-:Y:S01]  /*2e10*/  IMAD.MOV.U32 R249, RZ, RZ, 0x10 ;  /* 0x00000010fff97424 */ /* 0x000fe200078e00ff */
[----:B------:R-:W-:Y:S01]  /*2e20*/  IADD3 R7, PT, PT, R236, R209, R241 ;  /* 0x000000d1ec077210 */ /* 0x000fe20007ffe0f1 */
[--C-:B------:R-:W-:Y:S01]  /*2e30*/  IMAD.IADD R198, R206, 0x1, R0.reuse ;  /* 0x00000001cec67824 */ /* 0x100fe200078e0200 */
[----:B------:R-:W-:Y:S01]  /*2e40*/  LOP3.LUT R3, R4, 0xe0, R3, 0xf8, !PT ;  /* 0x000000e004037812 */ /* 0x000fe200078ef803 */
[----:B------:R-:W-:Y:S01]  /*2e50*/  IMAD.IADD R195, R199, 0x1, R0 ;  /* 0x00000001c7c37824 */ /* 0x000fe200078e0200 */
[----:B---3--:R-:W-:Y:S01]  /*2e60*/  LOP3.LUT P0, RZ, R217, 0x4, RZ, 0xc0, !PT ;  /* 0x00000004d9ff7812 */ /* 0x008fe2000780c0ff */
[----:B------:R-:W-:Y:S01]  /*2e70*/  IMAD.IADD R234, R7, 0x1, -R234 ;  /* 0x0000000107ea7824 */ /* 0x000fe200078e0aea */
[----:B------:R-:W-:Y:S01]  /*2e80*/  IADD3 R226, PT, PT, R226, 0x40, -R241 ;  /* 0x00000040e2e27810 */ /* 0x000fe20007ffe8f1 */
[----:B------:R-:W-:Y:S01]  /*2e90*/  VIADD R3, R3, UR26 ;  /* 0x0000001a03037c36 */ /* 0x000fe20008000000 */
[----:B------:R-:W-:Y:S01]  /*2ea0*/  SEL R249, R249, 0xfffffff0, !P0 ;  /* 0xfffffff0f9f97807 */ /* 0x000fe20004000000 */
[----:B------:R-:W-:Y:S01]  /*2eb0*/  IMAD.SHL.U32 R189, R203, 0x2, RZ ;  /* 0x00000002cbbd7824 */ /* 0x000fe200078e00ff */
[----:B------:R-:W-:Y:S01]  /*2ec0*/  CS2R R94, SRZ ;  /* 0x00000000005e7805 */ /* 0x000fe2000001ff00 */
[C---:B------:R-:W-:Y:S01]  /*2ed0*/  VIADD R223, R3.reuse, 0x8 ;  /* 0x0000000803df7836 */ /* 0x040fe20000000000 */
[----:B------:R-:W-:Y:S01]  /*2ee0*/  I2FP.F32.S32 R225, R3 ;  /* 0x0000000300e17245 */ /* 0x000fe20000201400 */
[C---:B------:R-:W-:Y:S01]  /*2ef0*/  VIADD R7, R3.reuse, 0x9 ;  /* 0x0000000903077836 */ /* 0x040fe20000000000 */
[----:B------:R-:W-:Y:S01]  /*2f00*/  CS2R R92, SRZ ;  /* 0x00000000005c7805 */ /* 0x000fe2000001ff00 */
[C---:B------:R-:W-:Y:S01]  /*2f10*/  VIADD R221, R3.reuse, 0x10 ;  /* 0x0000001003dd7836 */ /* 0x040fe20000000000 */
[----:B------:R-:W-:Y:S01]  /*2f20*/  I2FP.F32.S32 R223, R223 ;  /* 0x000000df00df7245 */ /* 0x000fe20000201400 */
[C---:B------:R-:W-:Y:S01]  /*2f30*/  VIADD R219, R3.reuse, 0x18 ;  /* 0x0000001803db7836 */ /* 0x040fe20000000000 */
[----:B------:R-:W-:Y:S01]  /*2f40*/  I2FP.F32.S32 R7, R7 ;  /* 0x0000000700077245 */ /* 0x000fe20000201400 */
[--C-:B------:R-:W-:Y:S01]  /*2f50*/  IMAD.IADD R188, R204, 0x1, R197.reuse ;  /* 0x00000001ccbc7824 */ /* 0x100fe200078e02c5 */
[----:B------:R-:W-:Y:S01]  /*2f60*/  I2FP.F32.S32 R221, R221 ;  /* 0x000000dd00dd7245 */ /* 0x000fe20000201400 */
[----:B----4-:R-:W-:Y:S01]  /*2f70*/  VIADD R9, R3, 0x1 ;  /* 0x0000000103097836 */ /* 0x010fe20000000000 */
[----:B------:R-:W-:Y:S01]  /*2f80*/  I2FP.F32.S32 R219, R219 ;  /* 0x000000db00db7245 */ /* 0x000fe20000201400 */
[--C-:B------:R-:W-:Y:S01]  /*2f90*/  IMAD.IADD R192, R206, 0x1, R197.reuse ;  /* 0x00000001cec07824 */ /* 0x100fe200078e02c5 */
[----:B------:R-:W-:Y:S01]  /*2fa0*/  CS2R R98, SRZ ;  /* 0x0000000000627805 */ /* 0x000fe2000001ff00 */
[----:B------:R-:W-:Y:S01]  /*2fb0*/  IMAD.IADD R196, R200, 0x1, R197 ;  /* 0x00000001c8c47824 */ /* 0x000fe200078e02c5 */
[----:B------:R-:W-:Y:S01]  /*2fc0*/  I2FP.F32.S32 R9, R9 ;  /* 0x0000000900097245 */ /* 0x000fe20000201400 */
[----:B------:R-:W-:Y:S01]  /*2fd0*/  IMAD.MOV.U32 R235, RZ, RZ, R239 ;  /* 0x000000ffffeb7224 */ /* 0x000fe200078e00ef */
        /* <DEDUP_REMOVED lines=28> */
[----:B------:R-:W-:Y:S01]  /*31a0*/  CS2R R20, SRZ ;  /* 0x0000000000147805 */ /* 0x000fe2000001ff00 */
[--C-:B------:R-:W-:Y:S01]  /*31b0*/  IMAD.IADD R191, R206, 0x1, R189.reuse ;  /* 0x00000001cebf7824 */ /* 0x100fe200078e02bd */
[----:B------:R-:W3:Y:S01]  /*31c0*/  LDCU UR5, c[0x0][0x440] ;  /* 0x00008800ff0577ac */ /* 0x000ee20008000800 */
[----:B------:R-:W-:Y:S02]  /*31d0*/  IMAD.IADD R193, R200, 0x1, R189 ;  /* 0x00000001c8c17824 */ /* 0x000fe400078e02bd */
[C---:B------:R-:W-:Y:S01]  /*31e0*/  IMAD.IADD R190, R189.reuse, 0x1, R192 ;  /* 0x00000001bdbe7824 */ /* 0x040fe200078e02c0 */
[----:B------:R-:W-:Y:S01]  /*31f0*/  USHF.L.U32 UR4, UR4, 0x6, URZ ;  /* 0x0000000604047899 */ /* 0x000fe200080006ff */
[----:B------:R-:W-:Y:S01]  /*3200*/  IMAD.IADD R194, R189, 0x1, R196 ;  /* 0x00000001bdc27824 */ /* 0x000fe200078e02c4 */
[----:B------:R-:W-:Y:S01]  /*3210*/  USHF.L.U32 UR29, UR29, 0x3, URZ ;  /* 0x000000031d1d7899 */ /* 0x000fe200080006ff */
[----:B------:R-:W-:Y:S01]  /*3220*/  IMAD.IADD R248, R210, 0x1, R249 ;  /* 0x00000001d2f87824 */ /* 0x000fe200078e02f9 */
[----:B------:R-:W-:Y:S01]  /*3230*/  UIADD3 UR26, UPT, UPT, UR26, 0x40, URZ ;  /* 0x000000401a1a7890 */ /* 0x000fe2000fffe0ff */
[----:B--2---:R-:W-:Y:S01]  /*3240*/  @P1 FMUL.FTZ R218, R5, R2 ;  /* 0x0000000205da1220 */ /* 0x004fe20000410000 */
[----:B------:R-:W-:-:S02]  /*3250*/  VIADD R5, R3, 0x11 ;  /* 0x0000001103057836 */ /* 0x000fc40000000000 */
[----:B------:R-:W-:Y:S02]  /*3260*/  VIADD R3, R3, 0x19 ;  /* 0x0000001903037836 */ /* 0x000fe40000000000 */
[-C--:B------:R-:W-:Y:S01]  /*3270*/  FMUL.FTZ R224, R9, R218.reuse ;  /* 0x000000da09e07220 */ /* 0x080fe20000410000 */
[----:B------:R-:W-:Y:S01]  /*3280*/  IMAD.IADD R2, R204, 0x1, R197 ;  /* 0x00000001cc027824 */ /* 0x000fe200078e02c5 */
[----:B------:R-:W-:Y:S01]  /*3290*/  I2FP.F32.S32 R5, R5 ;  /* 0x0000000500057245 */ /* 0x000fe20000201400 */
[-C--:B------:R-:W-:Y:S01]  /*32a0*/  FMUL.FTZ R223, R223, R218.reuse ;  /* 0x000000dadfdf7220 */ /* 0x080fe20000410000 */
[----:B------:R-:W-:Y:S01]  /*32b0*/  I2FP.F32.S32 R3, R3 ;  /* 0x0000000300037245 */ /* 0x000fe20000201400 */
[-C--:B------:R-:W-:Y:S01]  /*32c0*/  FMUL.FTZ R222, R7, R218.reuse ;  /* 0x000000da07de7220 */ /* 0x080fe20000410000 */
[-C--:B------:R-:W-:Y:S01]  /*32d0*/  FMUL.FTZ R221, R221, R218.reuse ;  /* 0x000000dadddd7220 */ /* 0x080fe20000410000 */
[----:B------:R-:W-:Y:S01]  /*32e0*/  FMUL.FTZ R220, R5, R218 ;  /* 0x000000da05dc7220 */ /* 0x000fe20000410000 */
[----:B------:R-:W-:-:S02]  /*32f0*/  IMAD.SHL.U32 R5, R203, 0x2, RZ ;  /* 0x00000002cb057824 */ /* 0x000fc400078e00ff */
[-C--:B------:R-:W-:Y:S01]  /*3300*/  FMUL.FTZ R219, R219, R218.reuse ;  /* 0x000000dadbdb7220 */ /* 0x080fe20000410000 */
[-C--:B------:R-:W-:Y:S01]  /*3310*/  FMUL.FTZ R225, R225, R218.reuse ;  /* 0x000000dae1e17220 */ /* 0x080fe20000410000 */
[----:B------:R-:W-:Y:S01]  /*3320*/  FMUL.FTZ R218, R3, R218 ;  /* 0x000000da03da7220 */ /* 0x000fe20000410000 */
[----:B------:R-:W-:Y:S01]  /*3330*/  IMAD.IADD R3, R204, 0x1, R5 ;  /* 0x00000001cc037824 */ /* 0x000fe200078e0205 */
[----:B------:R-:W2:Y:S01]  /*3340*/  LDSM.16.M88.4 R132, [R2] ;  /* 0x000000000284783b */ /* 0x000ea20000000200 */
[----:B------:R-:W-:-:S03]  /*3350*/  IMAD.IADD R0, R5, 0x1, R2 ;  /* 0x0000000105007824 */ /* 0x000fc600078e0202 */
[----:B------:R-:W4:Y:S04]  /*3360*/  LDSM.16.M88.4 R124, [R3] ;  /* 0x00000000037c783b */ /* 0x000f280000000200 */
[----:B------:R-:W1:Y:S04]  /*3370*/  LDSM.16.M88.4 R128, [R3+0x800] ;  /* 0x000800000380783b */ /* 0x000e680000000200 */
[----:B------:R-:W1:Y:S04]  /*3380*/  LDSM.16.M88.4 R156, [R3+0x2000] ;  /* 0x00200000039c783b */ /* 0x000e680000000200 */
[----:B------:R3:W1:Y:S04]  /*3390*/  LDSM.16.M88.4 R160, [R3+0x2800] ;  /* 0x0028000003a0783b */ /* 0x0006680000000200 */
[----:B------:R-:W1:Y:S04]  /*33a0*/  LDSM.16.M88.4 R136, [R2+0x800] ;  /* 0x000800000288783b */ /* 0x000e680000000200 */
[----:B------:R-:W1:Y:S04]  /*33b0*/  LDSM.16.M88.4 R164, [R2+0x2000] ;  /* 0x0020000002a4783b */ /* 0x000e680000000200 */
[----:B------:R2:W1:Y:S04]  /*33c0*/  LDSM.16.M88.4 R168, [R2+0x2800] ;  /* 0x0028000002a8783b */ /* 0x0004680000000200 */
[----:B------:R-:W1:Y:S04]  /*33d0*/  LDSM.16.M88.4 R140, [R0] ;  /* 0x00000000008c783b */ /* 0x000e680000000200 */
[----:B------:R-:W1:Y:S01]  /*33e0*/  LDSM.16.M88.4 R144, [R0+0x800] ;  /* 0x000800000090783b */ /* 0x000e620000000200 */
[----:B---3--:R-:W-:-:S03]  /*33f0*/  IMAD.IADD R3, R204, 0x1, R189 ;  /* 0x00000001cc037824 */ /* 0x008fc600078e02bd */
[----:B------:R-:W3:Y:S04]  /*3400*/  LDSM.16.M88.4 R172, [R0+0x2000] ;  /* 0x0020000000ac783b */ /* 0x000ee80000000200 */
[----:B------:R4:W1:Y:S01]  /*3410*/  LDSM.16.M88.4 R176, [R0+0x2800] ;  /* 0x0028000000b0783b */ /* 0x0008620000000200 */
[----:B--2---:R-:W-:Y:S02]  /*3420*/  IMAD.IADD R2, R189, 0x1, R188 ;  /* 0x00000001bd027824 */ /* 0x004fe400078e02bc */
[----:B----4-:R-:W-:-:S07]  /*3430*/  IMAD.IADD R0, R202, 0x1, R197 ;  /* 0x00000001ca007824 */ /* 0x010fce00078e02c5 */
.L_x_153:
[----:B------:R-:W0:Y:S01]  /*3440*/  LDGDEPBAR ;  /* 0x00000000000079af */ /* 0x000e220000000000 */
[-C--:B------:R-:W-:Y:S01]  /*3450*/  IADD3 R181, PT, PT, R189, R198.reuse, RZ ;  /* 0x000000c6bdb57210 */ /* 0x080fe20007ffe0ff */
[----:B------:R-:W-:Y:S01]  /*3460*/  VIADD R236, R236, 0xffffffc0 ;  /* 0xffffffc0ecec7836 */ /* 0x000fe20000000000 */
[----:B------:R-:W-:Y:S02]  /*3470*/  IADD3 R182, PT, PT, R197, R198, RZ ;  /* 0x000000c6c5b67210 */ /* 0x000fe40007ffe0ff */
[----:B------:R-:W-:Y:S02]  /*3480*/  LEA R186, P0, R209, R228, 0x2 ;  /* 0x000000e4d1ba7211 */ /* 0x000fe400078010ff */
[----:B------:R-:W-:Y:S02]  /*3490*/  IADD3 R180, PT, PT, R189, R182, RZ ;  /* 0x000000b6bdb47210 */ /* 0x000fe40007ffe0ff */
[----:B------:R-:W-:Y:S02]  /*34a0*/  LEA.HI.X R187, R209, R229, RZ, 0x2, P0 ;  /* 0x000000e5d1bb7211 */ /* 0x000fe400000f14ff */
[----:B------:R-:W-:Y:S02]  /*34b0*/  MOV R185, UR22 ;  /* 0x0000001600b97c02 */ /* 0x000fe40008000f00 */
[----:B------:R-:W-:Y:S02]  /*34c0*/  ISETP.GE.AND P6, PT, R236, R226, PT ;  /* 0x000000e2ec00720c */ /* 0x000fe40003fc6270 */
[----:B-----5:R-:W-:Y:S02]  /*34d0*/  FSETP.NEU.FTZ.AND P1, PT, R238, -INF , PT ;  /* 0xff800000ee00780b */ /* 0x020fe40003f3d000 */
[----:B------:R-:W-:Y:S02]  /*34e0*/  ISETP.GT.AND P6, PT, R241, UR26, P6 ;  /* 0x0000001af1007c0c */ /* 0x000fe4000b7c4270 */
[----:B------:R-:W-:Y:S02]  /*34f0*/  FSETP.NEU.FTZ.AND P0, PT, R237, -INF , PT ;  /* 0xff800000ed00780b */ /* 0x000fe40003f1d000 */
[----:B------:R-:W-:Y:S01]  /*3500*/  IADD3 R240, PT, PT, R240, -0x1, RZ ;  /* 0xfffffffff0f07810 */ /* 0x000fe20007ffe0ff */
[----:B------:R-:W-:Y:S04]  /*3510*/  DEPBAR.LE SB0, 0x0 ;  /* 0x000080000000791a */ /* 0x000fe80000000000 */
[----:B------:R-:W-:Y:S04]  /*3520*/  BAR.SYNC.DEFER_BLOCKING 0x0 ;  /* 0x0000000000007b1d */ /* 0x000fe80000010000 */
[----:B------:R-:W-:Y:S02]  /*3530*/  @!P6 SHF.L.U32 R183, R217, 0x1, RZ ;  /* 0x00000001d9b7e819 */ /* 0x000fe400000006ff */
[----:B------:R-:W-:Y:S02]  /*3540*/  @!P6 SHF.R.U32.HI R184, RZ, 0x2, R217 ;  /* 0x00000002ffb8e819 */ /* 0x000fe400000116d9 */
[----:B------:R-:W-:Y:S02]  /*3550*/  @!P6 LOP3.LUT R183, R183, 0x6, RZ, 0xc0, !PT ;  /* 0x00000006b7b7e812 */ /* 0x000fe400078ec0ff */
[C-C-:B------:R-:W-:Y:S02]  /*3560*/  @!P6 VIADDMNMX R252, R234.reuse, 0xffffffc9, R241.reuse, PT ;  /* 0xffffffc9eafce846 */ /* 0x140fe400038001f1 */
[----:B------:R-:W-:Y:S02]  /*3570*/  @!P6 LOP3.LUT R184, R183, 0xe0, R184, 0xf8, !PT ;  /* 0x000000e0b7b8e812 */ /* 0x000fe400078ef8b8 */
[----:B------:R-:W-:Y:S03]  /*3580*/  @!P6 VIADDMNMX R250, R234, 0xffffffc1, R241, PT ;  /* 0xffffffc1eafae846 */ /* 0x000fe600038001f1 */
[----:B------:R-:W-:Y:S05]  /*3590*/  @!P6 IMAD R185, R185, 0x40, R184 ;  /* 0x00000040b9b9e824 */ /* 0x000fea00078e02b8 */
[----:B------:R-:W-:Y:S01]  /*35a0*/  @!P6 IADD3 R251, PT, PT, R185, 0x8, RZ ;  /* 0x00000008b9fbe810 */ /* 0x000fe20007ffe0ff */
[----:B------:R-:W-:Y:S03]  /*35b0*/  LDSM.16.M88.4 R52, [R198] ;  /* 0x00000000c634783b */ /* 0x000fe60000000200 */
[C---:B------:R-:W-:Y:S02]  /*35c0*/  @!P6 ISETP.GE.AND P2, PT, R251.reuse, R252, PT ;  /* 0x000000fcfb00e20c */ /* 0x040fe40003f46270 */
[-C--:B------:R-:W-:Y:S01]  /*35d0*/  @!P6 ISETP.GE.AND P4, PT, R251, R250.reuse, PT ;  /* 0x000000fafb00e20c */ /* 0x080fe20003f86270 */
[----:B------:R-:W-:Y:S02]  /*35e0*/  @!P6 VIADD R251, R185, 0x9 ;  /* 0x00000009b9fbe836 */ /* 0x000fe40000000000 */
[----:B------:R-:W2:Y:S08]  /*35f0*/  LDSM.16.M88.4 R56, [R204+-0x4000] ;  /* 0xffc00000cc38783b */ /* 0x000eb00000000200 */
[----:B------:R-:W4:Y:S08]  /*3600*/  LDSM.16.M88.4 R60, [R204+-0x3800] ;  /* 0xffc80000cc3c783b */ /* 0x000f300000000200 */
[----:B------:R-:W-:Y:S08]  /*3610*/  LDSM.16.M88.4 R64, [R181] ;  /* 0x00000000b540783b */ /* 0x000ff00000000200 */
[----:B------:R-:W3:Y:S08]  /*3620*/  LDSM.16.M88.4 R100, [R3+-0x4000] ;  /* 0xffc000000364783b */ /* 0x000ef00000000200 */
        /* <DEDUP_REMOVED lines=9> */
[----:B------:R-:W4:Y:S01]  /*36c0*/  LDSM.16.M88.4 R112, [R188+-0x3800] ;  /* 0xffc80000bc70783b */ /* 0x000f220000000200 */
[----:B--2---:R-:W-:Y:S01]  /*36d0*/  FMUL.FTZ R186, R238, 1.4426950216293334961 ;  /* 0x3fb8aa3beeba7820 */ /* 0x004fe20000410000 */
[----:B------:R-:W-:Y:S03]  /*36e0*/  FMUL.FTZ R187, R237, 1.4426950216293334961 ;  /* 0x3fb8aa3bedbb7820 */ /* 0x000fe60000410000 */
[C---:B---3--:R-:W-:Y:S03]  /*36f0*/  HMMA.16816.F32.BF16 R4, R64.reuse, R100, R4 ;  /* 0x000000644004723c */ /* 0x048fe60000041804 */
[----:B------:R-:W-:Y:S05]  /*3700*/  LDSM.16.M88.4 R52, [R180] ;  /* 0x00000000b434783b */ /* 0x000fea0000000200 */
[C---:B------:R-:W-:Y:S03]  /*3710*/  HMMA.16816.F32.BF16 R8, R64.reuse, R102, R8 ;  /* 0x000000664008723c */ /* 0x040fe60000041808 */
[----:B------:R-:W2:Y:S05]  /*3720*/  LDSM.16.M88.4 R60, [R2+-0x4000] ;  /* 0xffc00000023c783b */ /* 0x000eaa0000000200 */
[C---:B-1----:R-:W-:Y:S03]  /*3730*/  HMMA.16816.F32.BF16 R12, R64.reuse, R104, R12 ;  /* 0x00000068400c723c */ /* 0x042fe6000004180c */
[----:B------:R-:W1:Y:S05]  /*3740*/  LDSM.16.M88.4 R100, [R2+-0x3800] ;  /* 0xffc800000264783b */ /* 0x000e6a0000000200 */
[----:B------:R-:W-:Y:S03]  /*3750*/  HMMA.16816.F32.BF16 R16, R64, R106, R16 ;  /* 0x0000006a4010723c */ /* 0x000fe60000041810 */
[----:B------:R-:W-:Y:S05]  /*3760*/  LDSM.16.M88.4 R64, [R198+0x2000] ;  /* 0x00200000c640783b */ /* 0x000fea0000000200 */
[C---:B----4-:R-:W-:Y:S03]  /*3770*/  HMMA.16816.F32.BF16 R4, R56.reuse, R108, R4 ;  /* 0x0000006c3804723c */ /* 0x050fe60000041804 */
[----:B------:R-:W3:Y:S05]  /*3780*/  LDSM.16.M88.4 R104, [R204+-0x2000] ;  /* 0xffe00000cc68783b */ /* 0x000eea0000000200 */
[C---:B------:R-:W-:Y:S03]  /*3790*/  HMMA.16816.F32.BF16 R8, R56.reuse, R110, R8 ;  /* 0x0000006e3808723c */ /* 0x040fe60000041808 */
[----:B------:R-:W4:Y:S05]  /*37a0*/  LDSM.16.M88.4 R108, [R204+-0x1800] ;  /* 0xffe80000cc6c783b */ /* 0x000f2a0000000200 */
[C---:B------:R-:W-:Y:S08]  /*37b0*/  HMMA.16816.F32.BF16 R12, R56.reuse, R112, R12 ;  /* 0x00000070380c723c */ /* 0x040ff0000004180c */
[----:B------:R-:W-:Y:S01]  /*37c0*/  HMMA.16816.F32.BF16 R16, R56, R114, R16 ;  /* 0x000000723810723c */ /* 0x000fe20000041810 */
[----:B------:R-:W-:Y:S07]  /*37d0*/  LDSM.16.M88.4 R56, [R181+0x2000] ;  /* 0x00200000b538783b */ /* 0x000fee0000000200 */
[C---:B--2---:R-:W-:Y:S01]  /*37e0*/  HMMA.16816.F32.BF16 R4, R52.reuse, R60, R4 ;  /* 0x0000003c3404723c */ /* 0x044fe20000041804 */
[----:B------:R-:W-:Y:S07]  /*37f0*/  LDSM.16.M88.4 R112, [R3+-0x1800] ;  /* 0xffe800000370783b */ /* 0x000fee0000000200 */
[C---:B------:R-:W-:Y:S01]  /*3800*/  HMMA.16816.F32.BF16 R8, R52.reuse, R62, R8 ;  /* 0x0000003e3408723c */ /* 0x040fe20000041808 */
[----:B------:R-:W2:Y:S07]  /*3810*/  LDSM.16.M88.4 R60, [R3+-0x2000] ;  /* 0xffe00000033c783b */ /* 0x000eae0000000200 */
[C---:B-1----:R-:W-:Y:S08]  /*3820*/  HMMA.16816.F32.BF16 R12, R52.reuse, R100, R12 ;  /* 0x00000064340c723c */ /* 0x042ff0000004180c */
[----:B------:R-:W-:Y:S01]  /*3830*/  HMMA.16816.F32.BF16 R16, R52, R102, R16 ;  /* 0x000000663410723c */ /* 0x000fe20000041810 */
[----:B------:R-:W-:Y:S07]  /*3840*/  LDSM.16.M88.4 R52, [R182+0x2000] ;  /* 0x00200000b634783b */ /* 0x000fee0000000200 */
[C---:B---3--:R-:W-:Y:S01]  /*3850*/  HMMA.16816.F32.BF16 R4, R64.reuse, R104, R4 ;  /* 0x000000684004723c */ /* 0x048fe20000041804 */
[----:B------:R-:W1:Y:S07]  /*3860*/  LDSM.16.M88.4 R100, [R188+-0x2000] ;  /* 0xffe00000bc64783b */ /* 0x000e6e0000000200 */
[C---:B------:R-:W-:Y:S01]  /*3870*/  HMMA.16816.F32.BF16 R8, R64.reuse, R106, R8 ;  /* 0x0000006a4008723c */ /* 0x040fe20000041808 */
[----:B------:R-:W3:Y:S07]  /*3880*/  LDSM.16.M88.4 R104, [R188+-0x1800] ;  /* 0xffe80000bc68783b */ /* 0x000eee0000000200 */
[C---:B----4-:R-:W-:Y:S03]  /*3890*/  HMMA.16816.F32.BF16 R12, R64.reuse, R108, R12 ;  /* 0x0000006c400c723c */ /* 0x050fe6000004180c */
[----:B------:R-:W-:Y:S02]  /*38a0*/  FSEL R109, R186, RZ, P1 ;  /* 0x000000ffba6d7208 */ /* 0x000fe40000800000 */
[CC--:B------:R-:W-:Y:S03]  /*38b0*/  @!P6 ISETP.GE.AND P1, PT, R185.reuse, R250.reuse, PT ;  /* 0x000000fab900e20c */ /* 0x0c0fe60003f26270 */
[----:B------:R-:W-:Y:S01]  /*38c0*/  HMMA.16816.F32.BF16 R16, R64, R110, R16 ;  /* 0x0000006e4010723c */ /* 0x000fe20000041810 */
[----:B------:R-:W-:Y:S07]  /*38d0*/  LDSM.16.M88.4 R64, [R2+-0x2000] ;  /* 0xffe000000240783b */ /* 0x000fee0000000200 */
[C---:B--2---:R-:W-:Y:S08]  /*38e0*/  HMMA.16816.F32.BF16 R4, R56.reuse, R60, R4 ;  /* 0x0000003c3804723c */ /* 0x044ff00000041804 */
[C---:B------:R-:W-:Y:S01]  /*38f0*/  HMMA.16816.F32.BF16 R8, R56.reuse, R62, R8 ;  /* 0x0000003e3808723c */ /* 0x040fe20000041808 */
[----:B------:R2:W4:Y:S07]  /*3900*/  LDSM.16.M88.4 R60, [R180+0x2000] ;  /* 0x00200000b43c783b */ /* 0x00052e0000000200 */
[C---:B------:R-:W-:Y:S08]  /*3910*/  HMMA.16816.F32.BF16 R12, R56.reuse, R112, R12 ;  /* 0x00000070380c723c */ /* 0x040ff0000004180c */
[----:B------:R-:W-:Y:S08]  /*3920*/  HMMA.16816.F32.BF16 R16, R56, R114, R16 ;  /* 0x000000723810723c */ /* 0x000ff00000041810 */
[C---:B-1----:R-:W-:Y:S05]  /*3930*/  HMMA.16816.F32.BF16 R4, R52.reuse, R100, R4 ;  /* 0x000000643404723c */ /* 0x042fea0000041804 */
[C---:B--2---:R-:W-:Y:S03]  /*3940*/  @!P6 IADD3 R180, PT, PT, R185.reuse, 0x1, RZ ;  /* 0x00000001b9b4e810 */ /* 0x044fe60007ffe0ff */
[C---:B------:R-:W-:Y:S03]  /*3950*/  HMMA.16816.F32.BF16 R8, R52.reuse, R102, R8 ;  /* 0x000000663408723c */ /* 0x040fe60000041808 */
[C---:B------:R-:W-:Y:S02]  /*3960*/  @!P6 ISETP.GE.AND P5, PT, R180.reuse, R250, PT ;  /* 0x000000fab400e20c */ /* 0x040fe40003fa6270 */
[----:B------:R-:W-:Y:S02]  /*3970*/  @!P6 ISETP.GE.AND P3, PT, R180, R252, PT ;  /* 0x000000fcb400e20c */ /* 0x000fe40003f66270 */
[----:B------:R-:W-:Y:S01]  /*3980*/  @!P6 IADD3 R103, PT, PT, R185, 0x11, RZ ;  /* 0x00000011b967e810 */ /* 0x000fe20007ffe0ff */
[C---:B---3--:R-:W-:Y:S03]  /*3990*/  HMMA.16816.F32.BF16 R12, R52.reuse, R104, R12 ;  /* 0x00000068340c723c */ /* 0x048fe6000004180c */
[----:B------:R-:W-:Y:S02]  /*39a0*/  FSEL R105, R187, RZ, P0 ;  /* 0x000000ffbb697208 */ /* 0x000fe40000000000 */
[----:B------:R-:W-:Y:S03]  /*39b0*/  @!P6 ISETP.GE.AND P0, PT, R251, R250, PT ;  /* 0x000000fafb00e20c */ /* 0x000fe60003f06270 */
[----:B------:R-:W-:Y:S01]  /*39c0*/  HMMA.16816.F32.BF16 R16, R52, R106, R16 ;  /* 0x0000006a3410723c */ /* 0x000fe20000041810 */
[----:B------:R-:W1:Y:S02]  /*39d0*/  LDSM.16.M88.4 R52, [R2+-0x1800] ;  /* 0xffe800000234783b */ /* 0x000e640000000200 */
[----:B------:R-:W-:Y:S05]  /*39e0*/  @!P6 IADD3 R107, PT, PT, R185, 0x10, RZ ;  /* 0x00000010b96be810 */ /* 0x000fea0007ffe0ff */
[C---:B----4-:R-:W-:Y:S08]  /*39f0*/  HMMA.16816.F32.BF16 R4, R60.reuse, R64, R4 ;  /* 0x000000403c04723c */ /* 0x050ff00000041804 */
[C---:B------:R-:W-:Y:S11]  /*3a00*/  HMMA.16816.F32.BF16 R8, R60.reuse, R66, R8 ;  /* 0x000000423c08723c */ /* 0x040ff60000041808 */
[C---:B------:R-:W-:Y:S01]  /*3a10*/  FADD.FTZ R186, R225.reuse, R4 ;  /* 0x00000004e1ba7221 */ /* 0x040fe20000010000 */
[C---:B------:R-:W-:Y:S01]  /*3a20*/  FADD.FTZ R187, R224.reuse, R5 ;  /* 0x00000005e0bb7221 */ /* 0x040fe20000010000 */
[----:B------:R-:W-:Y:S01]  /*3a30*/  FADD.FTZ R106, R225, R6 ;  /* 0x00000006e16a7221 */ /* 0x000fe20000010000 */
[----:B------:R-:W-:Y:S02]  /*3a40*/  FADD.FTZ R102, R224, R7 ;  /* 0x00000007e0667221 */ /* 0x000fe40000010000 */
[----:B------:R-:W-:Y:S02]  /*3a50*/  @!P6 FSEL R186, R186, -INF , !P1 ;  /* 0xff800000babae808 */ /* 0x000fe40004800000 */
[----:B------:R-:W-:Y:S01]  /*3a60*/  @!P6 FSEL R187, R187, -INF , !P5 ;  /* 0xff800000bbbbe808 */ /* 0x000fe20006800000 */
[C---:B------:R-:W-:Y:S01]  /*3a70*/  FADD.FTZ R180, R223.reuse, R8 ;  /* 0x00000008dfb47221 */ /* 0x040fe20000010000 */
[----:B------:R-:W-:Y:S01]  /*3a80*/  FADD.FTZ R114, R223, R10 ;  /* 0x0000000adf727221 */ /* 0x000fe20000010000 */
[----:B------:R-:W-:Y:S01]  /*3a90*/  FFMA.FTZ R111, R186, UR7, -R109 ;  /* 0x00000007ba6f7c23 */ /* 0x000fe2000801086d */
[C---:B------:R-:W-:Y:S01]  /*3aa0*/  FADD.FTZ R110, R222.reuse, R11 ;  /* 0x0000000bde6e7221 */ /* 0x040fe20000010000 */
[----:B------:R-:W-:Y:S01]  /*3ab0*/  FFMA.FTZ R186, R187, UR7, -R109 ;  /* 0x00000007bbba7c23 */ /* 0x000fe2000801086d */
[-C--:B------:R-:W-:Y:S01]  /*3ac0*/  @!P6 ISETP.GE.AND P1, PT, R251, R252.reuse, PT ;  /* 0x000000fcfb00e20c */ /* 0x080fe20003f26270 */
[C---:B-1----:R-:W-:Y:S01]  /*3ad0*/  HMMA.16816.F32.BF16 R12, R60.reuse, R52, R12 ;  /* 0x000000343c0c723c */ /* 0x042fe2000004180c */
[----:B------:R1:W-:Y:S02]  /*3ae0*/  MUFU.EX2 R187, R111 ;  /* 0x0000006f00bb7308 */ /* 0x0003e40000000800 */
[----:B------:R-:W-:Y:S01]  /*3af0*/  FADD.FTZ R251, R222, R9 ;  /* 0x00000009defb7221 */ /* 0x000fe20000010000 */
[-C--:B------:R-:W-:Y:S07]  /*3b00*/  @!P6 ISETP.GE.AND P5, PT, R185, R252.reuse, PT ;  /* 0x000000fcb900e20c */ /* 0x080fee0003fa6270 */
[----:B------:R-:W2:Y:S01]  /*3b10*/  MUFU.EX2 R186, R186 ;  /* 0x000000ba00ba7308 */ /* 0x000ea20000000800 */
[----:B------:R-:W-:Y:S01]  /*3b20*/  @!P6 FSEL R180, R180, -INF , !P4 ;  /* 0xff800000b4b4e808 */ /* 0x000fe20006000000 */
[----:B------:R-:W-:Y:S03]  /*3b30*/  HMMA.16816.F32.BF16 R16, R60, R54, R16 ;  /* 0x000000363c10723c */ /* 0x000fe60000041810 */
[----:B------:R-:W-:Y:S02]  /*3b40*/  @!P6 FSEL R106, R106, -INF , !P5 ;  /* 0xff8000006a6ae808 */ /* 0x000fe40006800000 */
[----:B------:R-:W-:Y:S02]  /*3b50*/  @!P6 FSEL R102, R102, -INF , !P3 ;  /* 0xff8000006666e808 */ /* 0x000fe40005800000 */
[----:B------:R-:W-:Y:S01]  /*3b60*/  @!P6 FSEL R251, R251, -INF , !P0 ;  /* 0xff800000fbfbe808 */ /* 0x000fe20004000000 */
[--C-:B-1----:R-:W-:Y:S01]  /*3b70*/  FFMA.FTZ R111, R180, UR7, -R109.reuse ;  /* 0x00000007b46f7c23 */ /* 0x102fe2000801086d */
[C---:B------:R-:W-:Y:S02]  /*3b80*/  @!P6 ISETP.GE.AND P3, PT, R107.reuse, R252, PT ;  /* 0x000000fc6b00e20c */ /* 0x040fe40003f66270 */
[----:B------:R-:W-:Y:S01]  /*3b90*/  @!P6 ISETP.GE.AND P5, PT, R107, R250, PT ;  /* 0x000000fa6b00e20c */ /* 0x000fe20003fa6270 */
[----:B------:R-:W-:Y:S01]  /*3ba0*/  @!P6 VIADD R107, R185, 0x18 ;  /* 0x00000018b96be836 */ /* 0x000fe20000000000 */
[----:B------:R-:W-:Y:S01]  /*3bb0*/  @!P6 ISETP.GE.AND P0, PT, R103, R252, PT ;  /* 0x000000fc6700e20c */ /* 0x000fe20003f06270 */
[----:B------:R-:W-:Y:S01]  /*3bc0*/  FFMA.FTZ R180, R251, UR7, -R109 ;  /* 0x00000007fbb47c23 */ /* 0x000fe2000801086d */
[-C--:B------:R-:W-:Y:S01]  /*3bd0*/  @!P6 ISETP.GE.AND P4, PT, R103, R250.reuse, PT ;  /* 0x000000fa6700e20c */ /* 0x080fe20003f86270 */
[----:B------:R1:W-:Y:S01]  /*3be0*/  MUFU.EX2 R251, R111 ;  /* 0x0000006f00fb7308 */ /* 0x0003e20000000800 */
[----:B------:R-:W-:Y:S01]  /*3bf0*/  @!P6 IADD3 R103, PT, PT, R185, 0x19, RZ ;  /* 0x00000019b967e810 */ /* 0x000fe20007ffe0ff */
[----:B------:R-:W-:Y:S01]  /*3c00*/  FFMA.FTZ R185, R106, UR7, -R105 ;  /* 0x000000076ab97c23 */ /* 0x000fe20008010869 */
[----:B------:R-:W-:Y:S01]  /*3c10*/  FADD.FTZ R106, R220, R13 ;  /* 0x0000000ddc6a7221 */ /* 0x000fe20000010000 */
[----:B------:R-:W-:Y:S01]  /*3c20*/  @!P6 FSEL R110, R110, -INF , !P1 ;  /* 0xff8000006e6ee808 */ /* 0x000fe20004800000 */
[----:B------:R-:W-:Y:S01]  /*3c30*/  FADD.FTZ R182, R221, R14 ;  /* 0x0000000eddb67221 */ /* 0x000fe20000010000 */
[----:B------:R-:W-:Y:S01]  /*3c40*/  @!P6 FSEL R114, R114, -INF , !P2 ;  /* 0xff8000007272e808 */ /* 0x000fe20005000000 */
[----:B------:R-:W-:Y:S01]  /*3c50*/  FADD.FTZ R113, R218, R17 ;  /* 0x00000011da717221 */ /* 0x000fe20000010000 */
[-C--:B------:R-:W-:Y:S01]  /*3c60*/  @!P6 ISETP.GE.AND P2, PT, R107, R250.reuse, PT ;  /* 0x000000fa6b00e20c */ /* 0x080fe20003f46270 */
[----:B------:R-:W-:Y:S01]  /*3c70*/  FADD.FTZ R115, R219, R18 ;  /* 0x00000012db737221 */ /* 0x000fe20000010000 */
[----:B------:R-:W-:Y:S01]  /*3c80*/  @!P6 ISETP.GE.AND P1, PT, R103, R250, PT ;  /* 0x000000fa6700e20c */ /* 0x000fe20003f26270 */
[--C-:B------:R-:W-:Y:S01]  /*3c90*/  FFMA.FTZ R250, R102, UR7, -R105.reuse ;  /* 0x0000000766fa7c23 */ /* 0x100fe20008010869 */
[----:B------:R-:W-:Y:S01]  /*3ca0*/  FADD.FTZ R102, R221, R12 ;  /* 0x0000000cdd667221 */ /* 0x000fe20000010000 */
[----:B------:R-:W-:Y:S01]  /*3cb0*/  @!P6 FSEL R106, R106, -INF , !P4 ;  /* 0xff8000006a6ae808 */ /* 0x000fe20006000000 */
[--C-:B------:R-:W-:Y:S01]  /*3cc0*/  FFMA.FTZ R114, R114, UR7, -R105.reuse ;  /* 0x0000000772727c23 */ /* 0x100fe20008010869 */
[-C--:B------:R-:W-:Y:S01]  /*3cd0*/  @!P6 ISETP.GE.AND P4, PT, R103, R252.reuse, PT ;  /* 0x000000fc6700e20c */ /* 0x080fe20003f86270 */
[----:B------:R-:W-:Y:S01]  /*3ce0*/  FFMA.FTZ R103, R110, UR7, -R105 ;  /* 0x000000076e677c23 */ /* 0x000fe20008010869 */
[----:B------:R-:W-:Y:S01]  /*3cf0*/  FADD.FTZ R110, R220, R15 ;  /* 0x0000000fdc6e7221 */ /* 0x000fe20000010000 */
[----:B------:R-:W-:Y:S01]  /*3d00*/  @!P6 FSEL R102, R102, -INF , !P5 ;  /* 0xff8000006666e808 */ /* 0x000fe20006800000 */
[----:B-1----:R-:W-:Y:S01]  /*3d10*/  FADD.FTZ R111, R219, R16 ;  /* 0x00000010db6f7221 */ /* 0x002fe20000010000 */
[----:B------:R-:W-:Y:S01]  /*3d20*/  @!P6 ISETP.GE.AND P5, PT, R107, R252, PT ;  /* 0x000000fc6b00e20c */ /* 0x000fe20003fa6270 */
[----:B------:R-:W-:Y:S01]  /*3d30*/  MUFU.EX2 R185, R185 ;  /* 0x000000b900b97308 */ /* 0x000fe20000000800 */
[----:B------:R-:W-:Y:S01]  /*3d40*/  @!P6 FSEL R110, R110, -INF , !P0 ;  /* 0xff8000006e6ee808 */ /* 0x000fe20004000000 */
[----:B------:R-:W-:Y:S01]  /*3d50*/  FFMA.FTZ R107, R106, UR7, -R109 ;  /* 0x000000076a6b7c23 */ /* 0x000fe2000801086d */
[----:B------:R-:W-:Y:S07]  /*3d60*/  @!P6 FSEL R182, R182, -INF , !P3 ;  /* 0xff800000b6b6e808 */ /* 0x000fee0005800000 */
[----:B------:R1:W-:Y:S01]  /*3d70*/  MUFU.EX2 R252, R114 ;  /* 0x0000007200fc7308 */ /* 0x0003e20000000800 */
[----:B------:R-:W-:Y:S01]  /*3d80*/  @!P6 FSEL R111, R111, -INF , !P2 ;  /* 0xff8000006f6fe808 */ /* 0x000fe20005000000 */
[----:B------:R-:W-:Y:S01]  /*3d90*/  FFMA.FTZ R181, R110, UR7, -R105 ;  /* 0x000000076eb57c23 */ /* 0x000fe20008010869 */
[----:B------:R-:W-:Y:S07]  /*3da0*/  FADD.FTZ R110, R218, R19 ;  /* 0x00000013da6e7221 */ /* 0x000fee0000010000 */
[----:B------:R-:W3:Y:S01]  /*3db0*/  MUFU.EX2 R250, R250 ;  /* 0x000000fa00fa7308 */ /* 0x000ee20000000800 */
[----:B------:R-:W-:Y:S01]  /*3dc0*/  @!P6 FSEL R113, R113, -INF , !P1 ;  /* 0xff8000007171e808 */ /* 0x000fe20004800000 */
[----:B------:R-:W-:Y:S01]  /*3dd0*/  FFMA.FTZ R102, R102, UR7, -R109 ;  /* 0x0000000766667c23 */ /* 0x000fe2000801086d */
[----:B------:R-:W-:Y:S01]  /*3de0*/  @!P6 FSEL R115, R115, -INF , !P5 ;  /* 0xff8000007373e808 */ /* 0x000fe20006800000 */
[--C-:B------:R-:W-:Y:S01]  /*3df0*/  FFMA.FTZ R106, R182, UR7, -R105.reuse ;  /* 0x00000007b66a7c23 */ /* 0x100fe20008010869 */
[----:B------:R-:W-:Y:S05]  /*3e00*/  @!P6 FSEL R110, R110, -INF , !P4 ;  /* 0xff8000006e6ee808 */ /* 0x000fea0006000000 */
[----:B------:R-:W4:Y:S01]  /*3e10*/  MUFU.EX2 R180, R180 ;  /* 0x000000b400b47308 */ /* 0x000f220000000800 */
[----:B--2---:R-:W-:Y:S01]  /*3e20*/  F2FP.BF16.F32.PACK_AB R63, R186, R187 ;  /* 0x000000bbba3f723e */ /* 0x004fe200000010ff */
[----:B------:R-:W-:Y:S01]  /*3e30*/  FFMA.FTZ R182, R115, UR7, -R105 ;  /* 0x0000000773b67c23 */ /* 0x000fe20008010869 */
[----:B------:R-:W-:Y:S07]  /*3e40*/  ISETP.GT.AND P4, PT, R240, R227, PT ;  /* 0x000000e3f000720c */ /* 0x000fee0003f84270 */
[----:B------:R-:W2:Y:S01]  /*3e50*/  MUFU.EX2 R103, R103 ;  /* 0x0000006700677308 */ /* 0x000ea20000000800 */
[--C-:B-1----:R-:W-:Y:S01]  /*3e60*/  FFMA.FTZ R114, R111, UR7, -R109.reuse ;  /* 0x000000076f727c23 */ /* 0x102fe2000801086d */
[----:B------:R-:W-:Y:S01]  /*3e70*/  FFMA.FTZ R109, R113, UR7, -R109 ;  /* 0x00000007716d7c23 */ /* 0x000fe2000801086d */
[----:B------:R-:W-:Y:S07]  /*3e80*/  FFMA.FTZ R105, R110, UR7, -R105 ;  /* 0x000000076e697c23 */ /* 0x000fee0008010869 */
[----:B------:R-:W-:Y:S01]  /*3e90*/  MUFU.EX2 R102, R102 ;  /* 0x0000006600667308 */ /* 0x000fe20000000800 */
[----:B---3--:R-:W-:Y:S01]  /*3ea0*/  F2FP.BF16.F32.PACK_AB R61, R250, R185 ;  /* 0x000000b9fa3d723e */ /* 0x008fe200000010ff */
[----:B------:R-:W-:Y:S08]  /*3eb0*/  STS [R210], R63 ;  /* 0x0000003fd2007388 */ /* 0x000ff00000000800 */
[----:B------:R-:W1:Y:S01]  /*3ec0*/  MUFU.EX2 R107, R107 ;  /* 0x0000006b006b7308 */ /* 0x000e620000000800 */
[----:B----4-:R-:W-:Y:S01]  /*3ed0*/  F2FP.BF16.F32.PACK_AB R19, R180, R251 ;  /* 0x000000fbb413723e */ /* 0x010fe200000010ff */
[----:B------:R-:W-:Y:S08]  /*3ee0*/  STS [R210+0x400], R61 ;  /* 0x0004003dd2007388 */ /* 0x000ff00000000800 */
[----:B------:R-:W-:Y:S01]  /*3ef0*/  MUFU.EX2 R106, R106 ;  /* 0x0000006a006a7308 */ /* 0x000fe20000000800 */
[----:B--2---:R-:W-:Y:S01]  /*3f00*/  F2FP.BF16.F32.PACK_AB R17, R103, R252 ;  /* 0x000000fc6711723e */ /* 0x004fe200000010ff */
[----:B------:R-:W-:Y:S08]  /*3f10*/  STS [R248], R19 ;  /* 0x00000013f8007388 */ /* 0x000ff00000000800 */
[----:B------:R-:W2:Y:S01]  /*3f20*/  MUFU.EX2 R111, R181 ;  /* 0x000000b5006f7308 */ /* 0x000ea20000000800 */
[----:B------:R-:W-:Y:S09]  /*3f30*/  STS [R248+0x400], R17 ;  /* 0x00040011f8007388 */ /* 0x000ff20000000800 */
[----:B------:R-:W-:Y:S01]  /*3f40*/  MUFU.EX2 R113, R109 ;  /* 0x0000006d00717308 */ /* 0x000fe20000000800 */
[----:B-1----:R-:W-:Y:S09]  /*3f50*/  F2FP.BF16.F32.PACK_AB R101, R107, R102 ;  /* 0x000000666b65723e */ /* 0x002ff200000010ff */
[----:B------:R-:W1:Y:S01]  /*3f60*/  MUFU.EX2 R114, R114 ;  /* 0x0000007200727308 */ /* 0x000e620000000800 */
[----:B------:R-:W-:Y:S09]  /*3f70*/  STS [R215], R101 ;  /* 0x00000065d7007388 */ /* 0x000ff20000000800 */
[----:B------:R-:W-:Y:S01]  /*3f80*/  MUFU.EX2 R110, R182 ;  /* 0x000000b6006e7308 */ /* 0x000fe20000000800 */
[----:B--2---:R-:W-:Y:S09]  /*3f90*/  F2FP.BF16.F32.PACK_AB R181, R111, R106 ;  /* 0x0000006a6fb5723e */ /* 0x004ff200000010ff */
[----:B------:R2:W3:Y:S01]  /*3fa0*/  MUFU.EX2 R109, R105 ;  /* 0x00000069006d7308 */ /* 0x0004e20000000800 */
[----:B------:R-:W-:Y:S01]  /*3fb0*/  STS [R215+0x400], R181 ;  /* 0x000400b5d7007388 */ /* 0x000fe20000000800 */
[----:B-1----:R-:W-:Y:S02]  /*3fc0*/  F2FP.BF16.F32.PACK_AB R115, R113, R114 ;  /* 0x000000727173723e */ /* 0x002fe400000010ff */
[----:B--2---:R-:W-:Y:S02]  /*3fd0*/  IADD3 R105, PT, PT, R215, R249, RZ ;  /* 0x000000f9d7697210 */ /* 0x004fe40007ffe0ff */
[----:B---3--:R-:W-:Y:S03]  /*3fe0*/  F2FP.BF16.F32.PACK_AB R182, R109, R110 ;  /* 0x0000006e6db6723e */ /* 0x008fe600000010ff */
[----:B------:R-:W-:Y:S04]  /*3ff0*/  STS [R105], R115 ;  /* 0x0000007369007388 */ /* 0x000fe80000000800 */
        /* <DEDUP_REMOVED lines=53> */
[----:B------:R-:W-:Y:S01]  /*4350*/  FMUL.FTZ R186, R102, R186 ;  /* 0x000000ba66ba7220 */ /* 0x000fe20000410000 */
[----:B------:R-:W-:Y:S01]  /*4360*/  FADD.FTZ R102, -R183, R6 ;  /* 0x00000006b7667221 */ /* 0x000fe20000010100 */
[----:B------:R-:W-:Y:S01]  /*4370*/  FMUL.FTZ R107, R107, R182 ;  /* 0x000000b66b6b7220 */ /* 0x000fe20000410000 */
[C---:B------:R-:W-:Y:S01]  /*4380*/  FADD.FTZ R115, -R184.reuse, R16 ;  /* 0x00000010b8737221 */ /* 0x040fe20000010100 */
[----:B------:R-:W-:Y:S01]  /*4390*/  FADD.FTZ R184, -R184, R17 ;  /* 0x00000011b8b87221 */ /* 0x000fe20000010100 */
[----:B------:R-:W-:Y:S01]  /*43a0*/  FMUL.FTZ R185, R185, R102 ;  /* 0x00000066b9b97220 */ /* 0x000fe20000410000 */
[C---:B------:R-:W-:Y:S01]  /*43b0*/  FADD.FTZ R102, -R183.reuse, R11 ;  /* 0x0000000bb7667221 */ /* 0x040fe20000010100 */
[----:B------:R-:W-:Y:S01]  /*43c0*/  FMUL.FTZ R180, R114, R115 ;  /* 0x0000007372b47220 */ /* 0x000fe20000410000 */
[----:B------:R-:W-:Y:S01]  /*43d0*/  FADD.FTZ R115, -R183, R7 ;  /* 0x00000007b7737221 */ /* 0x000fe20000010100 */
[----:B------:R-:W-:Y:S01]  /*43e0*/  FMUL.FTZ R184, R113, R184 ;  /* 0x000000b871b87220 */ /* 0x000fe20000410000 */
[----:B------:R-:W-:Y:S01]  /*43f0*/  F2FP.BF16.F32.PACK_AB R186, R107, R186 ;  /* 0x000000ba6bba723e */ /* 0x000fe200000010ff */
[----:B------:R-:W-:Y:S01]  /*4400*/  FADD.FTZ R107, -R183, R10 ;  /* 0x0000000ab76b7221 */ /* 0x000fe20000010100 */
[----:B------:R-:W-:Y:S02]  /*4410*/  FMUL.FTZ R250, R250, R115 ;  /* 0x00000073fafa7220 */ /* 0x000fe40000410000 */
[----:B------:R-:W-:Y:S01]  /*4420*/  F2FP.BF16.F32.PACK_AB R184, R184, R180 ;  /* 0x000000b4b8b8723e */ /* 0x000fe200000010ff */
[----:B------:R-:W-:Y:S01]  /*4430*/  FMUL.FTZ R180, R103, R102 ;  /* 0x0000006667b47220 */ /* 0x000fe20000410000 */
[C---:B------:R-:W-:Y:S01]  /*4440*/  FADD.FTZ R102, -R183.reuse, R15 ;  /* 0x0000000fb7667221 */ /* 0x040fe20000010100 */
        /* <DEDUP_REMOVED lines=29> */
[CCC-:B------:R-:W-:Y:S01]  /*4620*/  @!P3 LEA.HI.X R11, R4.reuse, R231.reuse, R5.reuse, 0x1, P1 ;  /* 0x000000e7040bb211 */ /* 0x1c0fe200008f0c05 */
        /* <DEDUP_REMOVED lines=28> */
.L_x_151:
[----:B------:R-:W-:Y:S01]  /*47f0*/  F2FP.BF16.F32.PACK_AB R53, R180, R252 ;  /* 0x000000fcb435723e */ /* 0x000fe200000010ff */
[----:B------:R-:W-:Y:S01]  /*4800*/  STS [R210+-0x2000], R187 ;  /* 0xffe000bbd2007388 */ /* 0x000fe20000000800 */
[----:B------:R-:W-:Y:S01]  /*4810*/  F2FP.BF16.F32.PACK_AB R250, R111, R250 ;  /* 0x000000fa6ffa723e */ /* 0x000fe200000010ff */
[----:B------:R-:W-:Y:S01]  /*4820*/  IMAD.IADD R108, R202, 0x1, R197 ;  /* 0x00000001ca6c7824 */ /* 0x000fe200078e02c5 */
[----:B------:R-:W-:Y:S01]  /*4830*/  F2FP.BF16.F32.PACK_AB R100, R183, R103 ;  /* 0x00000067b764723e */ /* 0x000fe200000010ff */
[----:B------:R-:W-:Y:S04]  /*4840*/  STS [R210+-0x1c00], R185 ;  /* 0xffe400b9d2007388 */ /* 0x000fe80000000800 */
[----:B------:R-:W-:Y:S04]  /*4850*/  STS [R248+-0x2000], R251 ;  /* 0xffe000fbf8007388 */ /* 0x000fe80000000800 */
[----:B------:R-:W-:Y:S04]  /*4860*/  STS [R248+-0x1c00], R53 ;  /* 0xffe40035f8007388 */ /* 0x000fe80000000800 */
[----:B------:R-:W-:Y:S04]  /*4870*/  STS [R215+-0x2000], R186 ;  /* 0xffe000bad7007388 */ /* 0x000fe80000000800 */
[----:B------:R2:W-:Y:S04]  /*4880*/  STS [R215+-0x1c00], R250 ;  /* 0xffe400fad7007388 */ /* 0x0005e80000000800 */
[----:B------:R-:W-:Y:S04]  /*4890*/  STS [R105+-0x2000], R184 ;  /* 0xffe000b869007388 */ /* 0x000fe80000000800 */
        /* <DEDUP_REMOVED lines=58> */
[----:B------:R-:W-:Y:S01]  /*4c40*/  ISETP.GE.AND P3, PT, R212, UR5, PT ;  /* 0x00000005d4007c0c */ /* 0x000fe2000bf66270 */
[----:B------:R-:W-:Y:S01]  /*4c50*/  IMAD.U32 R8, RZ, RZ, UR18 ;  /* 0x00000012ff087e24 */ /* 0x000fe2000f8e00ff */
[----:B------:R-:W-:Y:S01]  /*4c60*/  ISETP.GE.AND P2, PT, R205, UR5, PT ;  /* 0x00000005cd007c0c */ /* 0x000fe2000bf46270 */
[----:B------:R-:W-:Y:S02]  /*4c70*/  IMAD.X R4, RZ, RZ, ~UR4, P0 ;  /* 0x80000004ff047e24 */ /* 0x000fe400080e06ff */
[----:B------:R-:W-:Y:S02]  /*4c80*/  IMAD.U32 R6, RZ, RZ, UR30 ;  /* 0x0000001eff067e24 */ /* 0x000fe4000f8e00ff */
[----:B------:R-:W-:Y:S01]  /*4c90*/  IMAD.U32 R7, RZ, RZ, UR18 ;  /* 0x00000012ff077e24 */ /* 0x000fe2000f8e00ff */
[----:B------:R-:W-:Y:S04]  /*4ca0*/  SHF.R.S64 R5, R5, 0x1f, R4 ;  /* 0x0000001f05057819 */ /* 0x000fe80000001004 */
[----:B------:R-:W-:Y:S01]  /*4cb0*/  IADD3 R232, P0, PT, R5, R232, RZ ;  /* 0x000000e805e87210 */ /* 0x000fe20007f1e0ff */
[----:B------:R-:W-:Y:S03]  /*4cc0*/  IMAD.U32 R5, RZ, RZ, UR18 ;  /* 0x00000012ff057e24 */ /* 0x000fe6000f8e00ff */
[----:B------:R-:W-:Y:S01]  /*4cd0*/  LEA.HI.X.SX32 R233, R4, R233, 0x1, P0 ;  /* 0x000000e904e97211 */ /* 0x000fe200000f0eff */
[----:B------:R-:W-:Y:S01]  /*4ce0*/  IMAD.U32 R4, RZ, RZ, UR30 ;  /* 0x0000001eff047e24 */ /* 0x000fe2000f8e00ff */
[-C--:B------:R-:W-:Y:S02]  /*4cf0*/  @!P3 LEA R10, P1, R9, R232.reuse, 0x1 ;  /* 0x000000e8090ab211 */ /* 0x080fe400078208ff */
[----:B------:R-:W-:Y:S01]  /*4d00*/  @!P2 LEA R12, P0, R7, R232, 0x1 ;  /* 0x000000e8070ca211 */ /* 0x000fe200078008ff */
[----:B------:R-:W-:Y:S01]  /*4d10*/  @!PT LDS RZ, [RZ] ;  /* 0x00000000fffff984 */ /* 0x000fe20000000800 */
[----:B------:R-:W-:Y:S01]  /*4d20*/  @!PT LDS RZ, [RZ] ;  /* 0x00000000fffff984 */ /* 0x000fe20000000800 */
[----:B------:R-:W-:Y:S01]  /*4d30*/  @!PT LDS RZ, [RZ] ;  /* 0x00000000fffff984 */ /* 0x000fe20000000800 */
[----:B------:R1:W-:Y:S01]  /*4d40*/  @!P3 LDGSTS.E.BYPASS.LTC128B.128 [R211+0x8000], desc[UR24][R232.64] ;  /* 0x08000000e8d3bfae */ /* 0x0003e2000b981a18 */
[-C--:B------:R-:W-:Y:S02]  /*4d50*/  @!P3 LEA.HI.X R11, R8, R233.reuse, R6, 0x1, P1 ;  /* 0x000000e9080bb211 */ /* 0x080fe400008f0c06 */
[----:B------:R-:W-:Y:S01]  /*4d60*/  @!P2 LEA.HI.X R13, R5, R233, R4, 0x1, P0 ;  /* 0x000000e9050da211 */ /* 0x000fe200000f0c04 */
        /* <DEDUP_REMOVED lines=17> */
.L_x_152:
[----:B------:R-:W-:Y:S01]  /*4e80*/  LDSM.16.M88.4 R100, [R200] ;  /* 0x00000000c864783b */ /* 0x000fe20000000200 */
[----:B------:R-:W-:Y:S01]  /*4e90*/  ISETP.GT.AND P1, PT, R240, R227, PT ;  /* 0x000000e3f000720c */ /* 0x000fe20003f24270 */
[----:B------:R-:W-:Y:S01]  /*4ea0*/  VIADD R234, R234, 0xffffffc0 ;  /* 0xffffffc0eaea7836 */ /* 0x000fe20000000000 */
[----:B------:R-:W-:Y:S01]  /*4eb0*/  @P4 IADD3 R228, P2, PT, R228, -0x100, RZ ;  /* 0xffffff00e4e44810 */ /* 0x000fe20007f5e0ff */
[----:B------:R-:W2:Y:S03]  /*4ec0*/  LDSM.16.MT88.4 R16, [R199+0xc000] ;  /* 0x00c00000c710783b */ /* 0x000ea60000004200 */
[----:B------:R-:W-:Y:S01]  /*4ed0*/  @P4 IADD3.X R229, PT, PT, R229, -0x1, RZ, P2, !PT ;  /* 0xffffffffe5e54810 */ /* 0x000fe200017fe4ff */
[----:B------:R-:W1:Y:S04]  /*4ee0*/  LDSM.16.M88.4 R60, [R200+0x1000] ;  /* 0x00100000c83c783b */ /* 0x000e680000000200 */
[----:B------:R-:W3:Y:S04]  /*4ef0*/  LDSM.16.MT88.4 R64, [R199+0xe000] ;  /* 0x00e00000c740783b */ /* 0x000ee80000004200 */
[----:B------:R-:W-:Y:S04]  /*4f00*/  LDSM.16.M88.4 R104, [R193] ;  /* 0x00000000c168783b */ /* 0x000fe80000000200 */
[----:B------:R-:W4:Y:S04]  /*4f10*/  LDSM.16.MT88.4 R108, [R199+0xc800] ;  /* 0x00c80000c76c783b */ /* 0x000f280000004200 */
[----:B------:R-:W4:Y:S04]  /*4f20*/  LDSM.16.M88.4 R112, [R193+0x1000] ;  /* 0x00100000c170783b */ /* 0x000f280000000200 */
[----:B------:R-:W4:Y:S04]  /*4f30*/  LDSM.16.MT88.4 R180, [R199+0xe800] ;  /* 0x00e80000c7b4783b */ /* 0x000f280000004200 */
[----:B------:R-:W-:Y:S01]  /*4f40*/  LDSM.16.M88.4 R184, [R196+0x1000] ;  /* 0x00100000c4b8783b */ /* 0x000fe20000000200 */
[-C--:B--2---:R-:W-:Y:S08]  /*4f50*/  HMMA.16816.F32.BF16 R4, R100, R16.reuse, RZ ;  /* 0x000000106404723c */ /* 0x084ff000000418ff */
[C---:B-1----:R-:W-:Y:S08]  /*4f60*/  HMMA.16816.F32.BF16 R8, R60.reuse, R16, RZ ;  /* 0x000000103c08723c */ /* 0x042ff000000418ff */
[-C--:B------:R-:W-:Y:S08]  /*4f70*/  HMMA.16816.F32.BF16 R12, R60, R18.reuse, RZ ;  /* 0x000000123c0c723c */ /* 0x080ff000000418ff */
[C---:B------:R-:W-:Y:S08]  /*4f80*/  HMMA.16816.F32.BF16 R16, R100.reuse, R18, RZ ;  /* 0x000000126410723c */ /* 0x040ff000000418ff */
[-C--:B---3--:R-:W-:Y:S08]  /*4f90*/  HMMA.16816.F32.BF16 R52, R100, R64.reuse, RZ ;  /* 0x000000406434723c */ /* 0x088ff000000418ff */
[C---:B------:R-:W-:Y:S08]  /*4fa0*/  HMMA.16816.F32.BF16 R56, R60.reuse, R64, RZ ;  /* 0x000000403c38723c */ /* 0x040ff000000418ff */
[-C--:B------:R-:W-:Y:S08]  /*4fb0*/  HMMA.16816.F32.BF16 R60, R60, R66.reuse, RZ ;  /* 0x000000423c3c723c */ /* 0x080ff000000418ff */
[----:B------:R-:W-:Y:S01]  /*4fc0*/  HMMA.16816.F32.BF16 R64, R100, R66, RZ ;  /* 0x000000426440723c */ /* 0x000fe200000418ff */
[----:B------:R-:W-:Y:S07]  /*4fd0*/  LDSM.16.M88.4 R100, [R196] ;  /* 0x00000000c464783b */ /* 0x000fee0000000200 */
[-C--:B----4-:R-:W-:Y:S08]  /*4fe0*/  HMMA.16816.F32.BF16 R4, R104, R108.reuse, R4 ;  /* 0x0000006c6804723c */ /* 0x090ff00000041804 */
[C---:B------:R-:W-:Y:S08]  /*4ff0*/  HMMA.16816.F32.BF16 R8, R112.reuse, R108, R8 ;  /* 0x0000006c7008723c */ /* 0x040ff00000041808 */
[-C--:B------:R-:W-:Y:S08]  /*5000*/  HMMA.16816.F32.BF16 R12, R112, R110.reuse, R12 ;  /* 0x0000006e700c723c */ /* 0x080ff0000004180c */
[C---:B------:R-:W-:Y:S01]  /*5010*/  HMMA.16816.F32.BF16 R16, R104.reuse, R110, R16 ;  /* 0x0000006e6810723c */ /* 0x040fe20000041810 */
[----:B------:R-:W1:Y:S07]  /*5020*/  LDSM.16.MT88.4 R108, [R199+0xd000] ;  /* 0x00d00000c76c783b */ /* 0x000e6e0000004200 */
[-C--:B------:R-:W-:Y:S08]  /*5030*/  HMMA.16816.F32.BF16 R52, R104, R180.reuse, R52 ;  /* 0x000000b46834723c */ /* 0x080ff00000041834 */
[C---:B------:R-:W-:Y:S08]  /*5040*/  HMMA.16816.F32.BF16 R56, R112.reuse, R180, R56 ;  /* 0x000000b47038723c */ /* 0x040ff00000041838 */
[-C--:B------:R-:W-:Y:S01]  /*5050*/  HMMA.16816.F32.BF16 R60, R112, R182.reuse, R60 ;  /* 0x000000b6703c723c */ /* 0x080fe2000004183c */
[----:B------:R-:W2:Y:S07]  /*5060*/  LDSM.16.MT88.4 R112, [R199+0xf000] ;  /* 0x00f00000c770783b */ /* 0x000eae0000004200 */
[----:B------:R-:W-:Y:S01]  /*5070*/  HMMA.16816.F32.BF16 R64, R104, R182, R64 ;  /* 0x000000b66840723c */ /* 0x000fe20000041840 */
[----:B------:R-:W-:Y:S04]  /*5080*/  LDSM.16.M88.4 R104, [R194] ;  /* 0x00000000c268783b */ /* 0x000fe80000000200 */
[----:B------:R-:W-:Y:S03]  /*5090*/  LDSM.16.M88.4 R180, [R194+0x1000] ;  /* 0x00100000c2b4783b */ /* 0x000fe60000000200 */
[-C--:B-1----:R-:W-:Y:S08]  /*50a0*/  HMMA.16816.F32.BF16 R4, R100, R108.reuse, R4 ;  /* 0x0000006c6404723c */ /* 0x082ff00000041804 */
[C---:B------:R-:W-:Y:S08]  /*50b0*/  HMMA.16816.F32.BF16 R8, R184.reuse, R108, R8 ;  /* 0x0000006cb808723c */ /* 0x040ff00000041808 */
[-C--:B------:R-:W-:Y:S08]  /*50c0*/  HMMA.16816.F32.BF16 R12, R184, R110.reuse, R12 ;  /* 0x0000006eb80c723c */ /* 0x080ff0000004180c */
[C---:B------:R-:W-:Y:S01]  /*50d0*/  HMMA.16816.F32.BF16 R16, R100.reuse, R110, R16 ;  /* 0x0000006e6410723c */ /* 0x040fe20000041810 */
[----:B------:R-:W1:Y:S07]  /*50e0*/  LDSM.16.MT88.4 R108, [R199+0xd800] ;  /* 0x00d80000c76c783b */ /* 0x000e6e0000004200 */
[-C--:B--2---:R-:W-:Y:S08]  /*50f0*/  HMMA.16816.F32.BF16 R52, R100, R112.reuse, R52 ;  /* 0x000000706434723c */ /* 0x084ff00000041834 */
[C---:B------:R-:W-:Y:S01]  /*5100*/  HMMA.16816.F32.BF16 R56, R184.reuse, R112, R56 ;  /* 0x00000070b838723c */ /* 0x040fe20000041838 */
[----:B------:R-:W-:Y:S05]  /*5110*/  IMAD.U32 R113, RZ, RZ, UR29 ;  /* 0x0000001dff717e24 */ /* 0x000fea000f8e00ff */
[----:B------:R-:W-:Y:S02]  /*5120*/  LEA R112, P0, R113, R244, 0x2 ;  /* 0x000000f471707211 */ /* 0x000fe400078010ff */
[-C--:B------:R-:W-:Y:S01]  /*5130*/  HMMA.16816.F32.BF16 R60, R184, R114.reuse, R60 ;  /* 0x00000072b83c723c */ /* 0x080fe2000004183c */
[----:B------:R-:W-:Y:S05]  /*5140*/  IMAD.U32 R185, RZ, RZ, UR29 ;  /* 0x0000001dffb97e24 */ /* 0x000fea000f8e00ff */
[----:B------:R-:W-:Y:S02]  /*5150*/  LEA.HI.X.SX32 R113, R185, R245, 0x2, P0 ;  /* 0x000000f5b9717211 */ /* 0x000fe400000f16ff */
[----:B------:R-:W-:Y:S01]  /*5160*/  HMMA.16816.F32.BF16 R64, R100, R114, R64 ;  /* 0x000000726440723c */ /* 0x000fe20000041840 */
[----:B------:R-:W2:Y:S03]  /*5170*/  LDSM.16.MT88.4 R100, [R199+0xf800] ;  /* 0x00f80000c764783b */ /* 0x000ea60000004200 */
[C---:B------:R-:W-:Y:S04]  /*5180*/  LEA R184, P0, R250.reuse, R112, 0x5 ;  /* 0x00000070fab87211 */ /* 0x040fe800078028ff */
[C---:B------:R-:W-:Y:S01]  /*5190*/  LEA.HI.X.SX32 R185, R250.reuse, R113, 0x5, P0 ;  /* 0x00000071fab97211 */ /* 0x040fe200000f2eff */
[-C--:B-1----:R-:W-:Y:S05]  /*51a0*/  HMMA.16816.F32.BF16 R4, R104, R108.reuse, R4 ;  /* 0x0000006c6804723c */ /* 0x082fea0000041804 */
[C---:B------:R-:W-:Y:S03]  /*51b0*/  LEA R114, P0, R250.reuse, R184, 0x5 ;  /* 0x000000b8fa727211 */ /* 0x040fe600078028ff */
[C---:B------:R-:W-:Y:S04]  /*51c0*/  HMMA.16816.F32.BF16 R8, R180.reuse, R108, R8 ;  /* 0x0000006cb408723c */ /* 0x040fe80000041808 */
        /* <DEDUP_REMOVED lines=11> */
[C---:B------:R-:W-:Y:S04]  /*5280*/  LEA R100, P0, R250.reuse, R110, 0x5 ;  /* 0x0000006efa647211 */ /* 0x040fe800078028ff */
[-C--:B------:R-:W-:Y:S03]  /*5290*/  HMMA.16816.F32.BF16 R60, R180, R102.reuse, R60 ;  /* 0x00000066b43c723c */ /* 0x080fe6000004183c */
[C---:B------:R-:W-:Y:S05]  /*52a0*/  LEA.HI.X.SX32 R101, R250.reuse, R111, 0x5, P0 ;  /* 0x0000006ffa657211 */ /* 0x040fea00000f2eff */
[----:B------:R-:W-:Y:S04]  /*52b0*/  HMMA.16816.F32.BF16 R64, R104, R102, R64 ;  /* 0x000000666840723c */ /* 0x000fe80000041840 */
[----:B------:R-:W-:Y:S04]  /*52c0*/  @P4 IMAD.WIDE.U32 R104, R209, 0x4, R246 ;  /* 0x00000004d1684825 */ /* 0x000fe800078e00f6 */
[C---:B------:R-:W-:Y:S01]  /*52d0*/  IMAD.WIDE R182, R250.reuse, -0xc0, R100 ;  /* 0xffffff40fab67825 */ /* 0x040fe200078e0264 */
[----:B------:R-:W5:Y:S04]  /*52e0*/  @P4 LDG.E R238, desc[UR24][R104.64+-0x100] ;  /* 0xffff001868ee4981 */ /* 0x000f68000c1e1900 */
[----:B------:R1:W5:Y:S01]  /*52f0*/  @P4 LDG.E R237, desc[UR24][R104.64+-0xe0] ;  /* 0xffff201868ed4981 */ /* 0x000362000c1e1900 */
[C---:B------:R-:W-:Y:S03]  /*5300*/  LEA R180, P0, R250.reuse, R182, 0x5 ;  /* 0x000000b6fab47211 */ /* 0x040fe600078028ff */
[----:B------:R2:W-:Y:S01]  /*5310*/  REDG.E.ADD.F32.FTZ.RN.STRONG.GPU desc[UR24][R244.64], R4 ;  /* 0x00000004f40079a6 */ /* 0x0005e2000c12f318 */
[C---:B------:R-:W-:Y:S02]  /*5320*/  LEA.HI.X.SX32 R181, R250.reuse, R183, 0x5, P0 ;  /* 0x000000b7fab57211 */ /* 0x040fe400000f2eff */
[C---:B------:R-:W-:Y:S01]  /*5330*/  LEA R102, P0, R250.reuse, R180, 0x5 ;  /* 0x000000b4fa667211 */ /* 0x040fe200078028ff */
[----:B------:R3:W-:Y:S03]  /*5340*/  REDG.E.ADD.F32.FTZ.RN.STRONG.GPU desc[UR24][R112.64], R5 ;  /* 0x00000005700079a6 */ /* 0x0007e6000c12f318 */
[C---:B------:R-:W-:Y:S01]  /*5350*/  LEA.HI.X.SX32 R103, R250.reuse, R181, 0x5, P0 ;  /* 0x000000b5fa677211 */ /* 0x040fe200000f2eff */
[----:B------:R4:W-:Y:S01]  /*5360*/  REDG.E.ADD.F32.FTZ.RN.STRONG.GPU desc[UR24][R184.64], R6 ;  /* 0x00000006b80079a6 */ /* 0x0009e2000c12f318 */
[C---:B------:R-:W-:Y:S03]  /*5370*/  LEA R106, P0, R250.reuse, R102, 0x5 ;  /* 0x00000066fa6a7211 */ /* 0x040fe600078028ff */
[----:B------:R4:W-:Y:S01]  /*5380*/  REDG.E.ADD.F32.FTZ.RN.STRONG.GPU desc[UR24][R114.64], R7 ;  /* 0x00000007720079a6 */ /* 0x0009e2000c12f318 */
[C---:B------:R-:W-:Y:S03]  /*5390*/  LEA.HI.X.SX32 R107, R250.reuse, R103, 0x5, P0 ;  /* 0x00000067fa6b7211 */ /* 0x040fe600000f2eff */
[----:B------:R4:W-:Y:S04]  /*53a0*/  REDG.E.ADD.F32.FTZ.RN.STRONG.GPU desc[UR24][R186.64], R8 ;  /* 0x00000008ba0079a6 */ /* 0x0009e8000c12f318 */
[----:B------:R4:W-:Y:S01]  /*53b0*/  REDG.E.ADD.F32.FTZ.RN.STRONG.GPU desc[UR24][R108.64], R9 ;  /* 0x000000096c0079a6 */ /* 0x0009e2000c12f318 */
[C---:B-1----:R-:W-:Y:S03]  /*53c0*/  LEA R104, P0, R250.reuse, R106, 0x5 ;  /* 0x0000006afa687211 */ /* 0x042fe600078028ff */
[----:B------:R1:W-:Y:S01]  /*53d0*/  REDG.E.ADD.F32.FTZ.RN.STRONG.GPU desc[UR24][R110.64], R10 ;  /* 0x0000000a6e0079a6 */ /* 0x0003e2000c12f318 */
[C---:B------:R-:W-:Y:S02]  /*53e0*/  LEA.HI.X.SX32 R105, R250.reuse, R107, 0x5, P0 ;  /* 0x0000006bfa697211 */ /* 0x040fe400000f2eff */
[C---:B--2---:R-:W-:Y:S01]  /*53f0*/  LEA R4, P0, R250.reuse, R104, 0x5 ;  /* 0x00000068fa047211 */ /* 0x044fe200078028ff */
[----:B------:R2:W-:Y:S03]  /*5400*/  REDG.E.ADD.F32.FTZ.RN.STRONG.GPU desc[UR24][R100.64], R11 ;  /* 0x0000000b640079a6 */ /* 0x0005e6000c12f318 */
[C---:B---3--:R-:W-:Y:S01]  /*5410*/  LEA.HI.X.SX32 R5, R250.reuse, R105, 0x5, P0 ;  /* 0x00000069fa057211 */ /* 0x048fe200000f2eff */
[----:B------:R3:W-:Y:S01]  /*5420*/  REDG.E.ADD.F32.FTZ.RN.STRONG.GPU desc[UR24][R244.64+0x80], R16 ;  /* 0x00008010f40079a6 */ /* 0x0007e2000c12f318 */
[C---:B------:R-:W-:Y:S03]  /*5430*/  LEA R112, P0, R250.reuse, R4, 0x5 ;  /* 0x00000004fa707211 */ /* 0x040fe600078028ff */
[----:B------:R3:W-:Y:S01]  /*5440*/  REDG.E.ADD.F32.FTZ.RN.STRONG.GPU desc[UR24][R182.64+0x80], R17 ;  /* 0x00008011b60079a6 */ /* 0x0007e2000c12f318 */
[C---:B------:R-:W-:Y:S03]  /*5450*/  LEA.HI.X.SX32 R113, R250.reuse, R5, 0x5, P0 ;  /* 0x00000005fa717211 */ /* 0x040fe600000f2eff */
[----:B------:R3:W-:Y:S01]  /*5460*/  REDG.E.ADD.F32.FTZ.RN.STRONG.GPU desc[UR24][R180.64+0x80], R18 ;  /* 0x00008012b40079a6 */ /* 0x0007e2000c12f318 */
[C---:B----4-:R-:W-:Y:S03]  /*5470*/  IMAD.WIDE R184, R250.reuse, -0xc0, R112 ;  /* 0xffffff40fab87825 */ /* 0x050fe600078e0270 */
[----:B------:R-:W-:Y:S01]  /*5480*/  REDG.E.ADD.F32.FTZ.RN.STRONG.GPU desc[UR24][R102.64+0x80], R19 ;  /* 0x00008013660079a6 */ /* 0x000fe2000c12f318 */
[C---:B------:R-:W-:Y:S03]  /*5490*/  LEA R6, P0, R250.reuse, R184, 0x5 ;  /* 0x000000b8fa067211 */ /* 0x040fe600078028ff */
[----:B------:R-:W-:Y:S01]  /*54a0*/  REDG.E.ADD.F32.FTZ.RN.STRONG.GPU desc[UR24][R106.64+0x80], R12 ;  /* 0x0000800c6a0079a6 */ /* 0x000fe2000c12f318 */
[C---:B------:R-:W-:Y:S03]  /*54b0*/  LEA.HI.X.SX32 R7, R250.reuse, R185, 0x5, P0 ;  /* 0x000000b9fa077211 */ /* 0x040fe600000f2eff */
[----:B------:R4:W-:Y:S01]  /*54c0*/  REDG.E.ADD.F32.FTZ.RN.STRONG.GPU desc[UR24][R104.64+0x80], R13 ;  /* 0x0000800d680079a6 */ /* 0x0009e2000c12f318 */
        /* <DEDUP_REMOVED lines=16> */
[C---:B------:R-:W-:Y:S03]  /*55d0*/  LEA.HI.X.SX32 R111, R250.reuse, R109, 0x5, P0 ;  /* 0x0000006dfa6f7211 */ /* 0x040fe600000f2eff */
[----:B------:R-:W-:Y:S01]  /*55e0*/  REDG.E.ADD.F32.FTZ.RN.STRONG.GPU desc[UR24][R8.64+0x100], R57 ;  /* 0x00010039080079a6 */ /* 0x000fe2000c12f318 */
[C---:B--2---:R-:W-:Y:S03]  /*55f0*/  IMAD.WIDE R100, R250.reuse, -0xc0, R110 ;  /* 0xffffff40fa647825 */ /* 0x044fe600078e026e */
[----:B------:R-:W-:Y:S01]  /*5600*/  REDG.E.ADD.F32.FTZ.RN.STRONG.GPU desc[UR24][R108.64+0x100], R58 ;  /* 0x0001003a6c0079a6 */ /* 0x000fe2000c12f318 */
[C---:B------:R-:W-:Y:S03]  /*5610*/  LEA R10, P0, R250.reuse, R100, 0x5 ;  /* 0x00000064fa0a7211 */ /* 0x040fe600078028ff */
[----:B------:R-:W-:Y:S01]  /*5620*/  REDG.E.ADD.F32.FTZ.RN.STRONG.GPU desc[UR24][R110.64+0x100], R59 ;  /* 0x0001003b6e0079a6 */ /* 0x000fe2000c12f318 */
[C---:B------:R-:W-:Y:S03]  /*5630*/  LEA.HI.X.SX32 R11, R250.reuse, R101, 0x5, P0 ;  /* 0x00000065fa0b7211 */ /* 0x040fe600000f2eff */
[----:B------:R-:W-:Y:S01]  /*5640*/  REDG.E.ADD.F32.FTZ.RN.STRONG.GPU desc[UR24][R244.64+0x180], R64 ;  /* 0x00018040f40079a6 */ /* 0x000fe2000c12f318 */
[C---:B---3--:R-:W-:Y:S03]  /*5650*/  LEA R16, P0, R250.reuse, R10, 0x5 ;  /* 0x0000000afa107211 */ /* 0x048fe600078028ff */
        /* <DEDUP_REMOVED lines=9> */
[C---:B----4-:R-:W-:Y:S01]  /*56f0*/  LEA R104, P0, R250.reuse, R180, 0x5 ;  /* 0x000000b4fa687211 */ /* 0x050fe200078028ff */
[----:B------:R-:W-:Y:S03]  /*5700*/  LDSM.16.MT88.4 R4, [R202+-0x2000] ;  /* 0xffe00000ca04783b */ /* 0x000fe60000004200 */
[C---:B------:R-:W-:Y:S01]  /*5710*/  LEA.HI.X.SX32 R105, R250.reuse, R181, 0x5, P0 ;  /* 0x000000b5fa697211 */ /* 0x040fe200000f2eff */
[----:B------:R-:W1:Y:S01]  /*5720*/  LDSM.16.MT88.4 R8, [R195] ;  /* 0x00000000c308783b */ /* 0x000e620000004200 */
[C---:B------:R-:W-:Y:S03]  /*5730*/  LEA R106, P0, R250.reuse, R104, 0x5 ;  /* 0x00000068fa6a7211 */ /* 0x040fe600078028ff */
[----:B------:R-:W-:Y:S01]  /*5740*/  REDG.E.ADD.F32.FTZ.RN.STRONG.GPU desc[UR24][R180.64+0x180], R61 ;  /* 0x0001803db40079a6 */ /* 0x000fe2000c12f318 */
[----:B------:R-:W-:Y:S03]  /*5750*/  LEA.HI.X.SX32 R107, R250, R105, 0x5, P0 ;  /* 0x00000069fa6b7211 */ /* 0x000fe600000f2eff */
        /* <DEDUP_REMOVED lines=50> */
[C---:B------:R-:W-:Y:S01]  /*5a80*/  VIADD R6, R195.reuse, 0xffffc000 ;  /* 0xffffc000c3067836 */ /* 0x040fe20000000000 */
        /* <DEDUP_REMOVED lines=113> */
[----:B-1----:R-:W1:Y:S01]  /*61a0*/  LDC.64 R2, c[0x0][0x5a8] ;  /* 0x00016a00ff027b82 */ /* 0x002e620000000a00 */
[----:B------:R-:W-:-:S05]  /*61b0*/  SHF.R.S32.HI R5, RZ, 0x1f, R242 ;  /* 0x0000001fff057819 */ /* 0x000fca00000114f2 */
[----:B--2---:R-:W-:Y:S02]  /*61c0*/  IMAD R5, R5, UR12, RZ ;  /* 0x0000000c05057c24 */ /* 0x004fe4000f8e02ff */
[----:B------:R-:W-:-:S04]  /*61d0*/  IMAD.WIDE.U32 R6, R242, UR12, RZ ;  /* 0x0000000cf2067c25 */ /* 0x000fc8000f8e00ff */
[----:B------:R-:W-:-:S05]  /*61e0*/  IMAD R0, R242, UR13, R5 ;  /* 0x0000000df2007c24 */ /* 0x000fca000f8e0205 */
[----:B------:R-:W-:-:S03]  /*61f0*/  IADD3 R7, PT, PT, R7, R0, RZ ;  /* 0x0000000007077210 */ /* 0x000fc60007ffe0ff */
[----:B-1----:R-:W-:-:S04]  /*6200*/  IMAD.WIDE.U32 R28, R2, UR20, R6 ;  /* 0x00000014021c7c25 */ /* 0x002fc8000f8e0006 */
[----:B------:R-:W-:Y:S01]  /*6210*/  IMAD R3, R3, UR20, R29 ;  /* 0x0000001403037c24 */ /* 0x000fe2000f8e021d */
[----:B------:R-:W-:Y:S05]  /*6220*/  BRA `(.L_x_155) ;  /* 0x0000000000147947 */ /* 0x000fea0003800000 */
.L_x_154:
[----:B------:R-:W2:Y:S01]  /*6230*/  LDCU.64 UR12, c[0x0][0x5c0] ;  /* 0x0000b800ff0c77ac */ /* 0x000ea20008000a00 */
[----:B-1----:R-:W-:-:S05]  /*6240*/  IADD3 R28, PT, PT, R242, R243, RZ ;  /* 0x000000f3f21c7210 */ /* 0x002fca0007ffe0ff */
[C---:B--2---:R-:W-:Y:S02]  /*6250*/  IMAD R3, R28.reuse, UR13, RZ ;  /* 0x0000000d1c037c24 */ /* 0x044fe4000f8e02ff */
[----:B------:R-:W-:-:S05]  /*6260*/  IMAD.WIDE.U32 R28, R28, UR12, RZ ;  /* 0x0000000c1c1c7c25 */ /* 0x000fca000f8e00ff */
[----:B------:R-:W-:Y:S02]  /*6270*/  IADD3 R3, PT, PT, R29, R3, RZ ;  /* 0x000000031d037210 */ /* 0x000fe40007ffe0ff */
.L_x_155:
[----:B------:R-:W-:Y:S05]  /*6280*/  @P0 BRA `(.L_x_156) ;  /* 0x00000000002c0947 */ /* 0x000fea0003800000 */
[----:B------:R-:W1:Y:S01]  /*6290*/  LDCU.64 UR6, c[0x0][0x5c8] ;  /* 0x0000b900ff0677ac */ /* 0x000e620008000a00 */
[----:B------:R-:W2:Y:S01]  /*62a0*/  LDC.64 R4, c[0x0][0x5b0] ;  /* 0x00016c00ff047b82 */ /* 0x000ea20000000a00 */
[----:B------:R-:W-:-:S05]  /*62b0*/  SHF.R.S32.HI R7, RZ, 0x1f, R242 ;  /* 0x0000001fff077819 */ /* 0x000fca00000114f2 */
        /* <DEDUP_REMOVED lines=8> */
.L_x_156:
[----:B------:R-:W1:Y:S01]  /*6340*/  LDCU.64 UR6, c[0x0][0x5c8] ;  /* 0x0000b900ff0677ac */ /* 0x000e620008000a00 */
[----:B------:R-:W-:-:S05]  /*6350*/  IADD3 R4, PT, PT, R242, R243, RZ ;  /* 0x000000f3f2047210 */ /* 0x000fca0007ffe0ff */
[C---:B-1----:R-:W-:Y:S02]  /*6360*/  IMAD R0, R4.reuse, UR7, RZ ;  /* 0x0000000704007c24 */ /* 0x042fe4000f8e02ff */
[----:B------:R-:W-:-:S05]  /*6370*/  IMAD.WIDE.U32 R4, R4, UR6, RZ ;  /* 0x0000000604047c25 */ /* 0x000fca000f8e00ff */
[----:B------:R-:W-:Y:S02]  /*6380*/  IADD3 R0, PT, PT, R5, R0, RZ ;  /* 0x0000000005007210 */ /* 0x000fe40007ffe0ff */
[----:B------:R-:W-:-:S07]  /*6390*/  MOV R2, R4 ;  /* 0x0000000400027202 */ /* 0x000fce0000000f00 */
.L_x_157:
[----:B------:R-:W-:Y:S01]  /*63a0*/  BAR.SYNC.DEFER_BLOCKING 0x0 ;  /* 0x0000000000007b1d */ /* 0x000fe20000010000 */
[----:B------:R-:W-:Y:S02]  /*63b0*/  USHF.L.U32 UR14, UR22, 0x6, URZ ;  /* 0x00000006160e7899 */ /* 0x000fe400080006ff */
[----:B------:R-:W-:Y:S02]  /*63c0*/  USHF.L.U32 UR16, UR22, 0x6, URZ ;  /* 0x0000000616107899 */ /* 0x000fe400080006ff */
[----:B------:R-:W-:Y:S01]  /*63d0*/  UIMAD.WIDE.U32 UR18, UR14, UR12, URZ ;  /* 0x0000000c0e1272a5 */ /* 0x000fe2000f8e00ff */
[----:B------:R-:W-:Y:S01]  /*63e0*/  BSSY.RECONVERGENT B0, `(.L_x_158) ;  /* 0x0000028000007945 */ /* 0x000fe20003800200 */
[----:B------:R-:W-:Y:S01]  /*63f0*/  USHF.R.S32.HI UR15, URZ, 0x1f, UR14 ;  /* 0x0000001fff0f7899 */ /* 0x000fe2000801140e */
[----:B------:R-:W1:Y:S01]  /*6400*/  LDCU.64 UR4, c[0x0][0x5d8] ;  /* 0x0000bb00ff0477ac */ /* 0x000e620008000a00 */
[----:B------:R-:W-:Y:S02]  /*6410*/  VIADD R241, R241, -UR16 ;  /* 0x80000010f1f17c36 */ /* 0x000fe40008000000 */
[----:B------:R-:W-:Y:S01]  /*6420*/  IMAD.U32 R30, RZ, RZ, UR18 ;  /* 0x00000012ff1e7e24 */ /* 0x000fe2000f8e00ff */
[----:B------:R-:W-:Y:S01]  /*6430*/  UIMAD UR17, UR15, UR12, URZ ;  /* 0x0000000c0f1172a4 */ /* 0x000fe2000f8e02ff */
[----:B------:R-:W-:Y:S01]  /*6440*/  IMAD.U32 R31, RZ, RZ, UR19 ;  /* 0x00000013ff1f7e24 */ /* 0x000fe2000f8e00ff */
[----:B------:R-:W-:-:S02]  /*6450*/  ISETP.GE.AND P2, PT, R214, R241, PT ;  /* 0x000000f1d600720c */ /* 0x000fc40003f46270 */
[----:B------:R-:W-:Y:S01]  /*6460*/  UIMAD UR17, UR14, UR13, UR17 ;  /* 0x0000000d0e1172a4 */ /* 0x000fe2000f8e0211 */
[----:B------:R-:W-:-:S04]  /*6470*/  LOP3.LUT R29, R30, 0x38, R213, 0xf8, !PT ;  /* 0x000000381e1d7812 */ /* 0x000fc800078ef8d5 */
[----:B------:R-:W-:Y:S01]  /*6480*/  IADD3 R40, P0, PT, R28, R29, RZ ;  /* 0x0000001d1c287210 */ /* 0x000fe20007f1e0ff */
[----:B------:R2:W3:Y:S01]  /*6490*/  LDS.128 R24, [R211+0xd000] ;  /* 0x00d00000d3187984 */ /* 0x0004e20000000c00 */
[----:B------:R-:W-:Y:S02]  /*64a0*/  MOV R28, UR17 ;  /* 0x00000011001c7c02 */ /* 0x000fe40008000f00 */
[C---:B------:R-:W-:Y:S01]  /*64b0*/  IADD3 R29, PT, PT, R214.reuse, 0x20, RZ ;  /* 0x00000020d61d7810 */ /* 0x040fe20007ffe0ff */
        /* <DEDUP_REMOVED lines=26> */
.L_x_159:
[----:B------:R-:W-:Y:S05]  /*6660*/  BSYNC.RECONVERGENT B0 ;  /* 0x0000000000007941 */ /* 0x000fea0003800200 */
.L_x_158:
        /* <DEDUP_REMOVED lines=15> */
.L_x_161:
[----:B------:R-:W-:Y:S05]  /*6760*/  BSYNC.RECONVERGENT B0 ;  /* 0x0000000000007941 */ /* 0x000fea0003800200 */
.L_x_160:
        /* <DEDUP_REMOVED lines=23> */
.L_x_163:
[----:B------:R-:W-:Y:S05]  /*68e0*/  BSYNC.RECONVERGENT B0 ;  /* 0x0000000000007941 */ /* 0x000fea0003800200 */
.L_x_162:
        /* <DEDUP_REMOVED lines=14> */
.L_x_130:
[----:B------:R-:W-:Y:S05]  /*69d0*/  BSYNC.RECONVERGENT B1 ;  /* 0x0000000000017941 */ /* 0x000fea0003800200 */
.L_x_108:
        /* <DEDUP_REMOVED lines=11> */
.L_x_165:
        /* <DEDUP_REMOVED lines=15> */
.L_x_1244:


//--------------------- .text._ZN5flash44flash_bwd_dq_dk_dv_loop_seqk_parallel_kernelI23Flash_bwd_kernel_traitsILi128ELi64ELi128ELi8ELi2ELi4ELi2ELb0ELb0EN7cutlass10bfloat16_tE19Flash_kernel_traitsILi128ELi64ELi128ELi8ES3_EELb0ELb1ELb0ELb0ELb0ELb0ELb0EEEvNS_16Flash_bwd_paramsE --------------------------
	.section	.text._ZN5flash44flash_bwd_dq_dk_dv_loop_seqk_parallel_kernelI23Flash_bwd_kernel_traitsILi128ELi64ELi128ELi8ELi2ELi4ELi2ELb0ELb0EN7cutlass10bfloat16_tE19Flash_kernel_traitsILi128ELi64ELi128ELi8ES3_EELb0ELb1ELb0ELb0ELb0ELb0ELb0EEEvNS_16Flash_bwd_paramsE,"ax",@progbits
	.align	128
        .global         _ZN5flash44flash_bwd_dq_dk_dv_loop_seqk_parallel_kernelI23Flash_bwd_kernel_traitsILi128ELi64ELi128ELi8ELi2ELi4ELi2ELb0ELb0EN7cutlass10bfloat16_tE19Flash_kernel_traitsILi128ELi64ELi128ELi8ES3_EELb0ELb1ELb0ELb0ELb0ELb0ELb0EEEvNS_16Flash_bwd_paramsE
        .type           _ZN5flash44flash_bwd_dq_dk_dv_loop_seqk_parallel_kernelI23Flash_bwd_kernel_traitsILi128ELi64ELi128ELi8ELi2ELi4ELi2ELb0ELb0EN7cutlass10bfloat16_tE19Flash_kernel_traitsILi128ELi64ELi128ELi8ES3_EELb0ELb1ELb0ELb0ELb0ELb0ELb0EEEvNS_16Flash_bwd_paramsE,@function
        .size           _ZN5flash44flash_bwd_dq_dk_dv_loop_seqk_parallel_kernelI23Flash_bwd_kernel_traitsILi128ELi64ELi128ELi8ELi2ELi4ELi2ELb0ELb0EN7cutlass10bfloat16_tE19Flash_kernel_traitsILi128ELi64ELi128ELi8ES3_EELb0ELb1ELb0ELb0ELb0ELb0ELb0EEEvNS_16Flash_bwd_paramsE,(.L_x_1245 - _ZN5flash44flash_bwd_dq_dk_dv_loop_seqk_parallel_kernelI23Flash_bwd_kernel_traitsILi128ELi64ELi128ELi8ELi2ELi4ELi2ELb0ELb0EN7cutlass10bfloat16_tE19Flash_kernel_traitsILi128ELi64ELi128ELi8ES3_EELb0ELb1ELb0ELb0ELb0ELb0ELb0EEEvNS_16Flash_bwd_paramsE)
        .other          _ZN5flash44flash_bwd_dq_dk_dv_loop_seqk_parallel_kernelI23Flash_bwd_kernel_traitsILi128ELi64ELi128ELi8ELi2ELi4ELi2ELb0ELb0EN7cutlass10bfloat16_tE19Flash_kernel_traitsILi128ELi64ELi128ELi8ES3_EELb0ELb1ELb0ELb0ELb0ELb0ELb0EEEvNS_16Flash_bwd_paramsE,@"STO_CUDA_ENTRY STV_DEFAULT"
_ZN5flash44flash_bwd_dq_dk_dv_loop_seqk_parallel_kernelI23Flash_bwd_kernel_traitsILi128ELi64ELi128ELi8ELi2ELi4ELi2ELb0ELb0EN7cutlass10bfloat16_tE19Flash_kernel_traitsILi128ELi64ELi128ELi8ES3_EELb0ELb1ELb0ELb0ELb0ELb0ELb0EEEvNS_16Flash_bwd_paramsE:
.text._ZN5flash44flash_bwd_dq_dk_dv_loop_seqk_parallel_kernelI23Flash_bwd_kernel_traitsILi128ELi64ELi128ELi8ELi2ELi4ELi2ELb0ELb0EN7cutlass10bfloat16_tE19Flash_kernel_traitsILi128ELi64ELi128ELi8ES3_EELb0ELb1ELb0ELb0ELb0ELb0ELb0EEEvNS_16Flash_bwd_paramsE:
[----:B------:R-:W1:Y:S08]  /*0000*/  LDC R1, c[0x0][0x37c] ;  /* 0x0000df00ff017b82 */ /* 0x000e700000000800 */
[----:B------:R-:W2:Y:S01]  /*0010*/  LDC R0, c[0x0][0x438] ;  /* 0x00010e00ff007b82 */ /* 0x000ea20000000800 */
[----:B-1----:R-:W-:-:S07]  /*0020*/  VIADD R1, R1, 0xfffffff8 ;  /* 0xfffffff801017836 */ /* 0x002fce0000000000 */
[----:B------:R-:W1:Y:S01]  /*0030*/  S2UR UR39, SR_CTAID.X ;  /* 0x00000000002779c3 */ /* 0x000e620000002500 */
[----:B--2---:R-:W-:-:S05]  /*0040*/  VIADD R0, R0, 0x7f ;  /* 0x0000007f00007836 */ /* 0x004fca0000000000 */
[----:B------:R-:W-:-:S04]  /*0050*/  SHF.R.S32.HI R2, RZ, 0x1f, R0 ;  /* 0x0000001fff027819 */ /* 0x000fc80000011400 */
[----:B------:R-:W-:-:S04]  /*0060*/  LEA.HI R0, R2, R0, RZ, 0x7 ;  /* 0x0000000002007211 */ /* 0x000fc800078f38ff */
[----:B------:R-:W-:-:S04]  /*0070*/  SHF.R.S32.HI R0, RZ, 0x7, R0 ;  /* 0x00000007ff007819 */ /* 0x000fc80000011400 */
[----:B-1----:R-:W-:-:S13]  /*0080*/  ISETP.LE.AND P0, PT, R0, UR39, PT ;  /* 0x0000002700007c0c */ /* 0x002fda000bf03270 */
[----:B------:R-:W-:Y:S05]  /*0090*/  @P0 EXIT ;  /* 0x000000000000094d */ /* 0x000fea0003800000 */
[----:B------:R-:W1:Y:S01]  /*00a0*/  S2UR UR49, SR_CTAID.Y ;  /* 0x00000000003179c3 */ /* 0x000e620000002600 */
[----:B------:R-:W1:Y:S01]  /*00b0*/  LDCU.64 UR40, c[0x0][0x468] ;  /* 0x00008d00ff2877ac */ /* 0x000e620008000a00 */
[----:B------:R-:W2:Y:S06]  /*00c0*/  LDCU.64 UR6, c[0x0][0x460] ;  /* 0x00008c00ff0677ac */ /* 0x000eac0008000a00 */
[----:B------:R-:W-:Y:S01]  /*00d0*/  S2UR UR24, SR_CgaCtaId ;  /* 0x00000000001879c3 */ /* 0x000fe20000008800 */
[----:B------:R-:W3:Y:S01]  /*00e0*/  LDCU.64 UR4, c[0x0][0x468] ;  /* 0x00008d00ff0477ac */ /* 0x000ee20008000a00 */
[----:B------:R-:W4:Y:S06]  /*00f0*/  LDCU.U8 UR8, c[0x0][0x532] ;  /* 0x0000a640ff0877ac */ /* 0x000f2c0008000000 */
[----:B------:R-:W-:Y:S01]  /*0100*/  S2UR UR23, SR_CTAID.Z ;  /* 0x00000000001779c3 */ /* 0x000fe20000002700 */
[----:B------:R-:W4:Y:S01]  /*0110*/  LDCU UR10, c[0x0][0x438] ;  /* 0x00008700ff0a77ac */ /* 0x000f220008000800 */
[----:B------:R-:W4:Y:S06]  /*0120*/  LDCU.64 UR32, c[0x0][0x358] ;  /* 0x00006b00ff2077ac */ /* 0x000f2c0008000a00 */
[----:B------:R-:W-:Y:S01]  /*0130*/  S2UR UR21, SR_CTAID.X ;  /* 0x00000000001579c3 */ /* 0x000fe20000002500 */
[----:B-1----:R-:W-:-:S02]  /*0140*/  ULEA UR40, UP0, UR49, UR40, 0x2 ;  /* 0x0000002831287291 */ /* 0x002fc4000f8010ff */
[----:B--2---:R-:W-:Y:S02]  /*0150*/  UISETP.NE.U32.AND UP1, UPT, UR6, URZ, UPT ;  /* 0x000000ff0600728c */ /* 0x004fe4000bf25070 */
[----:B------:R-:W-:Y:S02]  /*0160*/  ULEA.HI.X UR41, UR49, UR41, URZ, 0x2, UP0 ;  /* 0x0000002931297291 */ /* 0x000fe400080f14ff */
[----:B------:R-:W-:Y:S01]  /*0170*/  UISETP.NE.U32.AND UP0, UPT, UR6, URZ, UPT ;  /* 0x000000ff0600728c */ /* 0x000fe2000bf05070 */
[----:B------:R-:W-:Y:S01]  /*0180*/  S2UR UR18, SR_CTAID.Y ;  /* 0x00000000001279c3 */ /* 0x000fe20000002600 */
[----:B---3--:R-:W-:Y:S02]  /*0190*/  UISETP.EQ.U32.AND UP2, UPT, UR4, URZ, UPT ;  /* 0x000000ff0400728c */ /* 0x008fe4000bf42070 */
[----:B------:R-:W-:Y:S02]  /*01a0*/  UISETP.NE.U32.AND UP6, UPT, UR4, URZ, UPT ;  /* 0x000000ff0400728c */ /* 0x000fe4000bfc5070 */
[----:B------:R-:W-:-:S02]  /*01b0*/  UISETP.NE.AND.EX UP5, UPT, UR7, URZ, UPT, UP1 ;  /* 0x000000ff0700728c */ /* 0x000fc4000bfa5310 */
[----:B------:R-:W-:Y:S01]  /*01c0*/  UISETP.NE.AND.EX UP4, UPT, UR7, URZ, UPT, UP0 ;  /* 0x000000ff0700728c */ /* 0x000fe2000bf85300 */
[----:B------:R-:W1:Y:S01]  /*01d0*/  S2UR UR4, SR_CgaCtaId ;  /* 0x00000000000479c3 */ /* 0x000e620000008800 */
[----:B------:R-:W2:Y:S01]  /*01e0*/  LDCU.64 UR6, c[0x0][0x470] ;  /* 0x00008e00ff0677ac */ /* 0x000ea20008000a00 */
[----:B----4-:R-:W-:Y:S02]  /*01f0*/  UISETP.NE.AND UP3, UPT, UR8, URZ, UPT ;  /* 0x000000ff0800728c */ /* 0x010fe4000bf65270 */
[----:B------:R-:W-:-:S04]  /*0200*/  UISETP.NE.AND.EX UP6, UPT, UR5, URZ, UPT, UP6 ;  /* 0x000000ff0500728c */ /* 0x000fc8000bfc5360 */
[----:B------:R-:W3:Y:S01]  /*0210*/  S2UR UR20, SR_CTAID.Z ;  /* 0x00000000001479c3 */ /* 0x000ee20000002700 */
[----:B------:R-:W-:Y:S01]  /*0220*/  UISETP.EQ.OR.EX UP0, UPT, UR5, URZ, !UP3, UP2 ;  /* 0x000000ff0500728c */ /* 0x000fe2000df02720 */
[----:B------:R-:W-:Y:S02]  /*0230*/  UMOV UR8, 0x400 ;  /* 0x0000040000087882 */ /* 0x000fe40000000000 */
[----:B------:R-:W-:Y:S01]  /*0240*/  UMOV UR5, 0x400 ;  /* 0x0000040000057882 */ /* 0x000fe20000000000 */
[----:B------:R-:W-:Y:S02]  /*0250*/  UP2UR UR26, UPR, URZ, 0x1 ;  /* 0x00000001ff1a7883 */ /* 0x000fe40008000000 */
[----:B------:R-:W-:Y:S01]  /*0260*/  UP2UR UR25, UPR, URZ, 0x8 ;  /* 0x00000008ff197883 */ /* 0x000fe20008000000 */
[----:B------:R-:W4:Y:S01]  /*0270*/  LDCU.64 UR28, c[0x0][0x460] ;  /* 0x00008c00ff1c77ac */ /* 0x000f220008000a00 */
[----:B--2---:R-:W-:Y:S01]  /*0280*/  UISETP.NE.U32.AND UP0, UPT, UR6, URZ, UPT ;  /* 0x000000ff0600728c */ /* 0x004fe2000bf05070 */
[----:B------:R-:W2:Y:S01]  /*0290*/  LDCU UR19, c[0x0][0x438] ;  /* 0x00008700ff1377ac */ /* 0x000ea20008000800 */
[----:B-1----:R-:W-:Y:S01]  /*02a0*/  ULEA UR4, UR4, UR5, 0x18 ;  /* 0x0000000504047291 */ /* 0x002fe2000f8ec0ff */
[----:B------:R-:W1:Y:S01]  /*02b0*/  @!UP4 LDCU UR22, c[0x0][0x434] ;  /* 0x00008680ff16c7ac */ /* 0x000e620008000800 */
[----:B------:R-:W-:-:S02]  /*02c0*/  ULEA UR24, UR24, UR8, 0x18 ;  /* 0x0000000818187291 */ /* 0x000fc4000f8ec0ff */
[----:B------:R-:W-:Y:S01]  /*02d0*/  UISETP.NE.AND.EX UP3, UPT, UR7, URZ, UPT, UP0 ;  /* 0x000000ff0700728c */ /* 0x000fe2000bf65300 */
[----:B------:R-:W-:Y:S01]  /*02e0*/  UMOV UR5, 0xffffc000 ;  /* 0xffffc00000057882 */ /* 0x000fe20000000000 */
[----:B------:R-:W-:Y:S01]  /*02f0*/  UMOV UR27, URZ ;  /* 0x000000ff001b7c82 */ /* 0x000fe20008000000 */
[----:B------:R-:W-:-:S08]  /*0300*/  UMOV UR30, URZ ;  /* 0x000000ff001e7c82 */ /* 0x000fd00008000000 */
.L_x_246:
[----:B-----5:R-:W5:Y:S01]  /*0310*/  LDCU.64 UR8, c[0x0][0x478] ;  /* 0x00008f00ff0877ac */ /* 0x020f620008000a00 */
[----:B------:R-:W-:Y:S02]  /*0320*/  PLOP3.LUT P1, PT, PT, PT, UP3, 0x80, 0x8 ;  /* 0x000000000008781c */ /* 0x000fe40003f2f038 */
[----:B------:R-:W-:Y:S01]  /*0330*/  PLOP3.LUT P4, PT, PT, PT, UP5, 0x80, 0x8 ;  /* 0x000000000008781c */ /* 0x000fe20003f8f058 */
[----:B------:R-:W-:Y:S01]  /*0340*/  @UP3 ULEA UR12, UP0, UR49, UR6, 0x2 ;  /* 0x00000006310c3291 */ /* 0x000fe2000f8010ff */
[----:B------:R-:W-:Y:S01]  /*0350*/  PLOP3.LUT P2, PT, PT, PT, UP4, 0x80, 0x8 ;  /* 0x000000000008781c */ /* 0x000fe20003f4f048 */
[----:B------:R-:W-:Y:S02]  /*0360*/  UISETP.NE.AND UP2, UPT, UR26, URZ, UPT ;  /* 0x000000ff1a00728c */ /* 0x000fe4000bf45270 */
[----:B------:R-:W-:Y:S02]  /*0370*/  @UP3 ULEA.HI.X UR13, UR49, UR7, URZ, 0x2, UP0 ;  /* 0x00000007310d3291 */ /* 0x000fe400080f14ff */
[----:B------:R-:W-:-:S04]  /*0380*/  IMAD.U32 R4, RZ, RZ, UR12 ;  /* 0x0000000cff047e24 */ /* 0x000fc8000f8e00ff */
[----:B------:R-:W-:Y:S01]  /*0390*/  IMAD.U32 R5, RZ, RZ, UR13 ;  /* 0x0000000dff057e24 */ /* 0x000fe2000f8e00ff */
[----:B----4-:R-:W-:Y:S02]  /*03a0*/  UIMAD.WIDE.U32 UR12, UR49, 0x4, UR28 ;  /* 0x00000004310c78a5 */ /* 0x010fe4000f8e001c */
[----:B-----5:R-:W-:Y:S02]  /*03b0*/  UISETP.NE.U32.AND UP0, UPT, UR8, URZ, UPT ;  /* 0x000000ff0800728c */ /* 0x020fe4000bf05070 */
[----:B------:R-:W4:Y:S02]  /*03c0*/  @P1 LDG.E R6, desc[UR32][R4.64] ;  /* 0x0000002004061981 */ /* 0x000f24000c1e1900 */
[----:B------:R-:W-:-:S06]  /*03d0*/  UISETP.NE.AND.EX UP0, UPT, UR9, URZ, UPT, UP0 ;  /* 0x000000ff0900728c */ /* 0x000fcc000bf05300 */
[----:B------:R-:W-:-:S05]  /*03e0*/  PLOP3.LUT P0, PT, PT, PT, UP0, 0x80, 0x8 ;  /* 0x000000000008781c */ /* 0x000fca0003f0f008 */
[----:B------:R-:W-:Y:S01]  /*03f0*/  @UP0 ULEA UR14, UP1, UR49, UR8, 0x2 ;  /* 0x00000008310e0291 */ /* 0x000fe2000f8210ff */
[----:B------:R-:W-:Y:S01]  /*0400*/  PLOP3.LUT P3, PT, PT, PT, UP2, 0x80, 0x8 ;  /* 0x000000000008781c */ /* 0x000fe20003f6f028 */
[----:B------:R-:W5:Y:S02]  /*0410*/  @!UP0 LDCU UR11, c[0x0][0x43c] ;  /* 0x00008780ff0b87ac */ /* 0x000f640008000800 */
[----:B------:R-:W-:Y:S02]  /*0420*/  @UP0 ULEA.HI.X UR15, UR49, UR9, URZ, 0x2, UP1 ;  /* 0x00000009310f0291 */ /* 0x000fe400088f14ff */
[----:B-12---:R-:W-:Y:S01]  /*0430*/  IMAD.U32 R2, RZ, RZ, UR14 ;  /* 0x0000000eff027e24 */ /* 0x006fe2000f8e00ff */
[----:B------:R-:W2:Y:S03]  /*0440*/  @!UP0 LDCU.64 UR8, c[0x0][0x488] ;  /* 0x00009100ff0887ac */ /* 0x000ea60008000a00 */
[----:B------:R-:W-:-:S05]  /*0450*/  IMAD.U32 R3, RZ, RZ, UR15 ;  /* 0x0000000fff037e24 */ /* 0x000fca000f8e00ff */
[----:B------:R3:W4:Y:S01]  /*0460*/  @P0 LDG.E R4, desc[UR32][R2.64] ;  /* 0x0000002002040981 */ /* 0x000722000c1e1900 */
[----:B------:R-:W-:Y:S01]  /*0470*/  UMOV UR36, URZ ;  /* 0x000000ff00247c82 */ /* 0x000fe20008000000 */
[----:B------:R-:W-:Y:S01]  /*0480*/  UMOV UR17, 0xffffffff ;  /* 0xffffffff00117882 */ /* 0x000fe20000000000 */
[----:B------:R-:W-:Y:S01]  /*0490*/  UMOV UR38, 0xffffffff ;  /* 0xffffffff00267882 */ /* 0x000fe20000000000 */
[----:B--2---:R-:W-:-:S04]  /*04a0*/  @!UP0 UISETP.NE.U32.AND UP1, UPT, UR8, URZ, UPT ;  /* 0x000000ff0800828c */ /* 0x004fc8000bf25070 */
[----:B------:R-:W-:Y:S02]  /*04b0*/  @!UP0 UISETP.NE.AND.EX UP1, UPT, UR9, URZ, UPT, UP1 ;  /* 0x000000ff0900828c */ /* 0x000fe4000bf25310 */
[----:B------:R-:W-:Y:S02]  /*04c0*/  USHF.L.U32 UR46, UR39, 0x7, URZ ;  /* 0x00000007272e7899 */ /* 0x000fe400080006ff */
[----:B-----5:R-:W-:Y:S01]  /*04d0*/  @!UP0 USEL UR9, UR11, URZ, UP1 ;  /* 0x000000ff0b098287 */ /* 0x020fe20008800000 */
[----:B---3--:R-:W-:Y:S02]  /*04e0*/  IMAD.U32 R2, RZ, RZ, UR12 ;  /* 0x0000000cff027e24 */ /* 0x008fe4000f8e00ff */
[----:B------:R-:W-:-:S05]  /*04f0*/  IMAD.U32 R3, RZ, RZ, UR13 ;  /* 0x0000000dff037e24 */ /* 0x000fca000f8e00ff */
[----:B------:R-:W2:Y:S04]  /*0500*/  @P4 LDG.E R5, desc[UR32][R2.64] ;  /* 0x0000002002054981 */ /* 0x000ea8000c1e1900 */
[----:B------:R3:W5:Y:S02]  /*0510*/  @P2 LDG.E R0, desc[UR32][R2.64+0x4] ;  /* 0x0000042002002981 */ /* 0x000764000c1e1900 */
[----:B---3--:R-:W-:Y:S02]  /*0520*/  IMAD.U32 R2, RZ, RZ, UR40 ;  /* 0x00000028ff027e24 */ /* 0x008fe4000f8e00ff */
[----:B------:R-:W-:-:S05]  /*0530*/  IMAD.U32 R3, RZ, RZ, UR41 ;  /* 0x00000029ff037e24 */ /* 0x000fca000f8e00ff */
[----:B------:R-:W3:Y:S01]  /*0540*/  @!P3 LDG.E R2, desc[UR32][R2.64] ;  /* 0x000000200202b981 */ /* 0x000ee2000c1e1900 */
[----:B----4-:R-:W-:Y:S02]  /*0550*/  @P1 R2UR UR36, R6 ;  /* 0x00000000062412ca */ /* 0x010fe400000e0000 */
[----:B------:R-:W-:-:S13]  /*0560*/  @P0 R2UR UR35, R4 ;  /* 0x00000000042302ca */ /* 0x000fda00000e0000 */
[----:B------:R-:W-:Y:S01]  /*0570*/  @UP0 UIADD3 UR35, UPT, UPT, UR35, -UR36, URZ ;  /* 0x8000002423230290 */ /* 0x000fe2000fffe0ff */
[----:B--2---:R-:W-:Y:S02]  /*0580*/  @P4 R2UR UR17, R5 ;  /* 0x00000000051142ca */ /* 0x004fe400000e0000 */
[----:B-----5:R-:W-:Y:S02]  /*0590*/  @P2 R2UR UR8, R0 ;  /* 0x00000000000822ca */ /* 0x020fe400000e0000 */
[----:B---3--:R-:W-:Y:S01]  /*05a0*/  @!P3 R2UR UR38, R2 ;  /* 0x000000000226b2ca */ /* 0x008fe200000e0000 */
[----:B------:R-:W-:-:S14]  /*05b0*/  BRA.U !UP6, `(.L_x_166) ;  /* 0x000000010e247547 */ /* 0x000fdc000b800000 */
[----:B------:R-:W-:Y:S01]  /*05c0*/  UISETP.NE.AND UP1, UPT, UR25, URZ, UPT ;  /* 0x000000ff1900728c */ /* 0x000fe2000bf25270 */
[----:B------:R-:W-:Y:S02]  /*05d0*/  IMAD.U32 R2, RZ, RZ, UR40 ;  /* 0x00000028ff027e24 */ /* 0x000fe4000f8e00ff */
[----:B------:R-:W-:-:S03]  /*05e0*/  IMAD.U32 R3, RZ, RZ, UR41 ;  /* 0x00000029ff037e24 */ /* 0x000fc6000f8e00ff */
[----:B------:R-:W-:-:S13]  /*05f0*/  PLOP3.LUT P0, PT, PT, PT, UP1, 0x80, 0x8 ;  /* 0x000000000008781c */ /* 0x000fda0003f0f018 */
[----:B------:R-:W2:Y:S04]  /*0600*/  @P0 LDG.E R0, desc[UR32][R2.64+0x4] ;  /* 0x0000042002000981 */ /* 0x000ea8000c1e1900 */
[----:B------:R-:W3:Y:S01]  /*0610*/  @!P0 LDG.E R2, desc[UR32][R2.64] ;  /* 0x0000002002028981 */ /* 0x000ee2000c1e1900 */
[----:B--2---:R-:W-:-:S13]  /*0620*/  @P0 R2UR UR10, R0 ;  /* 0x00000000000a02ca */ /* 0x004fda00000e0000 */
[----:B------:R-:W-:-:S07]  /*0630*/  @UP1 UIADD3 UR10, UPT, UPT, UR10, -UR38, URZ ;  /* 0x800000260a0a1290 */ /* 0x000fce000fffe0ff */
[----:B---3--:R-:W-:-:S15]  /*0640*/  @!P0 R2UR UR10, R2 ;  /* 0x00000000020a82ca */ /* 0x008fde00000e0000 */
.L_x_166:
[----:B------:R-:W-:Y:S01]  /*0650*/  @!UP0 UIADD3 UR35, UPT, UPT, UR9, UR10, -UR36 ;  /* 0x0000000a09238290 */ /* 0x000fe2000fffe824 */
[----:B-1----:R-:W-:Y:S01]  /*0660*/  @!UP4 UMOV UR37, UR22 ;  /* 0x000000160025cc82 */ /* 0x002fe20008000000 */
[----:B------:R-:W-:Y:S02]  /*0670*/  @UP4 UIADD3 UR37, UPT, UPT, UR8, -UR17, URZ ;  /* 0x8000001108254290 */ /* 0x000fe4000fffe0ff */
[----:B------:R-:W-:-:S09]  /*0680*/  UISETP.GT.AND UP0, UPT, UR35, UR46, UPT ;  /* 0x0000002e2300728c */ /* 0x000fd2000bf04270 */
[----:B------:R-:W-:Y:S05]  /*0690*/  BRA.U !UP0, `(.L_x_167) ;  /* 0x00000099080c7547 */ /* 0x000fea000b800000 */
[----:B------:R-:W-:Y:S02]  /*06a0*/  UISETP.NE.AND UP1, UPT, UR17, -0x1, UPT ;  /* 0xffffffff1100788c */ /* 0x000fe4000bf25270 */
[----:B------:R-:W-:Y:S02]  /*06b0*/  UIADD3 UR12, UPT, UPT, UR37, 0x3f, URZ ;  /* 0x0000003f250c7890 */ /* 0x000fe4000fffe0ff */
[----:B------:R-:W-:Y:S02]  /*06c0*/  UISETP.NE.AND UP2, UPT, UR38, -0x1, UPT ;  /* 0xffffffff2600788c */ /* 0x000fe4000bf45270 */
[----:B------:R-:W-:-:S04]  /*06d0*/  USHF.R.S32.HI UR34, URZ, 0x1f, UR12 ;  /* 0x0000001fff227899 */ /* 0x000fc8000801140c */
[----:B------:R-:W-:Y:S01]  /*06e0*/  ULEA.HI UR34, UR34, UR12, URZ, 0x6 ;  /* 0x0000000c22227291 */ /* 0x000fe2000f8f30ff */
[----:B------:R-:W1:Y:S01]  /*06f0*/  @!UP1 LDCU.64 UR10, c[0x0][0x398] ;  /* 0x00007300ff0a97ac */ /* 0x000e620008000a00 */
[----:B------:R-:W2:Y:S02]  /*0700*/  @UP1 LDCU.64 UR8, c[0x0][0x3b0] ;  /* 0x00007600ff0817ac */ /* 0x000ea40008000a00 */
[----:B------:R-:W-:-:S04]  /*0710*/  USHF.R.S32.HI UR34, URZ, 0x6, UR34 ;  /* 0x00000006ff227899 */ /* 0x000fc80008011422 */
[----:B------:R-:W-:-:S04]  /*0720*/  USHF.L.U32 UR31, UR34, 0x6, URZ ;  /* 0x00000006221f7899 */ /* 0x000fc800080006ff */
[----:B------:R-:W-:Y:S02]  /*0730*/  UIADD3 UR48, UPT, UPT, UR31, -0x40, URZ ;  /* 0xffffffc01f307890 */ /* 0x000fe4000fffe0ff */
[----:B-1----:R-:W-:Y:S02]  /*0740*/  @!UP1 UIMAD.WIDE.U32 UR54, UR49, UR10, URZ ;  /* 0x0000000a313692a5 */ /* 0x002fe4000f8e00ff */
[----:B--2---:R-:W-:Y:S02]  /*0750*/  @UP1 UIMAD.WIDE.U32 UR12, UR17, UR8, URZ ;  /* 0x00000008110c12a5 */ /* 0x004fe4000f8e00ff */
[----:B------:R-:W-:Y:S02]  /*0760*/  @!UP1 UIMAD UR51, UR49, UR11, UR55 ;  /* 0x0000000b313392a4 */ /* 0x000fe4000f8e0237 */
[----:B------:R-:W-:Y:S02]  /*0770*/  @UP1 UIMAD UR51, UR17, UR9, UR13 ;  /* 0x00000009113312a4 */ /* 0x000fe4000f8e020d */
[----:B------:R-:W-:Y:S01]  /*0780*/  USHF.R.S32.HI UR55, URZ, 0x1f, UR48 ;  /* 0x0000001fff377899 */ /* 0x000fe20008011430 */
[----:B------:R-:W-:Y:S01]  /*0790*/  @UP1 UMOV UR54, UR12 ;  /* 0x0000000c00361c82 */ /* 0x000fe20008000000 */
[----:B------:R-:W-:Y:S10]  /*07a0*/  BRA.U UP2, `(.L_x_168) ;  /* 0x0000000102307547 */ /* 0x000ff4000b800000 */
[----:B------:R-:W1:Y:S01]  /*07b0*/  LDCU.64 UR14, c[0x0][0x3b8] ;  /* 0x00007700ff0e77ac */ /* 0x000e620008000a00 */
[----:B------:R-:W2:Y:S01]  /*07c0*/  LDCU.64 UR8, c[0x0][0x3a0] ;  /* 0x00007400ff0877ac */ /* 0x000ea20008000a00 */
[----:B------:R-:W-:-:S04]  /*07d0*/  USHF.R.S32.HI UR10, URZ, 0x1f, UR36 ;  /* 0x0000001fff0a7899 */ /* 0x000fc80008011424 */
[----:B-1----:R-:W-:Y:S02]  /*07e0*/  UIMAD UR10, UR10, UR14, URZ ;  /* 0x0000000e0a0a72a4 */ /* 0x002fe4000f8e02ff */
[----:B------:R-:W-:Y:S02]  /*07f0*/  UIMAD.WIDE.U32 UR12, UR36, UR14, URZ ;  /* 0x0000000e240c72a5 */ /* 0x000fe4000f8e00ff */
[----:B------:R-:W-:-:S04]  /*0800*/  UIMAD UR10, UR36, UR15, UR10 ;  /* 0x0000000f240a72a4 */ /* 0x000fc8000f8e020a */
[----:B------:R-:W-:-:S03]  /*0810*/  UIADD3 UR11, UPT, UPT, UR13, UR10, URZ ;  /* 0x0000000a0d0b7290 */ /* 0x000fc6000fffe0ff */
[----:B------:R-:W-:Y:S02]  /*0820*/  UMOV UR10, UR12 ;  /* 0x0000000c000a7c82 */ /* 0x000fe40008000000 */
[----:B--2---:R-:W-:-:S04]  /*0830*/  UIMAD.WIDE.U32 UR52, UR49, UR8, UR10 ;  /* 0x00000008313472a5 */ /* 0x004fc8000f8e000a */
[----:B------:R-:W-:-:S06]  /*0840*/  UIMAD UR9, UR49, UR9, UR53 ;  /* 0x00000009310972a4 */ /* 0x000fcc000f8e0235 */
[----:B------:R-:W-:Y:S01]  /*0850*/  MOV R20, UR9 ;  /* 0x0000000900147c02 */ /* 0x000fe20008000f00 */
[----:B------:R-:W-:Y:S05]  /*0860*/  BRA `(.L_x_169) ;  /* 0x0000000000187947 */ /* 0x000fea0003800000 */
.L_x_168:
[----:B------:R-:W1:Y:S01]  /*0870*/  LDCU.64 UR14, c[0x0][0x3b8] ;  /* 0x00007700ff0e77ac */ /* 0x000e620008000a00 */
[----:B------:R-:W-:-:S04]  /*0880*/  UIADD3 UR8, UPT, UPT, UR36, UR38, URZ ;  /* 0x0000002624087290 */ /* 0x000fc8000fffe0ff */
[----:B-1----:R-:W-:Y:S02]  /*0890*/  UIMAD.WIDE.U32 UR52, UR8, UR14, URZ ;  /* 0x0000000e083472a5 */ /* 0x002fe4000f8e00ff */
[----:B------:R-:W-:-:S04]  /*08a0*/  UIMAD UR8, UR8, UR15, URZ ;  /* 0x0000000f080872a4 */ /* 0x000fc8000f8e02ff */
[----:B------:R-:W-:-:S06]  /*08b0*/  UIADD3 UR8, UPT, UPT, UR53, UR8, URZ ;  /* 0x0000000835087290 */ /* 0x000fcc000fffe0ff */
[----:B------:R-:W-:Y:S02]  /*08c0*/  MOV R20, UR8 ;  /* 0x0000000800147c02 */ /* 0x000fe40008000f00 */
.L_x_169:
[----:B------:R-:W1:Y:S01]  /*08d0*/  LDC R5, c[0x0][0x3e8] ;  /* 0x0000fa00ff057b82 */ /* 0x000e620000000800 */
[----:B------:R-:W2:Y:S01]  /*08e0*/  S2R R6, SR_CTAID.Z ;  /* 0x0000000000067919 */ /* 0x000ea20000002700 */
[----:B------:R-:W-:Y:S01]  /*08f0*/  USHF.R.S32.HI UR45, URZ, 0x1f, UR46 ;  /* 0x0000001fff2d7899 */ /* 0x000fe2000801142e */
[----:B-1----:R-:W-:-:S05]  /*0900*/  IABS R0, R5 ;  /* 0x0000000500007213 */ /* 0x002fca0000000000 */
[----:B------:R-:W-:-:S04]  /*0910*/  IMAD.MOV.U32 R4, RZ, RZ, R0 ;  /* 0x000000ffff047224 */ /* 0x000fc800078e0000 */
[----:B------:R-:W1:Y:S01]  /*0920*/  I2F.RP R2, R4 ;  /* 0x0000000400027306 */ /* 0x000e620000209400 */
[----:B--2---:R-:W-:-:S07]  /*0930*/  IABS R6, R6 ;  /* 0x0000000600067213 */ /* 0x004fce0000000000 */
[----:B-1----:R-:W1:Y:S02]  /*0940*/  MUFU.RCP R2, R2 ;  /* 0x0000000200027308 */ /* 0x002e640000001000 */
[----:B-1----:R-:W-:-:S06]  /*0950*/  VIADD R2, R2, 0xffffffe ;  /* 0x0ffffffe02027836 */ /* 0x002fcc0000000000 */
[----:B------:R-:W1:Y:S02]  /*0960*/  F2I.FTZ.U32.TRUNC.NTZ R3, R2 ;  /* 0x0000000200037305 */ /* 0x000e64000021f000 */
[----:B-1----:R-:W-:Y:S01]  /*0970*/  IADD3 R0, PT, PT, RZ, -R3, RZ ;  /* 0x80000003ff007210 */ /* 0x002fe20007ffe0ff */
[----:B------:R-:W-:-:S04]  /*0980*/  IMAD.MOV.U32 R2, RZ, RZ, RZ ;  /* 0x000000ffff027224 */ /* 0x000fc800078e00ff */
[----:B------:R-:W-:-:S04]  /*0990*/  IMAD R0, R0, R4, RZ ;  /* 0x0000000400007224 */ /* 0x000fc800078e02ff */
[----:B------:R-:W-:-:S04]  /*09a0*/  IMAD.HI.U32 R0, R3, R0, R2 ;  /* 0x0000000003007227 */ /* 0x000fc800078e0002 */
[----:B------:R-:W-:-:S04]  /*09b0*/  IMAD.MOV.U32 R3, RZ, RZ, R6 ;  /* 0x000000ffff037224 */ /* 0x000fc800078e0006 */
[----:B------:R-:W-:-:S05]  /*09c0*/  IMAD.HI.U32 R0, R0, R3, RZ ;  /* 0x0000000300007227 */ /* 0x000fca00078e00ff */
[----:B------:R-:W-:-:S05]  /*09d0*/  IADD3 R2, PT, PT, -R0, RZ, RZ ;  /* 0x000000ff00027210 */ /* 0x000fca0007ffe1ff */
[----:B------:R-:W-:-:S05]  /*09e0*/  IMAD R2, R4, R2, R3 ;  /* 0x0000000204027224 */ /* 0x000fca00078e0203 */
[----:B------:R-:W-:-:S13]  /*09f0*/  ISETP.GT.U32.AND P1, PT, R4, R2, PT ;  /* 0x000000020400720c */ /* 0x000fda0003f24070 */
[----:B------:R-:W-:Y:S02]  /*0a00*/  @!P1 IMAD.IADD R2, R2, 0x1, -R4 ;  /* 0x0000000102029824 */ /* 0x000fe400078e0a04 */
[----:B------:R-:W-:Y:S01]  /*0a10*/  @!P1 VIADD R0, R0, 0x1 ;  /* 0x0000000100009836 */ /* 0x000fe20000000000 */
[C---:B------:R-:W-:Y:S02]  /*0a20*/  ISETP.NE.AND P1, PT, R5.reuse, RZ, PT ;  /* 0x000000ff0500720c */ /* 0x040fe40003f25270 */
[----:B------:R-:W-:Y:S02]  /*0a30*/  ISETP.GE.U32.AND P2, PT, R2, R4, PT ;  /* 0x000000040200720c */ /* 0x000fe40003f46070 */
[----:B------:R-:W-:-:S04]  /*0a40*/  LOP3.LUT R2, R5, UR23, RZ, 0x3c, !PT ;  /* 0x0000001705027c12 */ /* 0x000fc8000f8e3cff */
[----:B------:R-:W-:-:S07]  /*0a50*/  ISETP.GE.AND P0, PT, R2, RZ, PT ;  /* 0x000000ff0200720c */ /* 0x000fce0003f06270 */
[----:B------:R-:W-:-:S05]  /*0a60*/  @P2 IADD3 R0, PT, PT, R0, 0x1, RZ ;  /* 0x0000000100002810 */ /* 0x000fca0007ffe0ff */
[----:B------:R-:W-:-:S05]  /*0a70*/  IMAD.MOV.U32 R16, RZ, RZ, R0 ;  /* 0x000000ffff107224 */ /* 0x000fca00078e0000 */
[----:B------:R-:W-:Y:S02]  /*0a80*/  @!P0 IADD3 R16, PT, PT, -R16, RZ, RZ ;  /* 0x000000ff10108210 */ /* 0x000fe40007ffe1ff */
[----:B------:R-:W-:-:S04]  /*0a90*/  @!P1 LOP3.LUT R16, RZ, R5, RZ, 0x33, !PT ;  /* 0x00000005ff109212 */ /* 0x000fc800078e33ff */
[----:B------:R-:W-:Y:S01]  /*0aa0*/  SHF.R.S32.HI R23, RZ, 0x1f, R16 ;  /* 0x0000001fff177819 */ /* 0x000fe20000011410 */
[----:B------:R-:W-:Y:S05]  /*0ab0*/  BRA.U UP2, `(.L_x_170) ;  /* 0x0000000102347547 */ /* 0x000fea000b800000 */
        /* <DEDUP_REMOVED lines=9> */
[----:B------:R-:W-:-:S03]  /*0b50*/  UIMAD UR9, UR49, UR9, UR11 ;  /* 0x00000009310972a4 */ /* 0x000fc6000f8e020b */
[----:B------:R-:W-:-:S03]  /*0b60*/  UMOV UR50, UR10 ;  /* 0x0000000a00327c82 */ /* 0x000fc60008000000 */
[----:B------:R-:W-:Y:S01]  /*0b70*/  MOV R24, UR9 ;  /* 0x0000000900187c02 */ /* 0x000fe20008000f00 */
[----:B------:R-:W-:Y:S06]  /*0b80*/  BRA `(.L_x_171) ;  /* 0x00000000001c7947 */ /* 0x000fec0003800000 */
.L_x_170:
[----:B------:R-:W1:Y:S01]  /*0b90*/  LDCU.64 UR12, c[0x0][0x3c0] ;  /* 0x00007800ff0c77ac */ /* 0x000e620008000a00 */
[----:B------:R-:W-:-:S04]  /*0ba0*/  UIADD3 UR8, UPT, UPT, UR36, UR38, URZ ;  /* 0x0000002624087290 */ /* 0x000fc8000fffe0ff */
[----:B-1----:R-:W-:Y:S02]  /*0bb0*/  UIMAD.WIDE.U32 UR10, UR8, UR12, URZ ;  /* 0x0000000c080a72a5 */ /* 0x002fe4000f8e00ff */
[----:B------:R-:W-:-:S04]  /*0bc0*/  UIMAD UR8, UR8, UR13, URZ ;  /* 0x0000000d080872a4 */ /* 0x000fc8000f8e02ff */
[----:B------:R-:W-:Y:S01]  /*0bd0*/  UIADD3 UR8, UPT, UPT, UR11, UR8, URZ ;  /* 0x000000080b087290 */ /* 0x000fe2000fffe0ff */
[----:B------:R-:W-:-:S05]  /*0be0*/  UMOV UR50, UR10 ;  /* 0x0000000a00327c82 */ /* 0x000fca0008000000 */
[----:B------:R-:W-:-:S07]  /*0bf0*/  MOV R24, UR8 ;  /* 0x0000000800187c02 */ /* 0x000fce0008000f00 */
.L_x_171:
[----:B------:R-:W1:Y:S01]  /*0c00*/  @!UP1 LDCU.64 UR10, c[0x0][0x588] ;  /* 0x0000b100ff0a97ac */ /* 0x000e620008000a00 */
[----:B------:R-:W2:Y:S01]  /*0c10*/  @UP1 LDCU.64 UR8, c[0x0][0x590] ;  /* 0x0000b200ff0817ac */ /* 0x000ea20008000a00 */
[----:B------:R-:W3:Y:S01]  /*0c20*/  LDCU UR16, c[0x0][0x3e0] ;  /* 0x00007c00ff1077ac */ /* 0x000ee20008000800 */
[----:B------:R-:W3:Y:S01]  /*0c30*/  LDCU UR44, c[0x0][0x44c] ;  /* 0x00008980ff2c77ac */ /* 0x000ee20008000800 */
[----:B-1----:R-:W-:-:S04]  /*0c40*/  @!UP1 UIMAD.WIDE.U32 UR62, UR49, UR10, URZ ;  /* 0x0000000a313e92a5 */ /* 0x002fc8000f8e00ff */
[----:B------:R-:W-:Y:S02]  /*0c50*/  @!UP1 UIMAD UR47, UR49, UR11, UR63 ;  /* 0x0000000b312f92a4 */ /* 0x000fe4000f8e023f */
[----:B--2---:R-:W-:-:S04]  /*0c60*/  @UP1 UIMAD.WIDE.U32 UR10, UR17, UR8, URZ ;  /* 0x00000008110a12a5 */ /* 0x004fc8000f8e00ff */
[----:B------:R-:W-:Y:S02]  /*0c70*/  @UP1 UIMAD UR47, UR17, UR9, UR11 ;  /* 0x00000009112f12a4 */ /* 0x000fe4000f8e020b */
[----:B---3--:R-:W-:Y:S01]  /*0c80*/  UIMAD.WIDE UR58, UR16, UR44, URZ ;  /* 0x0000002c103a72a5 */ /* 0x008fe2000f8e02ff */
[----:B------:R-:W-:Y:S01]  /*0c90*/  @UP1 UMOV UR62, UR10 ;  /* 0x0000000a003e1c82 */ /* 0x000fe20008000000 */
[----:B------:R-:W-:Y:S10]  /*0ca0*/  BRA.U UP1, `(.L_x_172) ;  /* 0x0000000101447547 */ /* 0x000ff4000b800000 */
[----:B------:R-:W1:Y:S01]  /*0cb0*/  LDCU UR42, c[0x0][0x444] ;  /* 0x00008880ff2a77ac */ /* 0x000e620008000800 */
[----:B------:R-:W-:Y:S02]  /*0cc0*/  USHF.R.S32.HI UR9, URZ, 0x1f, UR16 ;  /* 0x0000001fff097899 */ /* 0x000fe40008011410 */
[----:B-1----:R-:W-:Y:S02]  /*0cd0*/  USHF.R.S32.HI UR8, URZ, 0x1f, UR42 ;  /* 0x0000001fff087899 */ /* 0x002fe4000801142a */
[----:B------:R-:W-:Y:S02]  /*0ce0*/  UIMAD.WIDE.U32 UR42, UR49, UR42, URZ ;  /* 0x0000002a312a72a5 */ /* 0x000fe4000f8e00ff */
[----:B------:R-:W-:Y:S02]  /*0cf0*/  UIMAD UR8, UR8, UR49, URZ ;  /* 0x00000031080872a4 */ /* 0x000fe4000f8e02ff */
[----:B------:R-:W-:Y:S02]  /*0d00*/  UIMAD.WIDE.U32 UR10, UR42, UR16, URZ ;  /* 0x000000102a0a72a5 */ /* 0x000fe4000f8e00ff */
[----:B------:R-:W-:-:S04]  /*0d10*/  UIADD3 UR8, UPT, UPT, UR43, UR8, URZ ;  /* 0x000000082b087290 */ /* 0x000fc8000fffe0ff */
[----:B------:R-:W-:-:S04]  /*0d20*/  UIMAD UR8, UR8, UR16, URZ ;  /* 0x00000010080872a4 */ /* 0x000fc8000f8e02ff */
[----:B------:R-:W-:Y:S02]  /*0d30*/  UIMAD UR8, UR9, UR42, UR8 ;  /* 0x0000002a090872a4 */ /* 0x000fe4000f8e0208 */
[----:B------:R-:W-:Y:S02]  /*0d40*/  USHF.R.S32.HI UR9, URZ, 0x1f, UR44 ;  /* 0x0000001fff097899 */ /* 0x000fe4000801142c */
[----:B------:R-:W-:Y:S02]  /*0d50*/  UIADD3 UR8, UPT, UPT, UR11, UR8, URZ ;  /* 0x000000080b087290 */ /* 0x000fe4000fffe0ff */
[----:B------:R-:W-:Y:S02]  /*0d60*/  UIMAD.WIDE.U32 UR42, UR10, UR44, URZ ;  /* 0x0000002c0a2a72a5 */ /* 0x000fe4000f8e00ff */
[----:B------:R-:W-:-:S04]  /*0d70*/  UIMAD UR8, UR8, UR44, URZ ;  /* 0x0000002c080872a4 */ /* 0x000fc8000f8e02ff */
[----:B------:R-:W-:-:S03]  /*0d80*/  UIMAD UR8, UR9, UR10, UR8 ;  /* 0x0000000a090872a4 */ /* 0x000fc6000f8e0208 */
[----:B------:R-:W-:Y:S01]  /*0d90*/  UMOV UR10, UR42 ;  /* 0x0000002a000a7c82 */ /* 0x000fe20008000000 */
[----:B------:R-:W-:Y:S01]  /*0da0*/  UIADD3 UR8, UPT, UPT, UR43, UR8, URZ ;  /* 0x000000082b087290 */ /* 0x000fe2000fffe0ff */
[----:B------:R-:W-:Y:S11]  /*0db0*/  BRA `(.L_x_173) ;  /* 0x00000000000c7947 */ /* 0x000ff60003800000 */
.L_x_172:
[----:B------:R-:W-:Y:S02]  /*0dc0*/  UIMAD.WIDE.U32 UR10, UR58, UR17, URZ ;  /* 0x000000113a0a72a5 */ /* 0x000fe4000f8e00ff */
[----:B------:R-:W-:-:S04]  /*0dd0*/  UIMAD UR8, UR59, UR17, URZ ;  /* 0x000000113b0872a4 */ /* 0x000fc8000f8e02ff */
[----:B------:R-:W-:-:S12]  /*0de0*/  UIADD3 UR8, UPT, UPT, UR11, UR8, URZ ;  /* 0x000000080b087290 */ /* 0x000fd8000fffe0ff */
.L_x_173:
[----:B------:R-:W1:Y:S01]  /*0df0*/  LDCU.U8 UR9, c[0x0][0x548] ;  /* 0x0000a900ff0977ac */ /* 0x000e620008000000 */
[----:B------:R-:W-:Y:S01]  /*0e00*/  USHF.L.U32 UR42, UR49, 0x7, URZ ;  /* 0x00000007312a7899 */ /* 0x000fe200080006ff */
[----:B------:R-:W2:Y:S03]  /*0e10*/  LDCU.U8 UR60, c[0x0][0x5f0] ;  /* 0x0000be00ff3c77ac */ /* 0x000ea60008000000 */
[----:B------:R-:W-:Y:S02]  /*0e20*/  USEL UR11, UR42, URZ, UP5 ;  /* 0x000000ff2a0b7287 */ /* 0x000fe4000a800000 */
[----:B------:R-:W-:Y:S02]  /*0e30*/  UIMAD UR57, UR23, UR44, URZ ;  /* 0x0000002c173972a4 */ /* 0x000fe4000f8e02ff */
[----:B------:R-:W-:Y:S02]  /*0e40*/  UIADD3 UR11, UP0, UPT, UR48, UR11, URZ ;  /* 0x0000000b300b7290 */ /* 0x000fe4000ff1e0ff */
[----:B-1----:R-:W-:-:S02]  /*0e50*/  UISETP.NE.AND UP1, UPT, UR9, URZ, UPT ;  /* 0x000000ff0900728c */ /* 0x002fc4000bf25270 */
[----:B------:R-:W-:Y:S02]  /*0e60*/  UIADD3.X UR56, UPT, UPT, URZ, UR55, URZ, UP0, !UPT ;  /* 0x00000037ff387290 */ /* 0x000fe400087fe4ff */
[----:B------:R-:W-:Y:S02]  /*0e70*/  UIMAD.WIDE.U32 UR64, UR11, UR58, URZ ;  /* 0x0000003a0b4072a5 */ /* 0x000fe4000f8e00ff */
[----:B------:R-:W-:-:S04]  /*0e80*/  UIMAD UR56, UR56, UR58, URZ ;  /* 0x0000003a383872a4 */ /* 0x000fc8000f8e02ff */
[----:B------:R-:W-:-:S04]  /*0e90*/  UIMAD UR56, UR59, UR11, UR56 ;  /* 0x0000000b3b3872a4 */ /* 0x000fc8000f8e0238 */
[----:B------:R-:W-:Y:S01]  /*0ea0*/  UIADD3 UR56, UPT, UPT, UR65, UR56, URZ ;  /* 0x0000003841387290 */ /* 0x000fe2000fffe0ff */
[----:B--2---:R-:W-:Y:S11]  /*0eb0*/  BRA.U !UP1, `(.L_x_174) ;  /* 0x00000001091c7547 */ /* 0x004ff6000b800000 */
[----:B------:R-:W1:Y:S01]  /*0ec0*/  LDCU UR9, c[0x0][0x434] ;  /* 0x00008680ff0977ac */ /* 0x000e620008000800 */
[----:B------:R-:W2:Y:S01]  /*0ed0*/  LDCU UR59, c[0x0][0x454] ;  /* 0x00008a80ff3b77ac */ /* 0x000ea20008000800 */
[----:B------:R-:W-:Y:S02]  /*0ee0*/  UISETP.NE.AND UP0, UPT, UR17, -0x1, UPT ;  /* 0xffffffff1100788c */ /* 0x000fe4000bf05270 */
[----:B-1----:R-:W-:-:S04]  /*0ef0*/  UIMAD UR9, UR49, UR9, URZ ;  /* 0x00000009310972a4 */ /* 0x002fc8000f8e02ff */
[----:B------:R-:W-:-:S04]  /*0f00*/  USEL UR9, UR9, UR17, !UP0 ;  /* 0x0000001109097287 */ /* 0x000fc8000c000000 */
[----:B--2---:R-:W-:Y:S01]  /*0f10*/  UIMAD UR59, UR23, UR59, UR9 ;  /* 0x0000003b173b72a4 */ /* 0x004fe2000f8e0209 */
[----:B------:R-:W-:Y:S05]  /*0f20*/  BRA `(.L_x_175) ;  /* 0x00000000000c7947 */ /* 0x000fea0003800000 */
.L_x_174:
[----:B------:R-:W1:Y:S01]  /*0f30*/  LDCU UR59, c[0x0][0x434] ;  /* 0x00008680ff3b77ac */ /* 0x000e620008000800 */
[----:B------:R-:W-:-:S04]  /*0f40*/  UIMAD UR9, UR49, UR16, UR23 ;  /* 0x00000010310972a4 */ /* 0x000fc8000f8e0217 */
[----:B-1----:R-:W-:Y:S02]  /*0f50*/  UIMAD UR59, UR9, UR59, URZ ;  /* 0x0000003b093b72a4 */ /* 0x002fe4000f8e02ff */
.L_x_175:
[----:B------:R-:W-:Y:S01]  /*0f60*/  UIADD3 UR53, UPT, UPT, UR34, -0x1, URZ ;  /* 0xffffffff22357890 */ /* 0x000fe2000fffe0ff */
[----:B------:R-:W-:Y:S09]  /*0f70*/  BRA.U !UP1, `(.L_x_176) ;  /* 0x0000000109247547 */ /* 0x000ff2000b800000 */
[----:B------:R-:W1:Y:S01]  /*0f80*/  LDCU UR9, c[0x0][0x444] ;  /* 0x00008880ff0977ac */ /* 0x000e620008000800 */
[----:B------:R-:W-:Y:S01]  /*0f90*/  UISETP.NE.AND UP0, UPT, UR17, -0x1, UPT ;  /* 0xffffffff1100788c */ /* 0x000fe2000bf05270 */
[----:B------:R-:W2:Y:S10]  /*0fa0*/  LDCU UR11, c[0x0][0x430] ;  /* 0x00008600ff0b77ac */ /* 0x000eb40008000800 */
[----:B-1----:R-:W-:Y:S01]  /*0fb0*/  @!UP0 UIMAD UR17, UR49, UR9, URZ ;  /* 0x00000009311182a4 */ /* 0x002fe2000f8e02ff */
[----:B------:R-:W2:Y:S03]  /*0fc0*/  LDCU UR9, c[0x0][0x454] ;  /* 0x00008a80ff0977ac */ /* 0x000ea60008000800 */
[----:B------:R-:W-:-:S02]  /*0fd0*/  UIADD3 UR17, UPT, UPT, UR42, UR17, URZ ;  /* 0x000000112a117290 */ /* 0x000fc4000fffe0ff */
[----:B--2---:R-:W-:-:S04]  /*0fe0*/  ULEA UR9, UR11, UR9, 0x7 ;  /* 0x000000090b097291 */ /* 0x004fc8000f8e38ff */
[----:B------:R-:W-:Y:S01]  /*0ff0*/  UIMAD UR58, UR9, UR23, UR17 ;  /* 0x00000017093a72a4 */ /* 0x000fe2000f8e0211 */
[----:B------:R-:W-:Y:S11]  /*1000*/  BRA `(.L_x_177) ;  /* 0x00000000000c7947 */ /* 0x000ff60003800000 */
.L_x_176:
[----:B------:R-:W1:Y:S01]  /*1010*/  LDCU UR58, c[0x0][0x444] ;  /* 0x00008880ff3a77ac */ /* 0x000e620008000800 */
[----:B------:R-:W-:-:S04]  /*1020*/  UIMAD UR9, UR49, UR16, UR23 ;  /* 0x00000010310972a4 */ /* 0x000fc8000f8e0217 */
[----:B-1----:R-:W-:-:S12]  /*1030*/  UIMAD UR58, UR9, UR58, URZ ;  /* 0x0000003a093a72a4 */ /* 0x002fd8000f8e02ff */
.L_x_177:
[----:B------:R-:W-:Y:S01]  /*1040*/  USHF.R.S32.HI UR9, URZ, 0x1f, UR57 ;  /* 0x0000001fff097899 */ /* 0x000fe20008011439 */
[----:B------:R-:W1:Y:S01]  /*1050*/  S2R R29, SR_TID.X ;  /* 0x00000000001d7919 */ /* 0x000e620000002100 */
[----:B------:R-:W-:Y:S01]  /*1060*/  UIADD3 UR57, UP1, UP0, UR64, UR10, UR57 ;  /* 0x0000000a40397290 */ /* 0x000fe2000f83e039 */
[----:B------:R-:W2:Y:S01]  /*1070*/  LDC.64 R12, c[0x0][0x3b0] ;  /* 0x0000ec00ff0c7b82 */ /* 0x000ea20000000a00 */
[----:B------:R-:W-:Y:S01]  /*1080*/  UIADD3 UR43, UPT, UPT, UR46, UR37, URZ ;  /* 0x000000252e2b7290 */ /* 0x000fe2000fffe0ff */
[----:B------:R-:W-:Y:S01]  /*1090*/  IMAD.MOV.U32 R11, RZ, RZ, RZ ;  /* 0x000000ffff0b7224 */ /* 0x000fe200078e00ff */
[----:B------:R-:W-:Y:S01]  /*10a0*/  UIADD3.X UR56, UPT, UPT, UR56, UR8, UR9, UP1, UP0 ;  /* 0x0000000838387290 */ /* 0x000fe20008fe0409 */
[----:B------:R-:W-:Y:S01]  /*10b0*/  ISETP.NE.AND P3, PT, RZ, UR60, PT ;  /* 0x0000003cff007c0c */ /* 0x000fe2000bf65270 */
[----:B------:R-:W-:Y:S01]  /*10c0*/  UIMAD UR44, UR16, UR44, URZ ;  /* 0x0000002c102c72a4 */ /* 0x000fe2000f8e02ff */
[----:B------:R-:W-:Y:S01]  /*10d0*/  BSSY.RECONVERGENT B1, `(.L_x_167) ;  /* 0x00008df000017945 */ /* 0x000fe20003800200 */
[----:B------:R-:W3:Y:S01]  /*10e0*/  LDCU.64 UR60, c[0x0][0x420] ;  /* 0x00008400ff3c77ac */ /* 0x000ee20008000a00 */
[----:B------:R-:W4:Y:S01]  /*10f0*/  LDC.64 R14, c[0x0][0x5f8] ;  /* 0x00017e00ff0e7b82 */ /* 0x000f220000000a00 */
[----:B------:R-:W5:Y:S01]  /*1100*/  LDCU UR9, c[0x0][0x508] ;  /* 0x0000a100ff0977ac */ /* 0x000f620008000800 */
[----:B------:R-:W-:-:S02]  /*1110*/  ULEA UR58, UR53, UR58, 0x6 ;  /* 0x0000003a353a7291 */ /* 0x000fc4000f8e30ff */
[----:B------:R-:W-:Y:S02]  /*1120*/  ULEA UR59, UR53, UR59, 0x6 ;  /* 0x0000003b353b7291 */ /* 0x000fe4000f8e30ff */
[----:B-----5:R-:W-:Y:S01]  /*1130*/  UIADD3 UR9, UPT, UPT, UR43, -UR9, -UR35 ;  /* 0x800000092b097290 */ /* 0x020fe2000fffe823 */
[C---:B-1----:R-:W-:Y:S01]  /*1140*/  IMAD.SHL.U32 R26, R29.reuse, 0x8, RZ ;  /* 0x000000081d1a7824 */ /* 0x042fe200078e00ff */
[--C-:B------:R-:W-:Y:S02]  /*1150*/  SHF.R.U32.HI R25, RZ, 0x3, R29.reuse ;  /* 0x00000003ff197819 */ /* 0x100fe4000001161d */
[----:B------:R-:W-:Y:S01]  /*1160*/  USHF.R.S32.HI UR8, URZ, 0x1f, UR9 ;  /* 0x0000001fff087899 */ /* 0x000fe20008011409 */
[----:B------:R-:W-:Y:S02]  /*1170*/  SHF.R.U32.HI R9, RZ, 0x5, R29 ;  /* 0x00000005ff097819 */ /* 0x000fe4000001161d */
[----:B------:R-:W-:Y:S01]  /*1180*/  LOP3.LUT R10, R26, 0x38, RZ, 0xc0, !PT ;  /* 0x000000381a0a7812 */ /* 0x000fe200078ec0ff */
[----:B------:R-:W-:Y:S01]  /*1190*/  ULEA.HI UR8, UR8, UR9, URZ, 0x6 ;  /* 0x0000000908087291 */ /* 0x000fe2000f8f30ff */
[----:B------:R-:W-:Y:S01]  /*11a0*/  LOP3.LUT R8, R29, 0x1f, RZ, 0xc0, !PT ;  /* 0x0000001f1d087812 */ /* 0x000fe200078ec0ff */
[C---:B------:R-:W-:Y:S01]  /*11b0*/  VIADD R28, R25.reuse, 0x60 ;  /* 0x00000060191c7836 */ /* 0x040fe20000000000 */
[----:B------:R-:W-:Y:S01]  /*11c0*/  IADD3 R2, P0, PT, R10, UR62, RZ ;  /* 0x0000003e0a027c10 */ /* 0x000fe2000ff1e0ff */
[----:B------:R-:W-:Y:S01]  /*11d0*/  USHF.R.S32.HI UR42, URZ, 0x6, UR8 ;  /* 0x00000006ff2a7899 */ /* 0x000fe20008011408 */
[----:B------:R-:W-:Y:S01]  /*11e0*/  IADD3 R27, PT, PT, R25, 0x40, RZ ;  /* 0x00000040191b7810 */ /* 0x000fe20007ffe0ff */
[----:B------:R-:W-:-:S02]  /*11f0*/  IMAD R8, R9, UR44, R8 ;  /* 0x0000002c09087c24 */ /* 0x000fc4000f8e0208 */
[----:B------:R-:W-:Y:S01]  /*1200*/  IMAD.X R3, RZ, RZ, UR47, P0 ;  /* 0x0000002fff037e24 */ /* 0x000fe200080e06ff */
[----:B------:R-:W-:Y:S02]  /*1210*/  UISETP.LT.AND UP0, UPT, URZ, UR42, UPT ;  /* 0x0000002aff00728c */ /* 0x000fe4000bf01270 */
[----:B------:R-:W1:Y:S02]  /*1220*/  LDCU.128 UR8, c[0x0][0x590] ;  /* 0x0000b200ff0877ac */ /* 0x000e640008000c00 */
[----:B------:R-:W-:-:S04]  /*1230*/  USEL UR42, URZ, UR42, !UP0 ;  /* 0x0000002aff2a7287 */ /* 0x000fc8000c000000 */
[----:B------:R-:W-:Y:S02]  /*1240*/  UISETP.GT.AND UP0, UPT, UR34, UR42, UPT ;  /* 0x0000002a2200728c */ /* 0x000fe4000bf04270 */
[----:B-1----:R-:W-:Y:S01]  /*1250*/  UIMAD UR17, UR55, UR8, URZ ;  /* 0x00000008371172a4 */ /* 0x002fe2000f8e02ff */
[----:B------:R-:W-:Y:S01]  /*1260*/  IMAD.U32 R0, RZ, RZ, UR8 ;  /* 0x00000008ff007e24 */ /* 0x000fe2000f8e00ff */
[----:B------:R-:W-:Y:S01]  /*1270*/  MOV R4, UR10 ;  /* 0x0000000a00047c02 */ /* 0x000fe20008000f00 */
[----:B------:R-:W-:Y:S02]  /*1280*/  USHF.L.U64.HI UR47, UR8, 0x5, UR9 ;  /* 0x00000005082f7899 */ /* 0x000fe40008010209 */
[----:B------:R-:W-:Y:S01]  /*1290*/  UIMAD UR17, UR48, UR9, UR17 ;  /* 0x00000009301172a4 */ /* 0x000fe2000f8e0211 */
[----:B------:R-:W-:-:S04]  /*12a0*/  IMAD.WIDE.U32 R2, R0, UR48, R2 ;  /* 0x0000003000027c25 */ /* 0x000fc8000f8e0002 */
[----:B------:R-:W-:Y:S01]  /*12b0*/  IMAD.U32 R0, RZ, RZ, UR11 ;  /* 0x0000000bff007e24 */ /* 0x000fe2000f8e00ff */
[----:B------:R-:W1:Y:S01]  /*12c0*/  LDCU.64 UR10, c[0x0][0x550] ;  /* 0x0000aa00ff0a77ac */ /* 0x000e620008000a00 */
[----:B------:R-:W-:-:S04]  /*12d0*/  VIADD R3, R3, UR17 ;  /* 0x0000001103037c36 */ /* 0x000fc80008000000 */
[----:B------:R-:W5:Y:S01]  /*12e0*/  LDCU.64 UR16, c[0x0][0x3c8] ;  /* 0x00007900ff1077ac */ /* 0x000f620008000a00 */
[----:B------:R-:W-:-:S04]  /*12f0*/  IMAD.WIDE.U32 R2, R4, UR23, R2 ;  /* 0x0000001704027c25 */ /* 0x000fc8000f8e0002 */
[----:B------:R-:W-:Y:S02]  /*1300*/  IMAD R3, R0, UR23, R3 ;  /* 0x0000001700037c24 */ /* 0x000fe4000f8e0203 */
[C---:B--2---:R-:W-:Y:S02]  /*1310*/  IMAD R0, R12.reuse, UR55, RZ ;  /* 0x000000370c007c24 */ /* 0x044fe4000f8e02ff */
[----:B------:R-:W-:-:S04]  /*1320*/  IMAD.WIDE.U32 R4, R12, UR48, R10 ;  /* 0x000000300c047c25 */ /* 0x000fc8000f8e000a */
[----:B------:R-:W-:Y:S01]  /*1330*/  IMAD R0, R13, UR48, R0 ;  /* 0x000000300d007c24 */ /* 0x000fe2000f8e0200 */
[----:B------:R-:W-:Y:S01]  /*1340*/  USHF.L.U32 UR48, UR8, 0x5, URZ ;  /* 0x0000000508307899 */ /* 0x000fe200080006ff */
[C---:B------:R-:W-:Y:S01]  /*1350*/  IMAD.WIDE.U32 R6, R25.reuse, UR8, R2 ;  /* 0x0000000819067c25 */ /* 0x040fe2000f8e0002 */
[----:B------:R-:W-:Y:S01]  /*1360*/  IADD3 R2, P0, PT, R4, UR54, RZ ;  /* 0x0000003604027c10 */ /* 0x000fe2000ff1e0ff */
[----:B------:R-:W2:Y:S02]  /*1370*/  LDCU.64 UR54, c[0x0][0x5e8] ;  /* 0x0000bd00ff3677ac */ /* 0x000ea40008000a00 */
[----:B------:R-:W-:Y:S01]  /*1380*/  IMAD R17, R25, UR9, R7 ;  /* 0x0000000919117c24 */ /* 0x000fe2000f8e0207 */
[----:B------:R-:W-:Y:S01]  /*1390*/  IADD3.X R3, PT, PT, R5, UR51, R0, P0, !PT ;  /* 0x0000003305037c10 */ /* 0x000fe200087fe400 */
[----:B-----5:R-:W-:Y:S01]  /*13a0*/  IMAD.U32 R0, RZ, RZ, UR16 ;  /* 0x00000010ff007e24 */ /* 0x020fe2000f8e00ff */
[----:B------:R-:W5:Y:S01]  /*13b0*/  LDCU.64 UR8, c[0x0][0x380] ;  /* 0x00007000ff0877ac */ /* 0x000f620008000a00 */
[----:B----4-:R-:W-:Y:S01]  /*13c0*/  IMAD.WIDE.U32 R4, R14, UR21, RZ ;  /* 0x000000150e047c25 */ /* 0x010fe2000f8e00ff */
[----:B-1----:R-:W-:Y:S01]  /*13d0*/  LEA R240, P2, R6, UR10, 0x1 ;  /* 0x0000000a06f07c11 */ /* 0x002fe2000f8408ff */
[----:B------:R-:W-:-:S02]  /*13e0*/  USHF.L.U32 UR51, UR44, 0x6, URZ ;  /* 0x000000062c337899 */ /* 0x000fc400080006ff */
[----:B------:R-:W-:Y:S01]  /*13f0*/  IMAD.WIDE.U32 R2, R0, UR23, R2 ;  /* 0x0000001700027c25 */ /* 0x000fe2000f8e0002 */
[----:B------:R-:W-:Y:S01]  /*1400*/  MOV R0, UR17 ;  /* 0x0000001100007c02 */ /* 0x000fe20008000f00 */
[----:B------:R-:W1:Y:S01]  /*1410*/  LDCU.64 UR16, c[0x0][0x570] ;  /* 0x0000ae00ff1077ac */ /* 0x000e620008000a00 */
[----:B------:R-:W-:Y:S01]  /*1420*/  SEL R4, R4, RZ, P3 ;  /* 0x000000ff04047207 */ /* 0x000fe20001800000 */
[----:B------:R-:W-:Y:S01]  /*1430*/  IMAD R7, R15, UR21, R5 ;  /* 0x000000150f077c24 */ /* 0x000fe2000f8e0205 */
[----:B------:R-:W-:Y:S01]  /*1440*/  SHF.R.S32.HI R5, RZ, 0x1f, R8 ;  /* 0x0000001fff057819 */ /* 0x000fe20000011408 */
[----:B------:R-:W-:Y:S01]  /*1450*/  IMAD R3, R0, UR23, R3 ;  /* 0x0000001700037c24 */ /* 0x000fe2000f8e0203 */
[----:B------:R-:W-:Y:S01]  /*1460*/  IADD3 R9, P1, P0, R8, UR57, R4 ;  /* 0x0000003908097c10 */ /* 0x000fe2000f83e004 */
[----:B------:R-:W-:Y:S01]  /*1470*/  IMAD.U32 R4, RZ, RZ, UR51 ;  /* 0x00000033ff047e24 */ /* 0x000fe2000f8e00ff */
[----:B------:R-:W-:Y:S01]  /*1480*/  SEL R0, R7, RZ, P3 ;  /* 0x000000ff07007207 */ /* 0x000fe20001800000 */
[----:B------:R-:W-:Y:S01]  /*1490*/  IMAD.WIDE.U32 R2, R25, R12, R2 ;  /* 0x0000000c19027225 */ /* 0x000fe200078e0002 */
[----:B------:R-:W-:Y:S01]  /*14a0*/  LEA.HI.X R239, R6, UR11, R17, 0x1, P2 ;  /* 0x0000000b06ef7c11 */ /* 0x000fe200090f0c11 */
[----:B--2---:R-:W-:Y:S01]  /*14b0*/  UIMAD.WIDE UR10, UR58, 0x4, UR54 ;  /* 0x000000043a0a78a5 */ /* 0x004fe2000f8e0236 */
[----:B------:R-:W-:Y:S01]  /*14c0*/  IADD3.X R5, PT, PT, R5, UR56, R0, P1, P0 ;  /* 0x0000003805057c10 */ /* 0x000fe20008fe0400 */
[----:B------:R-:W-:Y:S01]  /*14d0*/  IMAD R3, R25, R13, R3 ;  /* 0x0000000d19037224 */ /* 0x000fe200078e0203 */
[----:B------:R-:W-:Y:S01]  /*14e0*/  IADD3 R0, P0, PT, R9, UR51, RZ ;  /* 0x0000003309007c10 */ /* 0x000fe2000ff1e0ff */
[----:B------:R-:W-:Y:S01]  /*14f0*/  IMAD.SHL.U32 R8, R12, 0x20, RZ ;  /* 0x000000200c087824 */ /* 0x000fe200078e00ff */
[----:B-----5:R-:W-:Y:S01]  /*1500*/  LEA R237, P1, R2, UR8, 0x1 ;  /* 0x0000000802ed7c11 */ /* 0x020fe2000f8208ff */
[----:B------:R-:W-:Y:S01]  /*1510*/  VIADD R17, R25, 0x20 ;  /* 0x0000002019117836 */ /* 0x000fe20000000000 */
[----:B------:R-:W-:Y:S01]  /*1520*/  LEA.HI.X.SX32 R4, R4, R5, 0x1, P0 ;  /* 0x0000000504047211 */ /* 0x000fe200000f0eff */
[----:B---3--:R-:W-:Y:S01]  /*1530*/  UIMAD.WIDE UR54, UR59, 0x4, UR60 ;  /* 0x000000043b3678a5 */ /* 0x008fe2000f8e023c */
[----:B-1----:R-:W-:-:S02]  /*1540*/  LEA R232, P0, R0, UR16, 0x2 ;  /* 0x0000001000e87c11 */ /* 0x002fc4000f8010ff */
[----:B------:R-:W-:Y:S02]  /*1550*/  SHF.L.U64.HI R13, R12, 0x5, R13 ;  /* 0x000000050c0d7819 */ /* 0x000fe4000001020d */
[----:B------:R-:W-:Y:S02]  /*1560*/  LEA.HI.X R233, R0, UR17, R4, 0x2, P0 ;  /* 0x0000001100e97c11 */ /* 0x000fe400080f1404 */
[----:B------:R-:W-:Y:S02]  /*1570*/  LEA.HI.X R236, R2, UR9, R3, 0x1, P1 ;  /* 0x0000000902ec7c11 */ /* 0x000fe400088f0c03 */
[C---:B------:R-:W-:Y:S02]  /*1580*/  IADD3 R19, P2, PT, R25.reuse, 0x60, RZ ;  /* 0x0000006019137810 */ /* 0x040fe40007f5e0ff */
[C---:B------:R-:W-:Y:S02]  /*1590*/  IADD3 R12, P0, PT, R25.reuse, 0x20, RZ ;  /* 0x00000020190c7810 */ /* 0x040fe40007f1e0ff */
[----:B------:R-:W-:Y:S01]  /*15a0*/  IADD3 R18, P1, PT, R25, 0x40, RZ ;  /* 0x0000004019127810 */ /* 0x000fe20007f3e0ff */
[----:B------:R-:W-:Y:S01]  /*15b0*/  IMAD.X R22, RZ, RZ, RZ, P2 ;  /* 0x000000ffff167224 */ /* 0x000fe200010e06ff */
[----:B------:R-:W-:Y:S01]  /*15c0*/  LOP3.LUT R14, R10, 0x40, RZ, 0xfc, !PT ;  /* 0x000000400a0e7812 */ /* 0x000fe200078efcff */
[----:B------:R-:W-:Y:S01]  /*15d0*/  IMAD.X R15, RZ, RZ, RZ, P0 ;  /* 0x000000ffff0f7224 */ /* 0x000fe200000e06ff */
[----:B------:R-:W-:Y:S01]  /*15e0*/  IADD3.X R21, PT, PT, RZ, RZ, RZ, P1, !PT ;  /* 0x000000ffff157210 */ /* 0x000fe20000ffe4ff */
[----:B------:R-:W-:Y:S08]  /*15f0*/  BRA.U UP0, `(.L_x_178) ;  /* 0x0000000d00147547 */ /* 0x000ff0000b800000 */
        /* <DEDUP_REMOVED lines=13> */
.L_x_179:
[----:B------:R-:W1:Y:S01]  /*16d0*/  LDCU.64 UR10, c[0x0][0x5c0] ;  /* 0x0000b800ff0a77ac */ /* 0x000e620008000a00 */
[----:B------:R-:W-:-:S04]  /*16e0*/  UIADD3 UR8, UPT, UPT, UR36, UR38, URZ ;  /* 0x0000002624087290 */ /* 0x000fc8000fffe0ff */
[----:B-1----:R-:W-:Y:S02]  /*16f0*/  UIMAD.WIDE.U32 UR16, UR8, UR10, URZ ;  /* 0x0000000a081072a5 */ /* 0x002fe4000f8e00ff */
[----:B------:R-:W-:-:S04]  /*1700*/  UIMAD UR8, UR8, UR11, URZ ;  /* 0x0000000b080872a4 */ /* 0x000fc8000f8e02ff */
[----:B------:R-:W-:-:S06]  /*1710*/  UIADD3 UR8, UPT, UPT, UR17, UR8, URZ ;  /* 0x0000000811087290 */ /* 0x000fcc000fffe0ff */
[----:B------:R-:W-:Y:S02]  /*1720*/  MOV R0, UR8 ;  /* 0x0000000800007c02 */ /* 0x000fe40008000f00 */
.L_x_180:
        /* <DEDUP_REMOVED lines=12> */
[----:B------:R-:W-:Y:S06]  /*17f0*/  BRA `(.L_x_182) ;  /* 0x0000000000187947 */ /* 0x000fec0003800000 */
.L_x_181:
[----:B------:R-:W1:Y:S01]  /*1800*/  LDCU.64 UR8, c[0x0][0x5c8] ;  /* 0x0000b900ff0877ac */ /* 0x000e620008000a00 */
[----:B------:R-:W-:-:S04]  /*1810*/  UIADD3 UR36, UPT, UPT, UR36, UR38, URZ ;  /* 0x0000002624247290 */ /* 0x000fc8000fffe0ff */
[----:B-1----:R-:W-:Y:S02]  /*1820*/  UIMAD.WIDE.U32 UR14, UR36, UR8, URZ ;  /* 0x00000008240e72a5 */ /* 0x002fe4000f8e00ff */
[----:B------:R-:W-:-:S04]  /*1830*/  UIMAD UR36, UR36, UR9, URZ ;  /* 0x00000009242472a4 */ /* 0x000fc8000f8e02ff */
[----:B------:R-:W-:-:S06]  /*1840*/  UIADD3 UR36, UPT, UPT, UR15, UR36, URZ ;  /* 0x000000240f247290 */ /* 0x000fcc000fffe0ff */
[----:B------:R-:W-:-:S07]  /*1850*/  MOV R9, UR36 ;  /* 0x0000002400097c02 */ /* 0x000fce0008000f00 */
.L_x_182:
[----:B------:R-:W1:Y:S01]  /*1860*/  LDCU.64 UR12, c[0x0][0x5d8] ;  /* 0x0000bb00ff0c77ac */ /* 0x000e620008000a00 */
[----:B------:R-:W-:Y:S01]  /*1870*/  IMAD.U32 R2, RZ, RZ, UR10 ;  /* 0x0000000aff027e24 */ /* 0x000fe2000f8e00ff */
[----:B------:R-:W-:Y:S01]  /*1880*/  BSSY.RECONVERGENT B0, `(.L_x_183) ;  /* 0x000001c000007945 */ /* 0x000fe20003800200 */
[----:B------:R-:W-:Y:S02]  /*1890*/  UIADD3 UR35, UPT, UPT, -UR46, UR35, URZ ;  /* 0x000000232e237290 */ /* 0x000fe4000fffe1ff */
[----:B------:R-:W-:Y:S01]  /*18a0*/  IMAD.WIDE.U32 R2, R2, UR46, R10 ;  /* 0x0000002e02027c25 */ /* 0x000fe2000f8e000a */
[----:B------:R-:W-:-:S04]  /*18b0*/  UIMAD UR15, UR45, UR10, URZ ;  /* 0x0000000a2d0f72a4 */ /* 0x000fc8000f8e02ff */
[----:B------:R-:W-:Y:S01]  /*18c0*/  UIMAD UR15, UR46, UR11, UR15 ;  /* 0x0000000b2e0f72a4 */ /* 0x000fe2000f8e020f */
[----:B------:R-:W-:Y:S02]  /*18d0*/  ISETP.GE.AND P6, PT, R25, UR35, PT ;  /* 0x0000002319007c0c */ /* 0x000fe4000bfc6270 */
[----:B------:R-:W-:Y:S02]  /*18e0*/  IADD3 R2, P0, PT, R2, UR16, RZ ;  /* 0x0000001002027c10 */ /* 0x000fe4000ff1e0ff */
[----:B------:R-:W-:Y:S02]  /*18f0*/  ISETP.GE.AND P5, PT, R17, UR35, PT ;  /* 0x0000002311007c0c */ /* 0x000fe4000bfa6270 */
[----:B------:R-:W-:Y:S01]  /*1900*/  IADD3.X R3, PT, PT, R0, UR15, R3, P0, !PT ;  /* 0x0000000f00037c10 */ /* 0x000fe200087fe403 */
[----:B-1----:R-:W-:Y:S01]  /*1910*/  IMAD.U32 R0, RZ, RZ, UR12 ;  /* 0x0000000cff007e24 */ /* 0x002fe2000f8e00ff */
[----:B------:R-:W-:Y:S01]  /*1920*/  ISETP.GE.AND P4, PT, R27, UR35, PT ;  /* 0x000000231b007c0c */ /* 0x000fe2000bf86270 */
[----:B------:R-:W-:Y:S01]  /*1930*/  IMAD.U32 R4, RZ, RZ, UR13 ;  /* 0x0000000dff047e24 */ /* 0x000fe2000f8e00ff */
[----:B------:R-:W-:Y:S01]  /*1940*/  ISETP.GE.AND P3, PT, R28, UR35, PT ;  /* 0x000000231c007c0c */ /* 0x000fe2000bf66270 */
[----:B------:R-:W-:-:S04]  /*1950*/  IMAD.WIDE.U32 R6, R0, UR23, R2 ;  /* 0x0000001700067c25 */ /* 0x000fc8000f8e0002 */
[----:B------:R-:W-:Y:S01]  /*1960*/  IMAD R8, R4, UR23, R7 ;  /* 0x0000001704087c24 */ /* 0x000fe2000f8e0207 */
[----:B------:R-:W-:Y:S07]  /*1970*/  @P6 BRA `(.L_x_184) ;  /* 0x0000000000306947 */ /* 0x000fee0003800000 */
        /* <DEDUP_REMOVED lines=12> */
.L_x_184:
[----:B------:R-:W-:Y:S05]  /*1a40*/  BSYNC.RECONVERGENT B0 ;  /* 0x0000000000007941 */ /* 0x000fea0003800200 */
.L_x_183:
[----:B------:R-:W-:Y:S04]  /*1a50*/  BSSY.RECONVERGENT B0, `(.L_x_185) ;  /* 0x0000010000007945 */ /* 0x000fe80003800200 */
[----:B------:R-:W-:Y:S05]  /*1a60*/  @P5 BRA `(.L_x_186) ;  /* 0x0000000000385947 */ /* 0x000fea0003800000 */
[----:B------:R-:W2:Y:S01]  /*1a70*/  LDCU UR15, c[0x0][0x440] ;  /* 0x00008800ff0f77ac */ /* 0x000ea20008000800 */
[----:B-1----:R-:W-:Y:S01]  /*1a80*/  MOV R3, R8 ;  /* 0x0000000800037202 */ /* 0x002fe20000000f00 */
[----:B------:R-:W-:Y:S01]  /*1a90*/  IMAD R0, R15, UR10, RZ ;  /* 0x0000000a0f007c24 */ /* 0x000fe2000f8e02ff */
[----:B------:R-:W1:Y:S01]  /*1aa0*/  LDCU.64 UR12, c[0x0][0x560] ;  /* 0x0000ac00ff0c77ac */ /* 0x000e620008000a00 */
[----:B------:R-:W-:Y:S02]  /*1ab0*/  IMAD.MOV.U32 R2, RZ, RZ, R6 ;  /* 0x000000ffff027224 */ /* 0x000fe400078e0006 */
[C---:B------:R-:W-:Y:S02]  /*1ac0*/  IMAD R0, R12.reuse, UR11, R0 ;  /* 0x0000000b0c007c24 */ /* 0x040fe4000f8e0200 */
[----:B------:R-:W-:-:S04]  /*1ad0*/  IMAD.WIDE.U32 R4, R12, UR10, R2 ;  /* 0x0000000a0c047c25 */ /* 0x000fc8000f8e0002 */
[----:B------:R-:W-:Y:S01]  /*1ae0*/  IMAD.IADD R0, R5, 0x1, R0 ;  /* 0x0000000105007824 */ /* 0x000fe200078e0200 */
[----:B--2---:R-:W-:Y:S02]  /*1af0*/  ISETP.GE.AND P1, PT, R10, UR15, PT ;  /* 0x0000000f0a007c0c */ /* 0x004fe4000bf26270 */
[----:B------:R-:W-:Y:S02]  /*1b00*/  ISETP.GE.AND P0, PT, R14, UR15, PT ;  /* 0x0000000f0e007c0c */ /* 0x000fe4000bf06270 */
[----:B-1----:R-:W-:-:S04]  /*1b10*/  LEA R2, P2, R4, UR12, 0x1 ;  /* 0x0000000c04027c11 */ /* 0x002fc8000f8408ff */
[----:B------:R-:W-:-:S05]  /*1b20*/  LEA.HI.X R3, R4, UR13, R0, 0x1, P2 ;  /* 0x0000000d04037c11 */ /* 0x000fca00090f0c00 */
[----:B------:R2:W-:Y:S04]  /*1b30*/  @!P1 STG.E.128 desc[UR32][R2.64], RZ ;  /* 0x000000ff02009986 */ /* 0x0005e8000c101d20 */
[----:B------:R2:W-:Y:S02]  /*1b40*/  @!P0 STG.E.128 desc[UR32][R2.64+0x80], RZ ;  /* 0x000080ff02008986 */ /* 0x0005e4000c101d20 */
.L_x_186:
[----:B------:R-:W-:Y:S05]  /*1b50*/  BSYNC.RECONVERGENT B0 ;  /* 0x0000000000007941 */ /* 0x000fea0003800200 */
.L_x_185:
[----:B------:R-:W-:Y:S04]  /*1b60*/  BSSY.RECONVERGENT B0, `(.L_x_187) ;  /* 0x0000010000007945 */ /* 0x000fe80003800200 */
[----:B------:R-:W-:Y:S05]  /*1b70*/  @P4 BRA `(.L_x_188) ;  /* 0x0000000000384947 */ /* 0x000fea0003800000 */
[----:B------:R-:W3:Y:S01]  /*1b80*/  LDCU UR15, c[0x0][0x440] ;  /* 0x00008800ff0f77ac */ /* 0x000ee20008000800 */
[----:B-12---:R-:W-:Y:S01]  /*1b90*/  MOV R3, R8 ;  /* 0x0000000800037202 */ /* 0x006fe20000000f00 */
[----:B------:R-:W-:Y:S01]  /*1ba0*/  IMAD R0, R21, UR10, RZ ;  /* 0x0000000a15007c24 */ /* 0x000fe2000f8e02ff */
[----:B------:R-:W1:Y:S01]  /*1bb0*/  LDCU.64 UR12, c[0x0][0x560] ;  /* 0x0000ac00ff0c77ac */ /* 0x000e620008000a00 */
[----:B------:R-:W-:Y:S02]  /*1bc0*/  IMAD.MOV.U32 R2, RZ, RZ, R6 ;  /* 0x000000ffff027224 */ /* 0x000fe400078e0006 */
[C---:B------:R-:W-:Y:S02]  /*1bd0*/  IMAD R0, R18.reuse, UR11, R0 ;  /* 0x0000000b12007c24 */ /* 0x040fe4000f8e0200 */
[----:B------:R-:W-:-:S04]  /*1be0*/  IMAD.WIDE.U32 R4, R18, UR10, R2 ;  /* 0x0000000a12047c25 */ /* 0x000fc8000f8e0002 */
[----:B------:R-:W-:Y:S01]  /*1bf0*/  IMAD.IADD R0, R5, 0x1, R0 ;  /* 0x0000000105007824 */ /* 0x000fe200078e0200 */
[----:B---3--:R-:W-:Y:S02]  /*1c00*/  ISETP.GE.AND P1, PT, R10, UR15, PT ;  /* 0x0000000f0a007c0c */ /* 0x008fe4000bf26270 */
[----:B------:R-:W-:Y:S02]  /*1c10*/  ISETP.GE.AND P0, PT, R14, UR15, PT ;  /* 0x0000000f0e007c0c */ /* 0x000fe4000bf06270 */
[----:B-1----:R-:W-:-:S04]  /*1c20*/  LEA R2, P2, R4, UR12, 0x1 ;  /* 0x0000000c04027c11 */ /* 0x002fc8000f8408ff */
[----:B------:R-:W-:-:S05]  /*1c30*/  LEA.HI.X R3, R4, UR13, R0, 0x1, P2 ;  /* 0x0000000d04037c11 */ /* 0x000fca00090f0c00 */
[----:B------:R3:W-:Y:S04]  /*1c40*/  @!P1 STG.E.128 desc[UR32][R2.64], RZ ;  /* 0x000000ff02009986 */ /* 0x0007e8000c101d20 */
[----:B------:R3:W-:Y:S02]  /*1c50*/  @!P0 STG.E.128 desc[UR32][R2.64+0x80], RZ ;  /* 0x000080ff02008986 */ /* 0x0007e4000c101d20 */
.L_x_188:
[----:B------:R-:W-:Y:S05]  /*1c60*/  BSYNC.RECONVERGENT B0 ;  /* 0x0000000000007941 */ /* 0x000fea0003800200 */
.L_x_187:
[----:B------:R-:W-:Y:S04]  /*1c70*/  BSSY.RECONVERGENT B0, `(.L_x_189) ;  /* 0x0000010000007945 */ /* 0x000fe80003800200 */
[----:B------:R-:W-:Y:S05]  /*1c80*/  @P3 BRA `(.L_x_190) ;  /* 0x0000000000383947 */ /* 0x000fea0003800000 */
[----:B------:R-:W4:Y:S01]  /*1c90*/  LDCU UR15, c[0x0][0x440] ;  /* 0x00008800ff0f77ac */ /* 0x000f220008000800 */
[----:B-123--:R-:W-:Y:S01]  /*1ca0*/  MOV R3, R8 ;  /* 0x0000000800037202 */ /* 0x00efe20000000f00 */
[----:B------:R-:W-:Y:S01]  /*1cb0*/  IMAD R0, R22, UR10, RZ ;  /* 0x0000000a16007c24 */ /* 0x000fe2000f8e02ff */
[----:B------:R-:W1:Y:S01]  /*1cc0*/  LDCU.64 UR12, c[0x0][0x560] ;  /* 0x0000ac00ff0c77ac */ /* 0x000e620008000a00 */
[----:B------:R-:W-:Y:S02]  /*1cd0*/  IMAD.MOV.U32 R2, RZ, RZ, R6 ;  /* 0x000000ffff027224 */ /* 0x000fe400078e0006 */
[C---:B------:R-:W-:Y:S02]  /*1ce0*/  IMAD R0, R19.reuse, UR11, R0 ;  /* 0x0000000b13007c24 */ /* 0x040fe4000f8e0200 */
[----:B------:R-:W-:-:S04]  /*1cf0*/  IMAD.WIDE.U32 R4, R19, UR10, R2 ;  /* 0x0000000a13047c25 */ /* 0x000fc8000f8e0002 */
[----:B------:R-:W-:Y:S01]  /*1d00*/  IMAD.IADD R0, R5, 0x1, R0 ;  /* 0x0000000105007824 */ /* 0x000fe200078e0200 */
[----:B----4-:R-:W-:Y:S02]  /*1d10*/  ISETP.GE.AND P1, PT, R10, UR15, PT ;  /* 0x0000000f0a007c0c */ /* 0x010fe4000bf26270 */
[----:B------:R-:W-:Y:S02]  /*1d20*/  ISETP.GE.AND P0, PT, R14, UR15, PT ;  /* 0x0000000f0e007c0c */ /* 0x000fe4000bf06270 */
[----:B-1----:R-:W-:-:S04]  /*1d30*/  LEA R2, P2, R4, UR12, 0x1 ;  /* 0x0000000c04027c11 */ /* 0x002fc8000f8408ff */
[----:B------:R-:W-:-:S05]  /*1d40*/  LEA.HI.X R3, R4, UR13, R0, 0x1, P2 ;  /* 0x0000000d04037c11 */ /* 0x000fca00090f0c00 */
[----:B------:R4:W-:Y:S04]  /*1d50*/  @!P1 STG.E.128 desc[UR32][R2.64], RZ ;  /* 0x000000ff02009986 */ /* 0x0009e8000c101d20 */
[----:B------:R4:W-:Y:S02]  /*1d60*/  @!P0 STG.E.128 desc[UR32][R2.64+0x80], RZ ;  /* 0x000080ff02008986 */ /* 0x0009e4000c101d20 */
.L_x_190:
[----:B------:R-:W-:Y:S05]  /*1d70*/  BSYNC.RECONVERGENT B0 ;  /* 0x0000000000007941 */ /* 0x000fea0003800200 */
.L_x_189:
[----:B------:R-:W5:Y:S01]  /*1d80*/  LDCU.64 UR10, c[0x0][0x5e0] ;  /* 0x0000bc00ff0a77ac */ /* 0x000f620008000a00 */
[----:B-1234-:R-:W-:Y:S01]  /*1d90*/  MOV R2, UR8 ;  /* 0x0000000800027c02 */ /* 0x01efe20008000f00 */
[----:B------:R-:W-:Y:S01]  /*1da0*/  BSSY.RECONVERGENT B0, `(.L_x_191) ;  /* 0x0000017000007945 */ /* 0x000fe20003800200 */
[----:B------:R-:W-:-:S03]  /*1db0*/  UIMAD UR45, UR45, UR8, URZ ;  /* 0x000000082d2d72a4 */ /* 0x000fc6000f8e02ff */
[----:B------:R-:W-:Y:S01]  /*1dc0*/  IMAD.WIDE.U32 R2, R2, UR46, R10 ;  /* 0x0000002e02027c25 */ /* 0x000fe2000f8e000a */
[----:B------:R-:W-:Y:S02]  /*1dd0*/  UIMAD UR45, UR46, UR9, UR45 ;  /* 0x000000092e2d72a4 */ /* 0x000fe4000f8e022d */
[----:B------:R-:W-:-:S04]  /*1de0*/  IADD3 R2, P0, PT, R2, UR14, RZ ;  /* 0x0000000e02027c10 */ /* 0x000fc8000ff1e0ff */
[----:B------:R-:W-:Y:S02]  /*1df0*/  IADD3.X R3, PT, PT, R9, UR45, R3, P0, !PT ;  /* 0x0000002d09037c10 */ /* 0x000fe400087fe403 */
[----:B-----5:R-:W-:Y:S02]  /*1e00*/  MOV R0, UR10 ;  /* 0x0000000a00007c02 */ /* 0x020fe40008000f00 */
[----:B------:R-:W-:-:S03]  /*1e10*/  MOV R4, UR11 ;  /* 0x0000000b00047c02 */ /* 0x000fc60008000f00 */
[----:B------:R-:W-:-:S04]  /*1e20*/  IMAD.WIDE.U32 R6, R0, UR23, R2 ;  /* 0x0000001700067c25 */ /* 0x000fc8000f8e0002 */
        /* <DEDUP_REMOVED lines=14> */
.L_x_192:
[----:B------:R-:W-:Y:S05]  /*1f10*/  BSYNC.RECONVERGENT B0 ;  /* 0x0000000000007941 */ /* 0x000fea0003800200 */
.L_x_191:
        /* <DEDUP_REMOVED lines=16> */
.L_x_194:
[----:B------:R-:W-:Y:S05]  /*2020*/  BSYNC.RECONVERGENT B0 ;  /* 0x0000000000007941 */ /* 0x000fea0003800200 */
.L_x_193:
        /* <DEDUP_REMOVED lines=16> */
.L_x_196:
[----:B------:R-:W-:Y:S05]  /*2130*/  BSYNC.RECONVERGENT B0 ;  /* 0x0000000000007941 */ /* 0x000fea0003800200 */
.L_x_195:
        /* <DEDUP_REMOVED lines=10> */
[----:B-1----:R-:W-:-:S04]  /*21e0*/  LEA R2, P1, R4, UR10, 0x1 ;  /* 0x0000000a04027c11 */ /* 0x002fc8000f8208ff */
[----:B------:R-:W-:-:S07]  /*21f0*/  LEA.HI.X R3, R4, UR11, R0, 0x1, P1 ;  /* 0x0000000b04037c11 */ /* 0x000fce00088f0c00 */
[----:B------:R1:W-:Y:S01]  /*2200*/  @!P0 STG.E.128 desc[UR32][R2.64], RZ ;  /* 0x000000ff02008986 */ /* 0x0003e2000c101d20 */
[----:B------:R-:W-:-:S13]  /*2210*/  ISETP.GE.AND P0, PT, R14, UR12, PT ;  /* 0x0000000c0e007c0c */ /* 0x000fda000bf06270 */
[----:B------:R-:W-:Y:S05]  /*2220*/  @P0 BRA `(.L_x_197) ;  /* 0x0000007c00240947 */ /* 0x000fea0003800000 */
[----:B------:R2:W-:Y:S01]  /*2230*/  STG.E.128 desc[UR32][R2.64+0x80], RZ ;  /* 0x000080ff02007986 */ /* 0x0005e2000c101d20 */
[----:B------:R-:W-:Y:S05]  /*2240*/  BRA `(.L_x_197) ;  /* 0x0000007c001c7947 */ /* 0x000fea0003800000 */
.L_x_178:
[----:B------:R-:W-:Y:S01]  /*2250*/  ULOP3.LUT UR8, UR53, 0x80000001, URZ, 0xc0, !UPT ;  /* 0x8000000135087892 */ /* 0x000fe2000f8ec0ff */
[----:B------:R-:W-:Y:S01]  /*2260*/  @P3 BAR.SYNC.DEFER_BLOCKING 0x0 ;  /* 0x0000000000003b1d */ /* 0x000fe20000010000 */
[----:B------:R-:W-:Y:S01]  /*2270*/  UIMAD UR53, UR53, -0x40, UR37 ;  /* 0xffffffc0353578a4 */ /* 0x000fe2000f8e0225 */
[----:B------:R-:W-:Y:S01]  /*2280*/  LOP3.LUT R3, R26, 0x1f8, RZ, 0xc0, !PT ;  /* 0x000001f81a037812 */ /* 0x000fe200078ec0ff */
[----:B------:R-:W-:-:S03]  /*2290*/  UISETP.NE.AND UP0, UPT, UR8, 0x1, UPT ;  /* 0x000000010800788c */ /* 0x000fc6000bf05270 */
[----:B------:R-:W-:Y:S01]  /*22a0*/  LOP3.LUT R3, R3, 0x38, R29, 0x78, !PT ;  /* 0x0000003803037812 */ /* 0x000fe200078e781d */
[----:B------:R-:W-:Y:S01]  /*22b0*/  USEL UR16, URZ, 0x4000, UP0 ;  /* 0x00004000ff107887 */ /* 0x000fe20008000000 */
[----:B------:R-:W-:Y:S01]  /*22c0*/  ISETP.GE.AND P3, PT, R25, UR53, PT ;  /* 0x0000003519007c0c */ /* 0x000fe2000bf66270 */
[----:B------:R-:W-:Y:S01]  /*22d0*/  BSSY.RECONVERGENT B0, `(.L_x_198) ;  /* 0x0000018000007945 */ /* 0x000fe20003800200 */
[----:B------:R-:W-:-:S04]  /*22e0*/  LOP3.LUT R3, R3, 0x1e00, R26, 0xf8, !PT ;  /* 0x00001e0003037812 */ /* 0x000fc800078ef81a */
[----:B------:R-:W-:-:S07]  /*22f0*/  LEA R3, R3, UR24, 0x1 ;  /* 0x0000001803037c11 */ /* 0x000fce000f8e08ff */
[----:B------:R-:W-:Y:S05]  /*2300*/  @P3 BRA `(.L_x_199) ;  /* 0x0000000000483947 */ /* 0x000fea0003800000 */
[----:B------:R-:W1:Y:S02]  /*2310*/  LDCU UR8, c[0x0][0x440] ;  /* 0x00008800ff0877ac */ /* 0x000e640008000800 */
[----:B-1----:R-:W-:Y:S02]  /*2320*/  ISETP.GE.AND P1, PT, R10, UR8, PT ;  /* 0x000000080a007c0c */ /* 0x002fe4000bf26270 */
[----:B------:R-:W-:-:S11]  /*2330*/  ISETP.GE.AND P0, PT, R14, UR8, PT ;  /* 0x000000080e007c0c */ /* 0x000fd6000bf06270 */
[----:B------:R-:W-:Y:S02]  /*2340*/  @!P1 IMAD.MOV.U32 R6, RZ, RZ, R240 ;  /* 0x000000ffff069224 */ /* 0x000fe400078e00f0 */
[--C-:B------:R-:W-:Y:S01]  /*2350*/  @!P1 IMAD.MOV.U32 R7, RZ, RZ, R239.reuse ;  /* 0x000000ffff079224 */ /* 0x100fe200078e00ef */
[----:B------:R-:W-:Y:S01]  /*2360*/  @!P0 MOV R4, R240 ;  /* 0x000000f000048202 */ /* 0x000fe20000000f00 */
[----:B------:R-:W-:-:S03]  /*2370*/  @!P0 IMAD.MOV.U32 R5, RZ, RZ, R239 ;  /* 0x000000ffff058224 */ /* 0x000fc600078e00ef */
        /* <DEDUP_REMOVED lines=11> */
.L_x_199:
[----:B------:R2:W-:Y:S04]  /*2430*/  STS.128 [R3+0x8000], RZ ;  /* 0x008000ff03007388 */ /* 0x0005e80000000c00 */
[----:B------:R2:W-:Y:S02]  /*2440*/  STS.128 [R3+0xa000], RZ ;  /* 0x00a000ff03007388 */ /* 0x0005e40000000c00 */
.L_x_200:
[----:B------:R-:W-:Y:S05]  /*2450*/  BSYNC.RECONVERGENT B0 ;  /* 0x0000000000007941 */ /* 0x000fea0003800200 */
.L_x_198:
[----:B------:R-:W-:Y:S01]  /*2460*/  ISETP.GE.AND P4, PT, R17, UR53, PT ;  /* 0x0000003511007c0c */ /* 0x000fe2000bf86270 */
[----:B------:R-:W-:-:S12]  /*2470*/  BSSY.RECONVERGENT B0, `(.L_x_201) ;  /* 0x0000016000007945 */ /* 0x000fd80003800200 */
[----:B------:R3:W-:Y:S04]  /*2480*/  @P4 STS.128 [R3+0x9000], RZ ;  /* 0x009000ff03004388 */ /* 0x0007e80000000c00 */
[----:B------:R3:W-:Y:S01]  /*2490*/  @P4 STS.128 [R3+0xb000], RZ ;  /* 0x00b000ff03004388 */ /* 0x0007e20000000c00 */
[----:B------:R-:W-:Y:S05]  /*24a0*/  @P4 BRA `(.L_x_202) ;  /* 0x0000000000484947 */ /* 0x000fea0003800000 */
[----:B------:R-:W4:Y:S01]  /*24b0*/  LDCU UR8, c[0x0][0x440] ;  /* 0x00008800ff0877ac */ /* 0x000f220008000800 */
[----:B-1----:R-:W-:Y:S02]  /*24c0*/  IMAD.U32 R4, RZ, RZ, UR48 ;  /* 0x00000030ff047e24 */ /* 0x002fe4000f8e00ff */
[----:B------:R-:W-:Y:S02]  /*24d0*/  IMAD.U32 R2, RZ, RZ, UR48 ;  /* 0x00000030ff027e24 */ /* 0x000fe4000f8e00ff */
[----:B------:R-:W-:Y:S01]  /*24e0*/  IMAD.U32 R0, RZ, RZ, UR47 ;  /* 0x0000002fff007e24 */ /* 0x000fe2000f8e00ff */
[----:B------:R-:W-:-:S04]  /*24f0*/  LEA R4, P2, R4, R240, 0x1 ;  /* 0x000000f004047211 */ /* 0x000fc800078408ff */
[----:B------:R-:W-:Y:S02]  /*2500*/  LEA.HI.X R5, R2, R239, R0, 0x1, P2 ;  /* 0x000000ef02057211 */ /* 0x000fe400010f0c00 */
[----:B----4-:R-:W-:Y:S02]  /*2510*/  ISETP.GE.AND P1, PT, R10, UR8, PT ;  /* 0x000000080a007c0c */ /* 0x010fe4000bf26270 */
        /* <DEDUP_REMOVED lines=11> */
.L_x_202:
[----:B------:R-:W-:Y:S05]  /*25d0*/  BSYNC.RECONVERGENT B0 ;  /* 0x0000000000007941 */ /* 0x000fea0003800200 */
.L_x_201:
[----:B------:R-:W-:Y:S01]  /*25e0*/  BSSY.RECONVERGENT B0, `(.L_x_203) ;  /* 0x0000017000007945 */ /* 0x000fe20003800200 */
[----:B------:R-:W-:-:S03]  /*25f0*/  IADD3 R230, PT, PT, R3, UR16, RZ ;  /* 0x0000001003e67c10 */ /* 0x000fc6000fffe0ff */
[----:B------:R-:W-:Y:S05]  /*2600*/  @P3 BRA `(.L_x_204) ;  /* 0x0000000000483947 */ /* 0x000fea0003800000 */
[----:B------:R-:W5:Y:S02]  /*2610*/  LDCU UR8, c[0x0][0x440] ;  /* 0x00008800ff0877ac */ /* 0x000f640008000800 */
[----:B-----5:R-:W-:Y:S02]  /*2620*/  ISETP.GE.AND P1, PT, R10, UR8, PT ;  /* 0x000000080a007c0c */ /* 0x020fe4000bf26270 */
[----:B------:R-:W-:-:S11]  /*2630*/  ISETP.GE.AND P0, PT, R14, UR8, PT ;  /* 0x000000080e007c0c */ /* 0x000fd6000bf06270 */
[----:B-1----:R-:W-:Y:S02]  /*2640*/  @!P1 IMAD.MOV.U32 R6, RZ, RZ, R237 ;  /* 0x000000ffff069224 */ /* 0x002fe400078e00ed */
[--C-:B------:R-:W-:Y:S01]  /*2650*/  @!P1 IMAD.MOV.U32 R7, RZ, RZ, R236.reuse ;  /* 0x000000ffff079224 */ /* 0x100fe200078e00ec */
[----:B----4-:R-:W-:Y:S01]  /*2660*/  @!P0 MOV R4, R237 ;  /* 0x000000ed00048202 */ /* 0x010fe20000000f00 */
[----:B------:R-:W-:-:S03]  /*2670*/  @!P0 IMAD.MOV.U32 R5, RZ, RZ, R236 ;  /* 0x000000ffff058224 */ /* 0x000fc600078e00ec */
        /* <DEDUP_REMOVED lines=11> */
.L_x_204:
[----:B------:R1:W-:Y:S04]  /*2730*/  STS.128 [R230], RZ ;  /* 0x000000ffe6007388 */ /* 0x0003e80000000c00 */
[----:B------:R1:W-:Y:S02]  /*2740*/  STS.128 [R230+0x2000], RZ ;  /* 0x002000ffe6007388 */ /* 0x0003e40000000c00 */
.L_x_205:
[----:B------:R-:W-:Y:S05]  /*2750*/  BSYNC.RECONVERGENT B0 ;  /* 0x0000000000007941 */ /* 0x000fea0003800200 */
.L_x_203:
[--C-:B------:R-:W-:Y:S01]  /*2760*/  SHF.R.U32.HI R30, RZ, 0x1, R29.reuse ;  /* 0x00000001ff1e7819 */ /* 0x100fe2000001161d */
[----:B------:R-:W-:Y:S01]  /*2770*/  IMAD.MOV.U32 R249, RZ, RZ, 0x7f800000 ;  /* 0x7f800000fff97424 */ /* 0x000fe200078e00ff */
[----:B------:R-:W-:Y:S01]  /*2780*/  SHF.R.U32.HI R0, RZ, 0x2, R29 ;  /* 0x00000002ff007819 */ /* 0x000fe2000001161d */
[----:B------:R-:W-:Y:S01]  /*2790*/  IMAD.MOV.U32 R248, RZ, RZ, 0x7f800000 ;  /* 0x7f800000fff87424 */ /* 0x000fe200078e00ff */
[----:B------:R-:W-:Y:S01]  /*27a0*/  LOP3.LUT R241, R30, 0x10, RZ, 0xc0, !PT ;  /* 0x000000101ef17812 */ /* 0x000fe200078ec0ff */
[----:B------:R-:W-:Y:S02]  /*27b0*/  IMAD.MOV.U32 R247, RZ, RZ, 0x7f800000 ;  /* 0x7f800000fff77424 */ /* 0x000fe400078e00ff */
[----:B------:R-:W-:Y:S01]  /*27c0*/  IMAD.MOV.U32 R246, RZ, RZ, 0x7f800000 ;  /* 0x7f800000fff67424 */ /* 0x000fe200078e00ff */
[----:B------:R-:W-:-:S04]  /*27d0*/  LOP3.LUT R241, R241, 0x7, R0, 0xf8, !PT ;  /* 0x00000007f1f17812 */ /* 0x000fc800078ef800 */
[C---:B------:R-:W-:Y:S01]  /*27e0*/  LOP3.LUT R2, R241.reuse, 0x20, RZ, 0xfc, !PT ;  /* 0x00000020f1027812 */ /* 0x040fe200078efcff */
[C---:B-1--4-:R-:W-:Y:S01]  /*27f0*/  VIADD R4, R241.reuse, 0x8 ;  /* 0x00000008f1047836 */ /* 0x052fe20000000000 */
[C---:B------:R-:W-:Y:S01]  /*2800*/  ISETP.GE.AND P3, PT, R241.reuse, UR53, PT ;  /* 0x00000035f1007c0c */ /* 0x040fe2000bf66270 */
[----:B------:R-:W-:Y:S01]  /*2810*/  VIADD R0, R241, 0x28 ;  /* 0x00000028f1007836 */ /* 0x000fe20000000000 */
[----:B------:R-:W-:Y:S02]  /*2820*/  ISETP.GE.AND P1, PT, R2, UR53, PT ;  /* 0x0000003502007c0c */ /* 0x000fe4000bf26270 */
[----:B------:R-:W-:Y:S01]  /*2830*/  ISETP.GE.AND P2, PT, R4, UR53, PT ;  /* 0x0000003504007c0c */ /* 0x000fe2000bf46270 */
[----:B------:R-:W-:Y:S01]  /*2840*/  IMAD.MOV.U32 R4, RZ, RZ, 0x4 ;  /* 0x00000004ff047424 */ /* 0x000fe200078e00ff */
[----:B------:R-:W-:-:S03]  /*2850*/  ISETP.GE.AND P0, PT, R0, UR53, PT ;  /* 0x0000003500007c0c */ /* 0x000fc6000bf06270 */
[----:B------:R-:W-:-:S05]  /*2860*/  IMAD.WIDE.U32 R4, R241, R4, UR54 ;  /* 0x00000036f1047e25 */ /* 0x000fca000f8e0004 */
[----:B------:R1:W5:Y:S04]  /*2870*/  @!P3 LDG.E R249, desc[UR32][R4.64] ;  /* 0x0000002004f9b981 */ /* 0x000368000c1e1900 */
[----:B------:R1:W5:Y:S04]  /*2880*/  @!P2 LDG.E R248, desc[UR32][R4.64+0x20] ;  /* 0x0000202004f8a981 */ /* 0x000368000c1e1900 */
[----:B------:R1:W5:Y:S04]  /*2890*/  @!P1 LDG.E R247, desc[UR32][R4.64+0x80] ;  /* 0x0000802004f79981 */ /* 0x000368000c1e1900 */
[----:B------:R1:W5:Y:S01]  /*28a0*/  @!P0 LDG.E R246, desc[UR32][R4.64+0xa0] ;  /* 0x0000a02004f68981 */ /* 0x000362000c1e1900 */
[----:B------:R-:W-:Y:S03]  /*28b0*/  BSSY.RECONVERGENT B0, `(.L_x_206) ;  /* 0x0000013000007945 */ /* 0x000fe60003800200 */
[----:B------:R1:W-:Y:S04]  /*28c0*/  @P4 STS.128 [R230+0x1000], RZ ;  /* 0x001000ffe6004388 */ /* 0x0003e80000000c00 */
[----:B------:R1:W-:Y:S01]  /*28d0*/  @P4 STS.128 [R230+0x3000], RZ ;  /* 0x003000ffe6004388 */ /* 0x0003e20000000c00 */
[----:B------:R-:W-:Y:S05]  /*28e0*/  @P4 BRA `(.L_x_207) ;  /* 0x00000000003c4947 */ /* 0x000fea0003800000 */
[----:B------:R-:W4:Y:S01]  /*28f0*/  LDCU UR8, c[0x0][0x440] ;  /* 0x00008800ff0877ac */ /* 0x000f220008000800 */
[----:B-1----:R-:W-:-:S04]  /*2900*/  LEA R4, P2, R8, R237, 0x1 ;  /* 0x000000ed08047211 */ /* 0x002fc800078408ff */
        /* <DEDUP_REMOVED lines=13> */
.L_x_207:
[----:B------:R-:W-:Y:S05]  /*29e0*/  BSYNC.RECONVERGENT B0 ;  /* 0x0000000000007941 */ /* 0x000fea0003800200 */
.L_x_206:
[----:B------:R-:W2:Y:S01]  /*29f0*/  LDCU.64 UR8, c[0x0][0x3d0] ;  /* 0x00007a00ff0877ac */ /* 0x000ea20008000a00 */
[----:B-1--4-:R-:W-:Y:S01]  /*2a00*/  MOV R4, UR14 ;  /* 0x0000000e00047c02 */ /* 0x012fe20008000f00 */
[----:B------:R-:W-:Y:S01]  /*2a10*/  BSSY.RECONVERGENT B0, `(.L_x_208) ;  /* 0x0000024000007945 */ /* 0x000fe20003800200 */
[----:B------:R-:W-:Y:S02]  /*2a20*/  UIADD3 UR17, UPT, UPT, -UR46, UR35, URZ ;  /* 0x000000232e117290 */ /* 0x000fe4000fffe1ff */
[----:B------:R-:W-:Y:S01]  /*2a30*/  UIMAD UR49, UR45, UR14, URZ ;  /* 0x0000000e2d3172a4 */ /* 0x000fe2000f8e02ff */
[----:B------:R-:W-:-:S03]  /*2a40*/  IMAD.WIDE.U32 R4, R4, UR46, R10 ;  /* 0x0000002e04047c25 */ /* 0x000fc6000f8e000a */
[----:B------:R-:W-:Y:S01]  /*2a50*/  UIMAD UR49, UR46, UR15, UR49 ;  /* 0x0000000f2e3172a4 */ /* 0x000fe2000f8e0231 */
[----:B------:R-:W-:Y:S02]  /*2a60*/  ISETP.GE.AND P6, PT, R25, UR17, PT ;  /* 0x0000001119007c0c */ /* 0x000fe4000bfc6270 */
[----:B------:R-:W-:-:S04]  /*2a70*/  IADD3 R4, P0, PT, R4, UR52, RZ ;  /* 0x0000003404047c10 */ /* 0x000fc8000ff1e0ff */
        /* <DEDUP_REMOVED lines=27> */
.L_x_209:
[----:B------:R2:W-:Y:S04]  /*2c30*/  STS.128 [R3+0xc000], RZ ;  /* 0x00c000ff03007388 */ /* 0x0005e80000000c00 */
[----:B------:R2:W-:Y:S02]  /*2c40*/  STS.128 [R3+0x10000], RZ ;  /* 0x010000ff03007388 */ /* 0x0005e40000000c00 */
.L_x_210:
[----:B------:R-:W-:Y:S05]  /*2c50*/  BSYNC.RECONVERGENT B0 ;  /* 0x0000000000007941 */ /* 0x000fea0003800200 */
.L_x_208:
[----:B------:R-:W-:Y:S01]  /*2c60*/  ISETP.GE.AND P5, PT, R17, UR17, PT ;  /* 0x0000001111007c0c */ /* 0x000fe2000bfa6270 */
[----:B------:R-:W-:Y:S01]  /*2c70*/  BSSY.RECONVERGENT B0, `(.L_x_211) ;  /* 0x000001c000007945 */ /* 0x000fe20003800200 */
[----:B------:R-:W-:Y:S02]  /*2c80*/  ISETP.GE.AND P4, PT, R27, UR17, PT ;  /* 0x000000111b007c0c */ /* 0x000fe4000bf86270 */
[----:B------:R-:W-:-:S09]  /*2c90*/  ISETP.GE.AND P3, PT, R28, UR17, PT ;  /* 0x000000111c007c0c */ /* 0x000fd2000bf66270 */
[----:B------:R4:W-:Y:S04]  /*2ca0*/  @P5 STS.128 [R3+0xd000], RZ ;  /* 0x00d000ff03005388 */ /* 0x0009e80000000c00 */
[----:B------:R4:W-:Y:S01]  /*2cb0*/  @P5 STS.128 [R3+0x11000], RZ ;  /* 0x011000ff03005388 */ /* 0x0009e20000000c00 */
        /* <DEDUP_REMOVED lines=23> */
.L_x_212:
[----:B------:R-:W-:Y:S05]  /*2e30*/  BSYNC.RECONVERGENT B0 ;  /* 0x0000000000007941 */ /* 0x000fea0003800200 */
.L_x_211:
[----:B------:R1:W-:Y:S01]  /*2e40*/  @P4 STS.128 [R3+0xe000], RZ ;  /* 0x00e000ff03004388 */ /* 0x0003e20000000c00 */
[----:B------:R-:W-:Y:S03]  /*2e50*/  BSSY.RECONVERGENT B0, `(.L_x_213) ;  /* 0x0000019000007945 */ /* 0x000fe60003800200 */
        /* <DEDUP_REMOVED lines=24> */
.L_x_214:
[----:B------:R-:W-:Y:S05]  /*2fe0*/  BSYNC.RECONVERGENT B0 ;  /* 0x0000000000007941 */ /* 0x000fea0003800200 */
.L_x_213:
        /* <DEDUP_REMOVED lines=26> */
.L_x_216:
[----:B------:R-:W-:Y:S05]  /*3190*/  BSYNC.RECONVERGENT B0 ;  /* 0x0000000000007941 */ /* 0x000fea0003800200 */
.L_x_215:
[----:B------:R-:W2:Y:S01]  /*31a0*/  LDCU.64 UR8, c[0x0][0x3d8] ;  /* 0x00007b00ff0877ac */ /* 0x000ea20008000a00 */
[----:B-1----:R-:W-:Y:S01]  /*31b0*/  MOV R4, UR12 ;  /* 0x0000000c00047c02 */ /* 0x002fe20008000f00 */
[----:B------:R-:W-:Y:S01]  /*31c0*/  BSSY.RECONVERGENT B0, `(.L_x_217) ;  /* 0x0000022000007945 */ /* 0x000fe20003800200 */
[----:B------:R-:W-:-:S03]  /*31d0*/  UIMAD UR45, UR45, UR12, URZ ;  /* 0x0000000c2d2d72a4 */ /* 0x000fc6000f8e02ff */
[----:B------:R-:W-:Y:S01]  /*31e0*/  IMAD.WIDE.U32 R4, R4, UR46, R10 ;  /* 0x0000002e04047c25 */ /* 0x000fe2000f8e000a */
[----:B------:R-:W-:Y:S02]  /*31f0*/  UIMAD UR45, UR46, UR13, UR45 ;  /* 0x0000000d2e2d72a4 */ /* 0x000fe4000f8e022d */
[----:B------:R-:W-:-:S04]  /*3200*/  IADD3 R4, P0, PT, R4, UR50, RZ ;  /* 0x0000003204047c10 */ /* 0x000fc8000ff1e0ff */
        /* <DEDUP_REMOVED lines=27> */
.L_x_218:
[----:B------:R1:W-:Y:S04]  /*33c0*/  STS.128 [R3+0x14000], RZ ;  /* 0x014000ff03007388 */ /* 0x0003e80000000c00 */
[----:B------:R1:W-:Y:S02]  /*33d0*/  STS.128 [R3+0x18000], RZ ;  /* 0x018000ff03007388 */ /* 0x0003e40000000c00 */
.L_x_219:
[----:B------:R-:W-:Y:S05]  /*33e0*/  BSYNC.RECONVERGENT B0 ;  /* 0x0000000000007941 */ /* 0x000fea0003800200 */
.L_x_217:
[----:B------:R-:W1:Y:S01]  /*33f0*/  S2R R218, SR_TID.X ;  /* 0x0000000000da7919 */ /* 0x000e620000002100 */
[----:B------:R-:W-:Y:S01]  /*3400*/  SHF.L.U32 R208, R29, 0x6, RZ ;  /* 0x000000061dd07819 */ /* 0x000fe200000006ff */
[----:B------:R-:W-:Y:S01]  /*3410*/  BSSY.RECONVERGENT B0, `(.L_x_220) ;  /* 0x000001b000007945 */ /* 0x000fe20003800200 */
[----:B------:R1:W-:Y:S02]  /*3420*/  @P5 STS.128 [R3+0x15000], RZ ;  /* 0x015000ff03005388 */ /* 0x0003e40000000c00 */
[----:B------:R-:W-:Y:S02]  /*3430*/  LOP3.LUT R2, R208, 0x1c0, RZ, 0xc0, !PT ;  /* 0x000001c0d0027812 */ /* 0x000fe400078ec0ff */
[----:B------:R1:W-:Y:S01]  /*3440*/  @P5 STS.128 [R3+0x19000], RZ ;  /* 0x019000ff03005388 */ /* 0x0003e20000000c00 */
[----:B------:R-:W-:Y:S05]  /*3450*/  @P5 BRA `(.L_x_221) ;  /* 0x0000000000585947 */ /* 0x000fea0003800000 */
[----:B------:R-:W3:Y:S01]  /*3460*/  LDCU UR14, c[0x0][0x440] ;  /* 0x00008800ff0e77ac */ /* 0x000ee20008000800 */
[----:B--2---:R-:W-:Y:S01]  /*3470*/  MOV R5, R13 ;  /* 0x0000000d00057202 */ /* 0x004fe20000000f00 */
[----:B------:R-:W-:Y:S01]  /*3480*/  IMAD R0, R15, UR12, RZ ;  /* 0x0000000c0f007c24 */ /* 0x000fe2000f8e02ff */
[----:B------:R-:W2:Y:S01]  /*3490*/  LDCU.64 UR8, c[0x0][0x390] ;  /* 0x00007200ff0877ac */ /* 0x000ea20008000a00 */
[----:B------:R-:W-:Y:S02]  /*34a0*/  IMAD.MOV.U32 R4, RZ, RZ, R8 ;  /* 0x000000ffff047224 */ /* 0x000fe400078e0008 */
[C---:B------:R-:W-:Y:S02]  /*34b0*/  IMAD R0, R12.reuse, UR13, R0 ;  /* 0x0000000d0c007c24 */ /* 0x040fe4000f8e0200 */
[----:B------:R-:W-:-:S04]  /*34c0*/  IMAD.WIDE.U32 R6, R12, UR12, R4 ;  /* 0x0000000c0c067c25 */ /* 0x000fc8000f8e0004 */
[----:B------:R-:W-:Y:S01]  /*34d0*/  IMAD.IADD R0, R7, 0x1, R0 ;  /* 0x0000000107007824 */ /* 0x000fe200078e0200 */
[----:B---3--:R-:W-:Y:S02]  /*34e0*/  ISETP.GE.AND P1, PT, R10, UR14, PT ;  /* 0x0000000e0a007c0c */ /* 0x008fe4000bf26270 */
        /* <DEDUP_REMOVED lines=13> */
.L_x_221:
[----:B------:R-:W-:Y:S05]  /*35c0*/  BSYNC.RECONVERGENT B0 ;  /* 0x0000000000007941 */ /* 0x000fea0003800200 */
.L_x_220:
[----:B------:R-:W-:Y:S01]  /*35d0*/  IMAD.U32 R0, RZ, RZ, UR31 ;  /* 0x0000001fff007e24 */ /* 0x000fe2000f8e00ff */
[----:B--2---:R-:W-:Y:S01]  /*35e0*/  SHF.R.U32.HI R4, RZ, 0x4, R29 ;  /* 0x00000004ff047819 */ /* 0x004fe2000001161d */
[----:B------:R-:W-:Y:S01]  /*35f0*/  IMAD.SHL.U32 R209, R29, 0x20, RZ ;  /* 0x000000201dd17824 */ /* 0x000fe200078e00ff */
[----:B------:R-:W-:Y:S01]  /*3600*/  LOP3.LUT R6, R2, 0x38, R26, 0xf8, !PT ;  /* 0x0000003802067812 */ /* 0x000fe200078ef81a */
[----:B------:R-:W-:Y:S01]  /*3610*/  IMAD.U32 R2, RZ, RZ, UR37 ;  /* 0x00000025ff027e24 */ /* 0x000fe2000f8e00ff */
[----:B------:R-:W-:Y:S01]  /*3620*/  IADD3 R0, PT, PT, R0, UR35, R241 ;  /* 0x0000002300007c10 */ /* 0x000fe2000fffe0f1 */
[----:B------:R2:W-:Y:S01]  /*3630*/  @P4 STS.128 [R3+0x16000], RZ ;  /* 0x016000ff03004388 */ /* 0x0005e20000000c00 */
[----:B------:R-:W-:Y:S01]  /*3640*/  LOP3.LUT R4, R4, 0x8, RZ, 0xc0, !PT ;  /* 0x0000000804047812 */ /* 0x000fe200078ec0ff */
[----:B-1----:R-:W-:Y:S01]  /*3650*/  IMAD.SHL.U32 R216, R218, 0x8, RZ ;  /* 0x00000008dad87824 */ /* 0x002fe200078e00ff */
[----:B------:R-:W-:Y:S01]  /*3660*/  IADD3 R234, PT, PT, R0, -0x1f, -R2 ;  /* 0xffffffe100ea7810 */ /* 0x000fe20007ffe802 */
[----:B------:R2:W-:Y:S01]  /*3670*/  @P4 STS.128 [R3+0x1a000], RZ ;  /* 0x01a000ff03004388 */ /* 0x0005e20000000c00 */
[--C-:B------:R-:W-:Y:S01]  /*3680*/  LOP3.LUT R0, R4, 0x10, R29.reuse, 0xf8, !PT ;  /* 0x0000001004007812 */ /* 0x100fe200078ef81d */
[----:B------:R-:W-:Y:S01]  /*3690*/  IMAD.SHL.U32 R20, R218, 0x20, RZ ;  /* 0x00000020da147824 */ /* 0x000fe200078e00ff */
[----:B------:R-:W-:Y:S01]  /*36a0*/  LOP3.LUT R5, R208, 0x200, RZ, 0xc0, !PT ;  /* 0x00000200d0057812 */ /* 0x000fe200078ec0ff */
[----:B------:R-:W-:Y:S01]  /*36b0*/  IMAD.SHL.U32 R12, R218, 0x2, RZ ;  /* 0x00000002da0c7824 */ /* 0x000fe200078e00ff */
[----:B------:R-:W-:Y:S01]  /*36c0*/  LOP3.LUT R2, R0, R6, RZ, 0x3c, !PT ;  /* 0x0000000600027212 */ /* 0x000fe200078e3cff */
[----:B------:R-:W1:Y:S01]  /*36d0*/  LDCU UR14, c[0x0][0x440] ;  /* 0x00008800ff0e77ac */ /* 0x000e620008000800 */
[----:B------:R-:W-:Y:S01]  /*36e0*/  LOP3.LUT R0, R6, 0x8, R29, 0x78, !PT ;  /* 0x0000000806007812 */ /* 0x000fe200078e781d */
[----:B------:R-:W-:Y:S01]  /*36f0*/  BSSY.RECONVERGENT B0, `(.L_x_222) ;  /* 0x000002d000007945 */ /* 0x000fe20003800200 */
[--C-:B------:R-:W-:Y:S01]  /*3700*/  LOP3.LUT R5, R5, 0x400, R209.reuse, 0xf8, !PT ;  /* 0x0000040005057812 */ /* 0x100fe200078ef8d1 */
[----:B------:R-:W1:Y:S01]  /*3710*/  LDCU UR15, c[0x0][0x3e0] ;  /* 0x00007c00ff0f77ac */ /* 0x000e620008000800 */
[----:B------:R-:W-:Y:S01]  /*3720*/  LOP3.LUT R209, R0, 0x7a00, R209, 0xf8, !PT ;  /* 0x00007a0000d17812 */ /* 0x000fe200078ef8d1 */
[----:B------:R-:W-:Y:S01]  /*3730*/  IMAD.SHL.U32 R0, R218, 0x40, RZ ;  /* 0x00000040da007824 */ /* 0x000fe200078e00ff */
[----:B------:R-:W-:Y:S01]  /*3740*/  LOP3.LUT R4, R6, 0x8, R30, 0x78, !PT ;  /* 0x0000000806047812 */ /* 0x000fe200078e781e */
[----:B------:R-:W-:Y:S01]  /*3750*/  IMAD.SHL.U32 R6, R218, 0x10, RZ ;  /* 0x00000010da067824 */ /* 0x000fe200078e00ff */
[----:B------:R-:W-:Y:S01]  /*3760*/  LOP3.LUT R208, R2, 0x200, R208, 0xf8, !PT ;  /* 0x0000020002d07812 */ /* 0x000fe200078ef8d0 */
[----:B------:R-:W1:Y:S01]  /*3770*/  LDCU UR17, c[0x0][0x45c] ;  /* 0x00008b80ff1177ac */ /* 0x000e620008000800 */
[----:B------:R-:W-:-:S02]  /*3780*/  LOP3.LUT R213, R5, R4, RZ, 0xfc, !PT ;  /* 0x0000000405d57212 */ /* 0x000fc400078efcff */
[----:B------:R-:W-:Y:S02]  /*3790*/  LOP3.LUT R4, R0, 0x1c0, RZ, 0xc0, !PT ;  /* 0x000001c000047812 */ /* 0x000fe400078ec0ff */
[----:B------:R-:W-:Y:S02]  /*37a0*/  LOP3.LUT R6, R6, 0x1c0, RZ, 0xc0, !PT ;  /* 0x000001c006067812 */ /* 0x000fe400078ec0ff */
[----:B------:R-:W-:Y:S02]  /*37b0*/  LOP3.LUT R2, R0, 0x200, RZ, 0xc0, !PT ;  /* 0x0000020000027812 */ /* 0x000fe400078ec0ff */
[----:B------:R-:W-:Y:S02]  /*37c0*/  LOP3.LUT R0, R4, 0x38, R216, 0xf8, !PT ;  /* 0x0000003804007812 */ /* 0x000fe400078ef8d8 */
[----:B------:R-:W-:Y:S02]  /*37d0*/  SHF.R.U32.HI R7, RZ, 0x1, R218 ;  /* 0x00000001ff077819 */ /* 0x000fe400000116da */
[----:B------:R-:W-:-:S02]  /*37e0*/  LOP3.LUT R5, R12, 0x7006, R20, 0xc8, !PT ;  /* 0x000070060c057812 */ /* 0x000fc400078ec814 */
[----:B------:R-:W-:Y:S02]  /*37f0*/  LOP3.LUT R4, R6, 0x38, R12, 0xf8, !PT ;  /* 0x0000003806047812 */ /* 0x000fe400078ef80c */
[----:B------:R-:W-:Y:S02]  /*3800*/  LOP3.LUT R16, R0, 0x8, R218, 0x78, !PT ;  /* 0x0000000800107812 */ /* 0x000fe400078e78da */
[--C-:B------:R-:W-:Y:S02]  /*3810*/  LOP3.LUT R2, R2, 0x400, R20.reuse, 0xf8, !PT ;  /* 0x0000040002027812 */ /* 0x100fe400078ef814 */
[----:B------:R-:W-:Y:S02]  /*3820*/  LOP3.LUT R17, R5, 0x400, R20, 0xf8, !PT ;  /* 0x0000040005117812 */ /* 0x000fe400078ef814 */
[--C-:B------:R-:W-:Y:S02]  /*3830*/  LOP3.LUT R0, R0, 0x8, R7.reuse, 0x78, !PT ;  /* 0x0000000800007812 */ /* 0x100fe400078e7807 */
[----:B------:R-:W-:Y:S01]  /*3840*/  LOP3.LUT R15, R4, 0x20, R7, 0x78, !PT ;  /* 0x00000020040f7812 */ /* 0x000fe200078e7807 */
[----:B-12---:R-:W-:Y:S06]  /*3850*/  @P4 BRA `(.L_x_223) ;  /* 0x0000000000584947 */ /* 0x006fec0003800000 */
[----:B------:R-:W1:Y:S01]  /*3860*/  LDCU UR45, c[0x0][0x440] ;  /* 0x00008800ff2d77ac */ /* 0x000e620008000800 */
[----:B------:R-:W-:Y:S01]  /*3870*/  IMAD R6, R21, UR12, RZ ;  /* 0x0000000c15067c24 */ /* 0x000fe2000f8e02ff */
[----:B------:R-:W-:Y:S01]  /*3880*/  MOV R5, R13 ;  /* 0x0000000d00057202 */ /* 0x000fe20000000f00 */
[----:B------:R-:W-:Y:S01]  /*3890*/  IMAD.MOV.U32 R4, RZ, RZ, R8 ;  /* 0x000000ffff047224 */ /* 0x000fe200078e0008 */
[----:B------:R-:W2:Y:S01]  /*38a0*/  LDCU.64 UR8, c[0x0][0x390] ;  /* 0x00007200ff0877ac */ /* 0x000ea20008000a00 */
[C---:B------:R-:W-:Y:S02]  /*38b0*/  IMAD R12, R18.reuse, UR13, R6 ;  /* 0x0000000d120c7c24 */ /* 0x040fe4000f8e0206 */
[----:B------:R-:W-:-:S04]  /*38c0*/  IMAD.WIDE.U32 R6, R18, UR12, R4 ;  /* 0x0000000c12067c25 */ /* 0x000fc8000f8e0004 */
[----:B------:R-:W-:Y:S01]  /*38d0*/  IMAD.IADD R12, R7, 0x1, R12 ;  /* 0x00000001070c7824 */ /* 0x000fe200078e020c */
        /* <DEDUP_REMOVED lines=14> */
.L_x_223:
[----:B------:R-:W-:Y:S05]  /*39c0*/  BSYNC.RECONVERGENT B0 ;  /* 0x0000000000007941 */ /* 0x000fea0003800200 */
.L_x_222:
[----:B-1----:R-:W-:Y:S01]  /*39d0*/  LOP3.LUT R4, R16, 0x7a00, R20, 0xf8, !PT ;  /* 0x00007a0010047812 */ /* 0x002fe200078ef814 */
[----:B------:R1:W-:Y:S01]  /*39e0*/  @P3 STS.128 [R3+0x17000], RZ ;  /* 0x017000ff03003388 */ /* 0x0003e20000000c00 */
[----:B------:R-:W-:Y:S01]  /*39f0*/  BSSY.RECONVERGENT B0, `(.L_x_224) ;  /* 0x000001c000007945 */ /* 0x000fe20003800200 */
[----:B------:R-:W-:Y:S02]  /*3a00*/  LOP3.LUT R215, R2, R0, RZ, 0xfc, !PT ;  /* 0x0000000002d77212 */ /* 0x000fe400078efcff */
[----:B------:R1:W-:Y:S01]  /*3a10*/  STL [R1], R4 ;  /* 0x0000000401007387 */ /* 0x0003e20000100800 */
[----:B------:R-:W-:-:S03]  /*3a20*/  LOP3.LUT R252, R17, R15, RZ, 0xfc, !PT ;  /* 0x0000000f11fc7212 */ /* 0x000fc600078efcff */
[----:B------:R1:W-:Y:S01]  /*3a30*/  @P3 STS.128 [R3+0x1b000], RZ ;  /* 0x01b000ff03003388 */ /* 0x0003e20000000c00 */
[----:B------:R-:W-:Y:S05]  /*3a40*/  @P3 BRA `(.L_x_225) ;  /* 0x0000000000583947 */ /* 0x000fea0003800000 */
[----:B------:R-:W2:Y:S01]  /*3a50*/  LDCU UR45, c[0x0][0x440] ;  /* 0x00008800ff2d77ac */ /* 0x000ea20008000800 */
[----:B------:R-:W-:Y:S01]  /*3a60*/  MOV R7, R13 ;  /* 0x0000000d00077202 */ /* 0x000fe20000000f00 */
        /* <DEDUP_REMOVED lines=20> */
.L_x_225:
[----:B------:R-:W-:Y:S05]  /*3bb0*/  BSYNC.RECONVERGENT B0 ;  /* 0x0000000000007941 */ /* 0x000fea0003800200 */
.L_x_224:
[----:B------:R-:W1:Y:S01]  /*3bc0*/  LDC R238, c[0x0][0x44c] ;  /* 0x00011300ffee7b82 */ /* 0x000e620000000800 */
[----:B------:R-:W0:Y:S01]  /*3bd0*/  LDGDEPBAR ;  /* 0x00000000000079af */ /* 0x000e220000000000 */
[----:B------:R-:W3:Y:S01]  /*3be0*/  LDCU UR8, c[0x0][0x590] ;  /* 0x0000b200ff0877ac */ /* 0x000ee20008000800 */
[----:B------:R-:W-:Y:S01]  /*3bf0*/  R2P PR, R29, 0x6 ;  /* 0x000000061d007804 */ /* 0x000fe20000000000 */
[----:B------:R-:W-:Y:S01]  /*3c00*/  IMAD.MOV.U32 R207, RZ, RZ, 0x40 ;  /* 0x00000040ffcf7424 */ /* 0x000fe200078e00ff */
[----:B------:R-:W-:Y:S01]  /*3c10*/  LEA R209, R209, UR24, 0x1 ;  /* 0x00000018d1d17c11 */ /* 0x000fe2000f8e08ff */
[----:B------:R-:W-:Y:S01]  /*3c20*/  IMAD.MOV.U32 R206, RZ, RZ, 0x20 ;  /* 0x00000020ffce7424 */ /* 0x000fe200078e00ff */
[----:B------:R-:W-:Y:S01]  /*3c30*/  LEA R213, R213, UR24, 0x1 ;  /* 0x00000018d5d57c11 */ /* 0x000fe2000f8e08ff */
[----:B------:R-:W-:Y:S01]  /*3c40*/  IMAD.SHL.U32 R2, R218, 0x2, RZ ;  /* 0x00000002da027824 */ /* 0x000fe200078e00ff */
[----:B------:R-:W-:Y:S01]  /*3c50*/  SEL R207, R207, 0xffffffc0, !P2 ;  /* 0xffffffc0cfcf7807 */ /* 0x000fe20005000000 */
[----:B------:R-:W-:Y:S01]  /*3c60*/  IMAD.MOV.U32 R0, RZ, RZ, 0x10 ;  /* 0x00000010ff007424 */ /* 0x000fe200078e00ff */
[----:B------:R-:W-:Y:S01]  /*3c70*/  LEA R208, R208, UR24, 0x1 ;  /* 0x00000018d0d07c11 */ /* 0x000fe2000f8e08ff */
[----:B------:R-:W-:Y:S01]  /*3c80*/  IMAD.MOV.U32 R235, RZ, RZ, R230 ;  /* 0x000000ffffeb7224 */ /* 0x000fe200078e00e6 */
[----:B------:R-:W-:Y:S01]  /*3c90*/  SEL R206, R206, 0xffffffe0, !P1 ;  /* 0xffffffe0cece7807 */ /* 0x000fe20004800000 */
[----:B------:R-:W-:Y:S01]  /*3ca0*/  IMAD.IADD R210, R207, 0x1, R209 ;  /* 0x00000001cfd27824 */ /* 0x000fe200078e02d1 */
[----:B------:R-:W-:-:S02]  /*3cb0*/  LOP3.LUT P0, RZ, R218, 0x4, RZ, 0xc0, !PT ;  /* 0x00000004daff7812 */ /* 0x000fc4000780c0ff */
[----:B------:R-:W-:Y:S02]  /*3cc0*/  CS2R R158, SRZ ;  /* 0x00000000009e7805 */ /* 0x000fe4000001ff00 */
[----:B------:R-:W-:Y:S02]  /*3cd0*/  SHF.R.U32.HI R221, RZ, 0x3, R218 ;  /* 0x00000003ffdd7819 */ /* 0x000fe400000116da */
[----:B------:R-:W-:Y:S02]  /*3ce0*/  CS2R R156, SRZ ;  /* 0x00000000009c7805 */ /* 0x000fe4000001ff00 */
[----:B------:R-:W-:Y:S02]  /*3cf0*/  LOP3.LUT R214, R2, 0x20, RZ, 0xc0, !PT ;  /* 0x0000002002d67812 */ /* 0x000fe400078ec0ff */
[----:B------:R-:W-:Y:S02]  /*3d00*/  CS2R R162, SRZ ;  /* 0x0000000000a27805 */ /* 0x000fe4000001ff00 */
[----:B------:R-:W-:-:S02]  /*3d10*/  LOP3.LUT R251, R216, 0x38, RZ, 0xc0, !PT ;  /* 0x00000038d8fb7812 */ /* 0x000fc400078ec0ff */
        /* <DEDUP_REMOVED lines=61> */
[C---:B------:R-:W-:Y:S01]  /*40f0*/  LOP3.LUT P3, RZ, R218.reuse, 0x2, RZ, 0xc0, !PT ;  /* 0x00000002daff7812 */ /* 0x040fe2000786c0ff */
[----:B------:R-:W-:Y:S01]  /*4100*/  VIADD R213, R213, UR16 ;  /* 0x00000010d5d57c36 */ /* 0x000fe20008000000 */
[----:B------:R-:W-:Y:S01]  /*4110*/  LOP3.LUT P4, RZ, R218, 0x8, RZ, 0xc0, !PT ;  /* 0x00000008daff7812 */ /* 0x000fe2000788c0ff */
[----:B------:R-:W-:Y:S01]  /*4120*/  VIADD R208, R208, UR16 ;  /* 0x00000010d0d07c36 */ /* 0x000fe20008000000 */
[----:B------:R-:W-:Y:S01]  /*4130*/  SEL R0, R0, 0xfffffff0, !P0 ;  /* 0xfffffff000007807 */ /* 0x000fe20004000000 */
[----:B------:R-:W-:Y:S01]  /*4140*/  IMAD.IADD R211, R206, 0x1, R209 ;  /* 0x00000001ced37824 */ /* 0x000fe200078e02d1 */
[----:B------:R-:W-:Y:S01]  /*4150*/  LOP3.LUT R214, R214, 0x18, R221, 0xf8, !PT ;  /* 0x00000018d6d67812 */ /* 0x000fe200078ef8dd */
[----:B------:R-:W-:Y:S01]  /*4160*/  IMAD.IADD R212, R206, 0x1, R210 ;  /* 0x00000001ced47824 */ /* 0x000fe200078e02d2 */
[----:B------:R-:W-:Y:S01]  /*4170*/  LOP3.LUT R250, R251, 0x40, RZ, 0xfc, !PT ;  /* 0x00000040fbfa7812 */ /* 0x000fe200078efcff */
[----:B---3--:R-:W-:-:S02]  /*4180*/  USHF.L.U32 UR8, UR8, 0x6, URZ ;  /* 0x0000000608087899 */ /* 0x008fc400080006ff */
[----:B------:R-:W-:Y:S02]  /*4190*/  UIADD3 UR43, UPT, UPT, UR43, 0x80, -UR35 ;  /* 0x000000802b2b7890 */ /* 0x000fe4000fffe823 */
[----:B-1----:R-:W-:-:S12]  /*41a0*/  USHF.L.U32 UR44, UR44, 0x3, URZ ;  /* 0x000000032c2c7899 */ /* 0x002fd800080006ff */
.L_x_228:
[----:B------:R-:W0:Y:S01]  /*41b0*/  LDGDEPBAR ;  /* 0x00000000000079af */ /* 0x000e220000000000 */
[C---:B------:R-:W-:Y:S01]  /*41c0*/  IMAD.IADD R0, R213.reuse, 0x1, R206 ;  /* 0x00000001d5007824 */ /* 0x040fe200078e02ce */
[----:B------:R-:W-:Y:S01]  /*41d0*/  UIADD3 UR31, UPT, UPT, UR31, -0x40, URZ ;  /* 0xffffffc01f1f7890 */ /* 0x000fe2000fffe0ff */
[----:B--2-4-:R-:W-:Y:S01]  /*41e0*/  IMAD.IADD R3, R213, 0x1, R207 ;  /* 0x00000001d5037824 */ /* 0x014fe200078e02cf */
[----:B------:R-:W-:Y:S01]  /*41f0*/  USHF.L.U32 UR9, UR39, 0x7, URZ ;  /* 0x0000000727097899 */ /* 0x000fe200080006ff */
[----:B------:R-:W-:Y:S01]  /*4200*/  IMAD.SHL.U32 R217, R218, 0x2, RZ ;  /* 0x00000002dad97824 */ /* 0x000fe200078e00ff */
[----:B------:R-:W-:Y:S01]  /*4210*/  UISETP.GE.AND UP0, UPT, UR31, UR43, UPT ;  /* 0x0000002b1f00728c */ /* 0x000fe2000bf06270 */
[----:B------:R-:W-:Y:S01]  /*4220*/  IMAD.IADD R2, R206, 0x1, R3 ;  /* 0x00000001ce027824 */ /* 0x000fe200078e0203 */
[----:B------:R-:W-:Y:S01]  /*4230*/  UIADD3 UR9, UPT, UPT, UR9, 0x80, URZ ;  /* 0x0000008009097890 */ /* 0x000fe2000fffe0ff */
[----:B------:R-:W-:Y:S01]  /*4240*/  IMAD.MOV.U32 R219, RZ, RZ, 0x20 ;  /* 0x00000020ffdb7424 */ /* 0x000fe200078e00ff */
[----:B-----5:R-:W-:Y:S01]  /*4250*/  FSETP.NEU.FTZ.AND P2, PT, R249, -INF , PT ;  /* 0xff800000f900780b */ /* 0x020fe20003f5d000 */
[----:B------:R-:W-:Y:S01]  /*4260*/  UIADD3 UR34, UPT, UPT, UR34, -0x1, URZ ;  /* 0xffffffff22227890 */ /* 0x000fe2000fffe0ff */
[----:B------:R-:W-:Y:S01]  /*4270*/  FSETP.NEU.FTZ.AND P6, PT, R248, -INF , PT ;  /* 0xff800000f800780b */ /* 0x000fe20003fdd000 */
[----:B------:R-:W-:Y:S01]  /*4280*/  UISETP.LT.AND UP0, UPT, UR9, UR35, UP0 ;  /* 0x000000230900728c */ /* 0x000fe20008701270 */
[----:B------:R-:W-:Y:S05]  /*4290*/  FSETP.NEU.FTZ.AND P5, PT, R247, -INF , PT ;  /* 0xff800000f700780b */ /* 0x000fea0003fbd000 */
[----:B------:R-:W-:Y:S01]  /*42a0*/  PLOP3.LUT P1, PT, PT, PT, UP0, 0x80, 0x8 ;  /* 0x000000000008781c */ /* 0x000fe20003f2f008 */
[----:B------:R-:W-:Y:S01]  /*42b0*/  UISETP.GT.AND UP0, UPT, UR34, UR42, UPT ;  /* 0x0000002a2200728c */ /* 0x000fe2000bf04270 */
[----:B------:R-:W-:Y:S04]  /*42c0*/  DEPBAR.LE SB0, 0x0 ;  /* 0x000080000000791a */ /* 0x000fe80000000000 */
[----:B------:R-:W-:Y:S06]  /*42d0*/  BAR.SYNC.DEFER_BLOCKING 0x0 ;  /* 0x0000000000007b1d */ /* 0x000fec0000010000 */
[----:B------:R-:W-:Y:S08]  /*42e0*/  LDSM.16.M88.4 R32, [R213] ;  /* 0x00000000d520783b */ /* 0x000ff00000000200 */
[----:B------:R-:W1:Y:S08]  /*42f0*/  LDSM.16.M88.4 R16, [R209+0xc000] ;  /* 0x00c00000d110783b */ /* 0x000e700000000200 */
[----:B------:R-:W2:Y:S08]  /*4300*/  LDSM.16.M88.4 R28, [R213+0x1000] ;  /* 0x00100000d51c783b */ /* 0x000eb00000000200 */
[----:B------:R-:W3:Y:S08]  /*4310*/  LDSM.16.M88.4 R164, [R209+0xc800] ;  /* 0x00c80000d1a4783b */ /* 0x000ef00000000200 */
[----:B------:R-:W-:Y:S08]  /*4320*/  LDSM.16.M88.4 R168, [R0] ;  /* 0x0000000000a8783b */ /* 0x000ff00000000200 */
[----:B------:R-:W4:Y:S01]  /*4330*/  LDSM.16.M88.4 R172, [R211+0xc000] ;  /* 0x00c00000d3ac783b */ /* 0x000f220000000200 */
[-C--:B-1----:R-:W-:Y:S07]  /*4340*/  HMMA.16816.F32.BF16 R4, R32, R16.reuse, RZ ;  /* 0x000000102004723c */ /* 0x082fee00000418ff */
[----:B------:R-:W1:Y:S01]  /*4350*/  LDSM.16.M88.4 R176, [R0+0x1000] ;  /* 0x0010000000b0783b */ /* 0x000e620000000200 */
[C---:B--2---:R-:W-:Y:S07]  /*4360*/  HMMA.16816.F32.BF16 R8, R28.reuse, R16, RZ ;  /* 0x000000101c08723c */ /* 0x044fee00000418ff */
[----:B------:R-:W2:Y:S01]  /*4370*/  LDSM.16.M88.4 R180, [R211+0xc800] ;  /* 0x00c80000d3b4783b */ /* 0x000ea20000000200 */
[-C--:B------:R-:W-:Y:S07]  /*4380*/  HMMA.16816.F32.BF16 R12, R28, R18.reuse, RZ ;  /* 0x000000121c0c723c */ /* 0x080fee00000418ff */
[----:B------:R-:W-:Y:S01]  /*4390*/  LDSM.16.M88.4 R184, [R3] ;  /* 0x0000000003b8783b */ /* 0x000fe20000000200 */
[C---:B------:R-:W-:Y:S07]  /*43a0*/  HMMA.16816.F32.BF16 R16, R32.reuse, R18, RZ ;  /* 0x000000122010723c */ /* 0x040fee00000418ff */
[----:B------:R-:W2:Y:S01]  /*43b0*/  LDSM.16.M88.4 R188, [R210+0xc000] ;  /* 0x00c00000d2bc783b */ /* 0x000ea20000000200 */
[-C--:B---3--:R-:W-:Y:S07]  /*43c0*/  HMMA.16816.F32.BF16 R20, R32, R164.reuse, RZ ;  /* 0x000000a42014723c */ /* 0x088fee00000418ff */
[----:B------:R-:W3:Y:S01]  /*43d0*/  LDSM.16.M88.4 R192, [R3+0x1000] ;  /* 0x0010000003c0783b */ /* 0x000ee20000000200 */
[C---:B------:R-:W-:Y:S07]  /*43e0*/  HMMA.16816.F32.BF16 R24, R28.reuse, R164, RZ ;  /* 0x000000a41c18723c */ /* 0x040fee00000418ff */
[----:B------:R-:W-:Y:S01]  /*43f0*/  LDSM.16.M88.4 R196, [R2] ;  /* 0x0000000002c4783b */ /* 0x000fe20000000200 */
[-C--:B------:R-:W-:Y:S07]  /*4400*/  HMMA.16816.F32.BF16 R28, R28, R166.reuse, RZ ;  /* 0x000000a61c1c723c */ /* 0x080fee00000418ff */
[----:B------:R-:W-:Y:S01]  /*4410*/  LDSM.16.M88.4 R200, [R212+0xc000] ;  /* 0x00c00000d4c8783b */ /* 0x000fe20000000200 */
[----:B------:R-:W-:Y:S07]  /*4420*/  HMMA.16816.F32.BF16 R32, R32, R166, RZ ;  /* 0x000000a62020723c */ /* 0x000fee00000418ff */
[----:B------:R-:W3:Y:S01]  /*4430*/  LDSM.16.M88.4 R164, [R210+0xc800] ;  /* 0x00c80000d2a4783b */ /* 0x000ee20000000200 */
[-C--:B----4-:R-:W-:Y:S07]  /*4440*/  HMMA.16816.F32.BF16 R4, R168, R172.reuse, R4 ;  /* 0x000000aca804723c */ /* 0x090fee0000041804 */
[----:B------:R-:W4:Y:S01]  /*4450*/  LDSM.16.M88.4 R204, [R2+0x1000] ;  /* 0x0010000002cc783b */ /* 0x000f220000000200 */
[C---:B-1----:R-:W-:Y:S08]  /*4460*/  HMMA.16816.F32.BF16 R8, R176.reuse, R172, R8 ;  /* 0x000000acb008723c */ /* 0x042ff00000041808 */
[-C--:B------:R-:W-:Y:S08]  /*4470*/  HMMA.16816.F32.BF16 R12, R176, R174.reuse, R12 ;  /* 0x000000aeb00c723c */ /* 0x080ff0000004180c */
[C---:B------:R-:W-:Y:S01]  /*4480*/  HMMA.16816.F32.BF16 R16, R168.reuse, R174, R16 ;  /* 0x000000aea810723c */ /* 0x040fe20000041810 */
[----:B------:R-:W-:Y:S07]  /*4490*/  LDSM.16.M88.4 R172, [R213+0x2000] ;  /* 0x00200000d5ac783b */ /* 0x000fee0000000200 */
[-C--:B--2---:R-:W-:Y:S08]  /*44a0*/  HMMA.16816.F32.BF16 R20, R168, R180.reuse, R20 ;  /* 0x000000b4a814723c */ /* 0x084ff00000041814 */
[C---:B------:R-:W-:Y:S08]  /*44b0*/  HMMA.16816.F32.BF16 R24, R176.reuse, R180, R24 ;  /* 0x000000b4b018723c */ /* 0x040ff00000041818 */
[-C--:B------:R-:W-:Y:S01]  /*44c0*/  HMMA.16816.F32.BF16 R28, R176, R182.reuse, R28 ;  /* 0x000000b6b01c723c */ /* 0x080fe2000004181c */
[----:B------:R-:W-:Y:S07]  /*44d0*/  LDSM.16.M88.4 R176, [R209+0x10000] ;  /* 0x01000000d1b0783b */ /* 0x000fee0000000200 */
[----:B------:R-:W-:Y:S01]  /*44e0*/  HMMA.16816.F32.BF16 R32, R168, R182, R32 ;  /* 0x000000b6a820723c */ /* 0x000fe20000041820 */
[----:B------:R-:W1:Y:S07]  /*44f0*/  LDSM.16.M88.4 R168, [R212+0xc800] ;  /* 0x00c80000d4a8783b */ /* 0x000e6e0000000200 */
[-C--:B------:R-:W-:Y:S01]  /*4500*/  HMMA.16816.F32.BF16 R4, R184, R188.reuse, R4 ;  /* 0x000000bcb804723c */ /* 0x080fe20000041804 */
[----:B------:R-:W2:Y:S07]  /*4510*/  LDSM.16.M88.4 R180, [R213+0x3000] ;  /* 0x00300000d5b4783b */ /* 0x000eae0000000200 */
[C---:B---3--:R-:W-:Y:S08]  /*4520*/  HMMA.16816.F32.BF16 R8, R192.reuse, R188, R8 ;  /* 0x000000bcc008723c */ /* 0x048ff00000041808 */
[-C--:B------:R-:W-:Y:S08]  /*4530*/  HMMA.16816.F32.BF16 R12, R192, R190.reuse, R12 ;  /* 0x000000bec00c723c */ /* 0x080ff0000004180c */
[C---:B------:R-:W-:Y:S01]  /*4540*/  HMMA.16816.F32.BF16 R16, R184.reuse, R190, R16 ;  /* 0x000000beb810723c */ /* 0x040fe20000041810 */
[----:B------:R-:W-:Y:S07]  /*4550*/  LDSM.16.M88.4 R188, [R211+0x10000] ;  /* 0x01000000d3bc783b */ /* 0x000fee0000000200 */
[-C--:B------:R-:W-:Y:S08]  /*4560*/  HMMA.16816.F32.BF16 R20, R184, R164.reuse, R20 ;  /* 0x000000a4b814723c */ /* 0x080ff00000041814 */
[C---:B------:R-:W-:Y:S08]  /*4570*/  HMMA.16816.F32.BF16 R24, R192.reuse, R164, R24 ;  /* 0x000000a4c018723c */ /* 0x040ff00000041818 */
[-C--:B------:R-:W-:Y:S01]  /*4580*/  HMMA.16816.F32.BF16 R28, R192, R166.reuse, R28 ;  /* 0x000000a6c01c723c */ /* 0x080fe2000004181c */
[----:B------:R-:W-:Y:S07]  /*4590*/  LDSM.16.M88.4 R192, [R0+0x3000] ;  /* 0x0030000000c0783b */ /* 0x000fee0000000200 */
[----:B------:R-:W-:Y:S01]  /*45a0*/  HMMA.16816.F32.BF16 R32, R184, R166, R32 ;  /* 0x000000a6b820723c */ /* 0x000fe20000041820 */
[----:B------:R-:W3:Y:S07]  /*45b0*/  LDSM.16.M88.4 R164, [R209+0x10800] ;  /* 0x01080000d1a4783b */ /* 0x000eee0000000200 */
[-C--:B------:R-:W-:Y:S01]  /*45c0*/  HMMA.16816.F32.BF16 R4, R196, R200.reuse, R4 ;  /* 0x000000c8c404723c */ /* 0x080fe20000041804 */
[----:B------:R1:W3:Y:S07]  /*45d0*/  LDSM.16.M88.4 R184, [R0+0x2000] ;  /* 0x0020000000b8783b */ /* 0x0002ee0000000200 */
[C---:B----4-:R-:W-:Y:S08]  /*45e0*/  HMMA.16816.F32.BF16 R8, R204.reuse, R200, R8 ;  /* 0x000000c8cc08723c */ /* 0x050ff00000041808 */
[-C--:B------:R-:W-:Y:S08]  /*45f0*/  HMMA.16816.F32.BF16 R12, R204, R202.reuse, R12 ;  /* 0x000000cacc0c723c */ /* 0x080ff0000004180c */
[C---:B------:R-:W-:Y:S01]  /*4600*/  HMMA.16816.F32.BF16 R16, R196.reuse, R202, R16 ;  /* 0x000000cac410723c */ /* 0x040fe20000041810 */
[----:B------:R-:W-:Y:S03]  /*4610*/  LDSM.16.M88.4 R200, [R210+0x10000] ;  /* 0x01000000d2c8783b */ /* 0x000fe60000000200 */
[----:B-1----:R-:W-:Y:S02]  /*4620*/  @!P1 LOP3.LUT R0, R217, 0x6, RZ, 0xc0, !PT ;  /* 0x00000006d9009812 */ /* 0x002fe400078ec0ff */
[----:B------:R-:W-:Y:S02]  /*4630*/  SHF.R.U32.HI R217, RZ, 0x1, R218 ;  /* 0x00000001ffd97819 */ /* 0x000fe400000116da */
[-C--:B------:R-:W-:Y:S03]  /*4640*/  HMMA.16816.F32.BF16 R20, R196, R168.reuse, R20 ;  /* 0x000000a8c414723c */ /* 0x080fe60000041814 */
[----:B------:R-:W-:Y:S01]  /*4650*/  @!P1 LOP3.LUT R0, R0, 0x1e0, R217, 0xf8, !PT ;  /* 0x000001e000009812 */ /* 0x000fe200078ef8d9 */
[----:B------:R-:W-:Y:S04]  /*4660*/  IMAD.MOV.U32 R217, RZ, RZ, 0x18 ;  /* 0x00000018ffd97424 */ /* 0x000fe800078e00ff */
[C---:B------:R-:W-:Y:S08]  /*4670*/  HMMA.16816.F32.BF16 R24, R204.reuse, R168, R24 ;  /* 0x000000a8cc18723c */ /* 0x040ff00000041818 */
[-C--:B------:R-:W-:Y:S01]  /*4680*/  HMMA.16816.F32.BF16 R28, R204, R170.reuse, R28 ;  /* 0x000000aacc1c723c */ /* 0x080fe2000004181c */
[----:B------:R-:W-:Y:S07]  /*4690*/  LDSM.16.M88.4 R204, [R3+0x3000] ;  /* 0x0030000003cc783b */ /* 0x000fee0000000200 */
[----:B------:R-:W-:Y:S01]  /*46a0*/  HMMA.16816.F32.BF16 R32, R196, R170, R32 ;  /* 0x000000aac420723c */ /* 0x000fe20000041820 */
[----:B------:R-:W1:Y:S07]  /*46b0*/  LDSM.16.M88.4 R168, [R211+0x10800] ;  /* 0x01080000d3a8783b */ /* 0x000e6e0000000200 */
[-C--:B------:R-:W-:Y:S01]  /*46c0*/  HMMA.16816.F32.BF16 R4, R172, R176.reuse, R4 ;  /* 0x000000b0ac04723c */ /* 0x080fe20000041804 */
[----:B------:R-:W4:Y:S07]  /*46d0*/  LDSM.16.M88.4 R196, [R3+0x2000] ;  /* 0x0020000003c4783b */ /* 0x000f2e0000000200 */
[C---:B--2---:R-:W-:Y:S08]  /*46e0*/  HMMA.16816.F32.BF16 R8, R180.reuse, R176, R8 ;  /* 0x000000b0b408723c */ /* 0x044ff00000041808 */
[-C--:B------:R-:W-:Y:S08]  /*46f0*/  HMMA.16816.F32.BF16 R12, R180, R178.reuse, R12 ;  /* 0x000000b2b40c723c */ /* 0x080ff0000004180c */
[C---:B------:R-:W-:Y:S01]  /*4700*/  HMMA.16816.F32.BF16 R16, R172.reuse, R178, R16 ;  /* 0x000000b2ac10723c */ /* 0x040fe20000041810 */
[----:B------:R-:W-:Y:S07]  /*4710*/  LDSM.16.M88.4 R176, [R2+0x3000] ;  /* 0x0030000002b0783b */ /* 0x000fee0000000200 */
[-C--:B---3--:R-:W-:Y:S08]  /*4720*/  HMMA.16816.F32.BF16 R20, R172, R164.reuse, R20 ;  /* 0x000000a4ac14723c */ /* 0x088ff00000041814 */
[C---:B------:R-:W-:Y:S08]  /*4730*/  HMMA.16816.F32.BF16 R24, R180.reuse, R164, R24 ;  /* 0x000000a4b418723c */ /* 0x040ff00000041818 */
[-C--:B------:R-:W-:Y:S03]  /*4740*/  HMMA.16816.F32.BF16 R28, R180, R166.reuse, R28 ;  /* 0x000000a6b41c723c */ /* 0x080fe6000004181c */
[----:B------:R-:W-:Y:S01]  /*4750*/  FMUL.FTZ R183, R249, 1.4426950216293334961 ;  /* 0x3fb8aa3bf9b77820 */ /* 0x000fe20000410000 */
[----:B------:R-:W-:Y:S01]  /*4760*/  FMUL.FTZ R182, R248, 1.4426950216293334961 ;  /* 0x3fb8aa3bf8b67820 */ /* 0x000fe20000410000 */
[C---:B------:R-:W-:Y:S01]  /*4770*/  FMUL.FTZ R180, R246.reuse, 1.4426950216293334961 ;  /* 0x3fb8aa3bf6b47820 */ /* 0x040fe20000410000 */
[----:B------:R-:W-:Y:S02]  /*4780*/  FMUL.FTZ R181, R247, 1.4426950216293334961 ;  /* 0x3fb8aa3bf7b57820 */ /* 0x000fe40000410000 */
[----:B------:R-:W-:Y:S01]  /*4790*/  HMMA.16816.F32.BF16 R32, R172, R166, R32 ;  /* 0x000000a6ac20723c */ /* 0x000fe20000041820 */
[----:B------:R-:W2:Y:S03]  /*47a0*/  LDSM.16.M88.4 R164, [R210+0x10800] ;  /* 0x01080000d2a4783b */ /* 0x000ea60000000200 */
[----:B------:R-:W-:Y:S02]  /*47b0*/  FSEL R183, R183, RZ, P2 ;  /* 0x000000ffb7b77208 */ /* 0x000fe40001000000 */
[----:B------:R-:W-:Y:S02]  /*47c0*/  FSETP.NEU.FTZ.AND P2, PT, R246, -INF , PT ;  /* 0xff800000f600780b */ /* 0x000fe40003f5d000 */
[-C--:B------:R-:W-:Y:S01]  /*47d0*/  HMMA.16816.F32.BF16 R4, R184, R188.reuse, R4 ;  /* 0x000000bcb804723c */ /* 0x080fe20000041804 */
[----:B------:R-:W-:Y:S04]  /*47e0*/  LDSM.16.M88.4 R172, [R212+0x10000] ;  /* 0x01000000d4ac783b */ /* 0x000fe80000000200 */
[----:B------:R-:W-:Y:S02]  /*47f0*/  FSEL R182, R182, RZ, P6 ;  /* 0x000000ffb6b67208 */ /* 0x000fe40003000000 */
[----:B------:R-:W-:Y:S01]  /*4800*/  FSEL R180, R180, RZ, P2 ;  /* 0x000000ffb4b47208 */ /* 0x000fe20001000000 */
[C---:B------:R-:W-:Y:S04]  /*4810*/  HMMA.16816.F32.BF16 R8, R192.reuse, R188, R8 ;  /* 0x000000bcc008723c */ /* 0x040fe80000041808 */
[----:B------:R-:W-:Y:S04]  /*4820*/  FSEL R181, R181, RZ, P5 ;  /* 0x000000ffb5b57208 */ /* 0x000fe80002800000 */
[-C--:B------:R-:W-:Y:S08]  /*4830*/  HMMA.16816.F32.BF16 R12, R192, R190.reuse, R12 ;  /* 0x000000bec00c723c */ /* 0x080ff0000004180c */
[C---:B------:R-:W-:Y:S08]  /*4840*/  HMMA.16816.F32.BF16 R16, R184.reuse, R190, R16 ;  /* 0x000000beb810723c */ /* 0x040ff00000041810 */
[-C--:B-1----:R-:W-:Y:S08]  /*4850*/  HMMA.16816.F32.BF16 R20, R184, R168.reuse, R20 ;  /* 0x000000a8b814723c */ /* 0x082ff00000041814 */
[C---:B------:R-:W-:Y:S08]  /*4860*/  HMMA.16816.F32.BF16 R24, R192.reuse, R168, R24 ;  /* 0x000000a8c018723c */ /* 0x040ff00000041818 */
[-C--:B------:R-:W-:Y:S08]  /*4870*/  HMMA.16816.F32.BF16 R28, R192, R170.reuse, R28 ;  /* 0x000000aac01c723c */ /* 0x080ff0000004181c */
[----:B------:R-:W-:Y:S01]  /*4880*/  HMMA.16816.F32.BF16 R32, R184, R170, R32 ;  /* 0x000000aab820723c */ /* 0x000fe20000041820 */
[----:B------:R1:W3:Y:S03]  /*4890*/  LDSM.16.M88.4 R168, [R2+0x2000] ;  /* 0x0020000002a8783b */ /* 0x0002e60000000200 */
[----:B------:R-:W-:Y:S04]  /*48a0*/  LEA R186, R252, UR4, 0x1 ;  /* 0x00000004fcba7c11 */ /* 0x000fe8000f8e08ff */
[-C--:B----4-:R-:W-:Y:S05]  /*48b0*/  HMMA.16816.F32.BF16 R4, R196, R200.reuse, R4 ;  /* 0x000000c8c404723c */ /* 0x090fea0000041804 */
[C---:B------:R-:W-:Y:S02]  /*48c0*/  VIADD R3, R186.reuse, 0x20000 ;  /* 0x00020000ba037836 */ /* 0x040fe40000000000 */
[----:B------:R-:W-:Y:S01]  /*48d0*/  VIADD R185, R186, 0x20020 ;  /* 0x00020020bab97836 */ /* 0x000fe20000000000 */
[C---:B------:R-:W-:Y:S01]  /*48e0*/  HMMA.16816.F32.BF16 R8, R204.reuse, R200, R8 ;  /* 0x000000c8cc08723c */ /* 0x040fe20000041808 */
[----:B------:R-:W-:Y:S03]  /*48f0*/  IMAD.MOV.U32 R200, RZ, RZ, 0x10 ;  /* 0x00000010ffc87424 */ /* 0x000fe600078e00ff */
[----:B------:R-:W-:Y:S01]  /*4900*/  @P4 VIADD R185, R3, 0xffffffe0 ;  /* 0xffffffe003b94836 */ /* 0x000fe20000000000 */
[----:B------:R-:W-:Y:S02]  /*4910*/  @!P1 VIMNMX R3, PT, PT, R234, UR35, PT ;  /* 0x00000023ea039c48 */ /* 0x000fe4000bfe0100 */
[----:B------:R-:W-:Y:S01]  /*4920*/  SEL R200, R200, 0xfffffff0, !P0 ;  /* 0xfffffff0c8c87807 */ /* 0x000fe20004000000 */
[-C--:B------:R-:W-:Y:S01]  /*4930*/  HMMA.16816.F32.BF16 R12, R204, R202.reuse, R12 ;  /* 0x000000cacc0c723c */ /* 0x080fe2000004180c */
[----:B-1----:R-:W-:Y:S03]  /*4940*/  IMAD.U32 R2, RZ, RZ, UR39 ;  /* 0x00000027ff027e24 */ /* 0x002fe6000f8e00ff */
[----:B------:R-:W-:Y:S02]  /*4950*/  IMAD.IADD R187, R186, 0x1, R200 ;  /* 0x00000001babb7824 */ /* 0x000fe400078e02c8 */
[----:B------:R-:W-:Y:S02]  /*4960*/  @!P1 IMAD R0, R2, 0x80, R0 ;  /* 0x0000008002009824 */ /* 0x000fe400078e0200 */
[C---:B------:R-:W-:Y:S04]  /*4970*/  HMMA.16816.F32.BF16 R16, R196.reuse, R202, R16 ;  /* 0x000000cac410723c */ /* 0x040fe80000041810 */
[----:B------:R-:W-:Y:S04]  /*4980*/  @!P1 VIADD R184, R0, 0x1 ;  /* 0x0000000100b89836 */ /* 0x000fe80000000000 */
[-C--:B--2---:R-:W-:Y:S08]  /*4990*/  HMMA.16816.F32.BF16 R20, R196, R164.reuse, R20 ;  /* 0x000000a4c414723c */ /* 0x084ff00000041814 */
[C---:B------:R-:W-:Y:S08]  /*49a0*/  HMMA.16816.F32.BF16 R24, R204.reuse, R164, R24 ;  /* 0x000000a4cc18723c */ /* 0x040ff00000041818 */
[-C--:B------:R-:W-:Y:S01]  /*49b0*/  HMMA.16816.F32.BF16 R28, R204, R166.reuse, R28 ;  /* 0x000000a6cc1c723c */ /* 0x080fe2000004181c */
[----:B------:R-:W2:Y:S01]  /*49c0*/  LDL R205, [R1] ;  /* 0x0000000001cd7983 */ /* 0x000ea20000100800 */
[----:B------:R-:W-:Y:S05]  /*49d0*/  IMAD.MOV.U32 R207, RZ, RZ, 0x40 ;  /* 0x00000040ffcf7424 */ /* 0x000fea00078e00ff */
[----:B------:R-:W-:Y:S01]  /*49e0*/  SEL R207, R207, 0xffffffc0, !P0 ;  /* 0xffffffc0cfcf7807 */ /* 0x000fe20004000000 */
[----:B------:R-:W-:Y:S01]  /*49f0*/  HMMA.16816.F32.BF16 R32, R196, R166, R32 ;  /* 0x000000a6c420723c */ /* 0x000fe20000041820 */
[----:B------:R-:W1:Y:S07]  /*4a00*/  LDSM.16.M88.4 R164, [R212+0x10800] ;  /* 0x01080000d4a4783b */ /* 0x000e6e0000000200 */
[-C--:B---3--:R-:W-:Y:S08]  /*4a10*/  HMMA.16816.F32.BF16 R4, R168, R172.reuse, R4 ;  /* 0x000000aca804723c */ /* 0x088ff00000041804 */
[C---:B------:R-:W-:Y:S04]  /*4a20*/  HMMA.16816.F32.BF16 R8, R176.reuse, R172, R8 ;  /* 0x000000acb008723c */ /* 0x040fe80000041808 */
[C---:B------:R-:W-:Y:S02]  /*4a30*/  @!P1 VIADDMNMX R173, R234.reuse, -R219, UR35, PT ;  /* 0x00000023eaad9e46 */ /* 0x040fe4000b8009db */
[----:B------:R-:W-:Y:S01]  /*4a40*/  @!P1 VIADDMNMX R172, R234, -R217, UR35, PT ;  /* 0x00000023eaac9e46 */ /* 0x000fe2000b8009d9 */
[----:B------:R-:W-:Y:S01]  /*4a50*/  IMAD.MOV.U32 R217, RZ, RZ, 0x8 ;  /* 0x00000008ffd97424 */ /* 0x000fe200078e00ff */
[-C--:B------:R-:W-:Y:S03]  /*4a60*/  HMMA.16816.F32.BF16 R12, R176, R174.reuse, R12 ;  /* 0x000000aeb00c723c */ /* 0x080fe6000004180c */
[-C--:B------:R-:W-:Y:S02]  /*4a70*/  @!P1 ISETP.GE.AND P6, PT, R0, R173.reuse, PT ;  /* 0x000000ad0000920c */ /* 0x080fe40003fc6270 */
[----:B------:R-:W-:Y:S02]  /*4a80*/  @!P1 ISETP.GE.AND P2, PT, R184, R173, PT ;  /* 0x000000adb800920c */ /* 0x000fe40003f46270 */
[----:B------:R-:W-:Y:S01]  /*4a90*/  @!P1 FSEL R4, R4, -INF , !P6 ;  /* 0xff80000004049808 */ /* 0x000fe20007000000 */
[C---:B------:R-:W-:Y:S04]  /*4aa0*/  HMMA.16816.F32.BF16 R16, R168.reuse, R174, R16 ;  /* 0x000000aea810723c */ /* 0x040fe80000041810 */
[-C--:B------:R-:W-:Y:S01]  /*4ab0*/  @!P1 ISETP.GE.AND P5, PT, R0, R172.reuse, PT ;  /* 0x000000ac0000920c */ /* 0x080fe20003fa6270 */
[--C-:B------:R-:W-:Y:S01]  /*4ac0*/  FFMA.FTZ R4, R4, UR17, -R183.reuse ;  /* 0x0000001104047c23 */ /* 0x100fe200080108b7 */
[----:B------:R-:W-:Y:S01]  /*4ad0*/  @!P1 ISETP.GE.AND P6, PT, R184, R172, PT ;  /* 0x000000acb800920c */ /* 0x000fe20003fc6270 */
[----:B------:R-:W-:Y:S01]  /*4ae0*/  @!P1 VIADD R174, R0, 0x8 ;  /* 0x0000000800ae9836 */ /* 0x000fe20000000000 */
[----:B------:R-:W-:Y:S01]  /*4af0*/  @!P1 VIADDMNMX R2, R234, R217, UR35, PT ;  /* 0x00000023ea029e46 */ /* 0x000fe2000b8001d9 */
[-C--:B-1----:R-:W-:Y:S03]  /*4b00*/  HMMA.16816.F32.BF16 R20, R168, R164.reuse, R20 ;  /* 0x000000a4a814723c */ /* 0x082fe60000041814 */
[----:B------:R-:W-:Y:S01]  /*4b10*/  @!P1 FSEL R5, R5, -INF , !P2 ;  /* 0xff80000005059808 */ /* 0x000fe20005000000 */
[----:B------:R-:W-:Y:S01]  /*4b20*/  @!P1 VIADD R175, R0, 0x9 ;  /* 0x0000000900af9836 */ /* 0x000fe20000000000 */
[----:B------:R-:W-:Y:S02]  /*4b30*/  @!P1 FSEL R6, R6, -INF , !P5 ;  /* 0xff80000006069808 */ /* 0x000fe40006800000 */
[----:B------:R-:W-:Y:S01]  /*4b40*/  @!P1 FSEL R7, R7, -INF , !P6 ;  /* 0xff80000007079808 */ /* 0x000fe20007000000 */
[C---:B------:R-:W-:Y:S04]  /*4b50*/  HMMA.16816.F32.BF16 R24, R176.reuse, R164, R24 ;  /* 0x000000a4b018723c */ /* 0x040fe80000041818 */
[CC--:B------:R-:W-:Y:S01]  /*4b60*/  @!P1 ISETP.GE.AND P5, PT, R184.reuse, R3.reuse, PT ;  /* 0x00000003b800920c */ /* 0x0c0fe20003fa6270 */
[----:B------:R-:W-:Y:S01]  /*4b70*/  FFMA.FTZ R5, R5, UR17, -R183 ;  /* 0x0000001105057c23 */ /* 0x000fe200080108b7 */
[-C--:B------:R-:W-:Y:S01]  /*4b80*/  @!P1 ISETP.GE.AND P6, PT, R184, R2.reuse, PT ;  /* 0x00000002b800920c */ /* 0x080fe20003fc6270 */
[--C-:B------:R-:W-:Y:S01]  /*4b90*/  FFMA.FTZ R6, R6, UR17, -R182.reuse ;  /* 0x0000001106067c23 */ /* 0x100fe200080108b6 */
[-C--:B------:R-:W-:Y:S01]  /*4ba0*/  HMMA.16816.F32.BF16 R28, R176, R166.reuse, R28 ;  /* 0x000000a6b01c723c */ /* 0x080fe2000004181c */
[----:B------:R1:W-:Y:S02]  /*4bb0*/  MUFU.EX2 R184, R4 ;  /* 0x0000000400b87308 */ /* 0x0003e40000000800 */
[-C--:B------:R-:W-:Y:S01]  /*4bc0*/  @!P1 ISETP.GE.AND P2, PT, R0, R3.reuse, PT ;  /* 0x000000030000920c */ /* 0x080fe20003f46270 */
[----:B------:R-:W-:Y:S01]  /*4bd0*/  FFMA.FTZ R7, R7, UR17, -R182 ;  /* 0x0000001107077c23 */ /* 0x000fe200080108b6 */
[----:B------:R-:W-:Y:S06]  /*4be0*/  @!P1 FSEL R9, R9, -INF , !P5 ;  /* 0xff80000009099808 */ /* 0x000fec0006800000 */
[----:B------:R3:W4:Y:S01]  /*4bf0*/  MUFU.EX2 R243, R5 ;  /* 0x0000000500f37308 */ /* 0x0007220000000800 */
[----:B------:R-:W-:Y:S01]  /*4c00*/  @!P1 ISETP.GE.AND P5, PT, R174, R3, PT ;  /* 0x00000003ae00920c */ /* 0x000fe20003fa6270 */
[----:B------:R-:W-:Y:S08]  /*4c10*/  HMMA.16816.F32.BF16 R32, R168, R166, R32 ;  /* 0x000000a6a820723c */ /* 0x000ff00000041820 */
[----:B------:R-:W-:Y:S01]  /*4c20*/  MUFU.EX2 R245, R6 ;  /* 0x0000000600f57308 */ /* 0x000fe20000000800 */
[----:B------:R-:W-:Y:S01]  /*4c30*/  @!P1 FSEL R8, R8, -INF , !P2 ;  /* 0xff80000008089808 */ /* 0x000fe20005000000 */
[--C-:B------:R-:W-:Y:S01]  /*4c40*/  FFMA.FTZ R9, R9, UR17, -R181.reuse ;  /* 0x0000001109097c23 */ /* 0x100fe200080108b5 */
[----:B------:R-:W-:Y:S01]  /*4c50*/  @!P1 FSEL R11, R11, -INF , !P6 ;  /* 0xff8000000b0b9808 */ /* 0x000fe20007000000 */
[----:B-1----:R-:W-:Y:S01]  /*4c60*/  @!P1 VIADD R4, R0, 0x10 ;  /* 0x0000001000049836 */ /* 0x002fe20000000000 */
[-C--:B------:R-:W-:Y:S05]  /*4c70*/  @!P1 ISETP.GE.AND P6, PT, R174, R2.reuse, PT ;  /* 0x00000002ae00920c */ /* 0x080fea0003fc6270 */
[----:B------:R-:W1:Y:S01]  /*4c80*/  MUFU.EX2 R244, R7 ;  /* 0x0000000700f47308 */ /* 0x000e620000000800 */
[-C--:B------:R-:W-:Y:S01]  /*4c90*/  @!P1 ISETP.GE.AND P2, PT, R0, R2.reuse, PT ;  /* 0x000000020000920c */ /* 0x080fe20003f46270 */
[--C-:B------:R-:W-:Y:S01]  /*4ca0*/  FFMA.FTZ R8, R8, UR17, -R181.reuse ;  /* 0x0000001108087c23 */ /* 0x100fe200080108b5 */
[----:B------:R-:W-:Y:S01]  /*4cb0*/  @!P1 FSEL R12, R12, -INF , !P5 ;  /* 0xff8000000c0c9808 */ /* 0x000fe20006800000 */
[----:B---3--:R-:W-:Y:S01]  /*4cc0*/  @!P1 VIADD R5, R0, 0x11 ;  /* 0x0000001100059836 */ /* 0x008fe20000000000 */
[----:B------:R-:W-:Y:S01]  /*4cd0*/  @!P1 ISETP.GE.AND P5, PT, R174, R173, PT ;  /* 0x000000adae00920c */ /* 0x000fe20003fa6270 */
[--C-:B------:R-:W-:Y:S01]  /*4ce0*/  FFMA.FTZ R11, R11, UR17, -R180.reuse ;  /* 0x000000110b0b7c23 */ /* 0x100fe200080108b4 */
[----:B------:R-:W-:Y:S03]  /*4cf0*/  @!P1 FSEL R10, R10, -INF , !P2 ;  /* 0xff8000000a0a9808 */ /* 0x000fe60005000000 */
[----:B------:R-:W-:Y:S01]  /*4d00*/  MUFU.EX2 R199, R8 ;  /* 0x0000000800c77308 */ /* 0x000fe20000000800 */
[----:B------:R-:W-:Y:S01]  /*4d10*/  @!P1 FSEL R14, R14, -INF , !P6 ;  /* 0xff8000000e0e9808 */ /* 0x000fe20007000000 */
[----:B------:R-:W-:Y:S01]  /*4d20*/  FFMA.FTZ R12, R12, UR17, -R181 ;  /* 0x000000110c0c7c23 */ /* 0x000fe200080108b5 */
[C---:B------:R-:W-:Y:S01]  /*4d30*/  @!P1 ISETP.GE.AND P2, PT, R175.reuse, R3, PT ;  /* 0x00000003af00920c */ /* 0x040fe20003f46270 */
[--C-:B------:R-:W-:Y:S01]  /*4d40*/  FFMA.FTZ R10, R10, UR17, -R180.reuse ;  /* 0x000000110a0a7c23 */ /* 0x100fe200080108b4 */
[C---:B------:R-:W-:Y:S05]  /*4d50*/  @!P1 ISETP.GE.AND P6, PT, R175.reuse, R2, PT ;  /* 0x00000002af00920c */ /* 0x040fea0003fc6270 */
[----:B------:R-:W-:Y:S01]  /*4d60*/  MUFU.EX2 R198, R9 ;  /* 0x0000000900c67308 */ /* 0x000fe20000000800 */
[----:B------:R-:W-:Y:S01]  /*4d70*/  @!P1 FSEL R16, R16, -INF , !P5 ;  /* 0xff80000010109808 */ /* 0x000fe20006800000 */
[--C-:B------:R-:W-:Y:S01]  /*4d80*/  FFMA.FTZ R14, R14, UR17, -R180.reuse ;  /* 0x000000110e0e7c23 */ /* 0x100fe200080108b4 */
[-C--:B------:R-:W-:Y:S07]  /*4d90*/  @!P1 ISETP.GE.AND P5, PT, R175, R172.reuse, PT ;  /* 0x000000acaf00920c */ /* 0x080fee0003fa6270 */
[----:B------:R-:W-:Y:S01]  /*4da0*/  MUFU.EX2 R204, R10 ;  /* 0x0000000a00cc7308 */ /* 0x000fe20000000800 */
[----:B------:R-:W-:Y:S01]  /*4db0*/  @!P1 FSEL R13, R13, -INF , !P2 ;  /* 0xff8000000d0d9808 */ /* 0x000fe20005000000 */
[----:B------:R-:W-:Y:S01]  /*4dc0*/  FFMA.FTZ R16, R16, UR17, -R183 ;  /* 0x0000001110107c23 */ /* 0x000fe200080108b7 */
[----:B------:R-:W-:Y:S07]  /*4dd0*/  @!P1 FSEL R15, R15, -INF , !P6 ;  /* 0xff8000000f0f9808 */ /* 0x000fee0007000000 */
[----:B------:R-:W-:Y:S01]  /*4de0*/  MUFU.EX2 R203, R11 ;  /* 0x0000000b00cb7308 */ /* 0x000fe20000000800 */
[-C--:B------:R-:W-:Y:S01]  /*4df0*/  @!P1 ISETP.GE.AND P2, PT, R174, R172.reuse, PT ;  /* 0x000000acae00920c */ /* 0x080fe20003f46270 */
[----:B------:R-:W-:Y:S01]  /*4e00*/  FFMA.FTZ R13, R13, UR17, -R181 ;  /* 0x000000110d0d7c23 */ /* 0x000fe200080108b5 */
[-C--:B------:R-:W-:Y:S07]  /*4e10*/  @!P1 ISETP.GE.AND P6, PT, R175, R173.reuse, PT ;  /* 0x000000adaf00920c */ /* 0x080fee0003fc6270 */
[----:B------:R-:W-:Y:S01]  /*4e20*/  MUFU.EX2 R229, R16 ;  /* 0x0000001000e57308 */ /* 0x000fe20000000800 */
[----:B------:R-:W-:Y:S01]  /*4e30*/  @!P1 FSEL R19, R19, -INF , !P5 ;  /* 0xff80000013139808 */ /* 0x000fe20006800000 */
[----:B------:R-:W-:Y:S01]  /*4e40*/  FFMA.FTZ R15, R15, UR17, -R180 ;  /* 0x000000110f0f7c23 */ /* 0x000fe200080108b4 */
[-C--:B------:R-:W-:Y:S07]  /*4e50*/  @!P1 ISETP.GE.AND P5, PT, R4, R172.reuse, PT ;  /* 0x000000ac0400920c */ /* 0x080fee0003fa6270 */
[----:B------:R-:W-:Y:S01]  /*4e60*/  MUFU.EX2 R197, R12 ;  /* 0x0000000c00c57308 */ /* 0x000fe20000000800 */
[----:B------:R-:W-:Y:S01]  /*4e70*/  @!P1 FSEL R17, R17, -INF , !P6 ;  /* 0xff80000011119808 */ /* 0x000fe20007000000 */
[--C-:B------:R-:W-:Y:S01]  /*4e80*/  FFMA.FTZ R19, R19, UR17, -R182.reuse ;  /* 0x0000001113137c23 */ /* 0x100fe200080108b6 */
[----:B------:R-:W-:Y:S07]  /*4e90*/  @!P1 FSEL R18, R18, -INF , !P2 ;  /* 0xff80000012129808 */ /* 0x000fee0005000000 */
[----:B------:R-:W-:Y:S01]  /*4ea0*/  MUFU.EX2 R196, R13 ;  /* 0x0000000d00c47308 */ /* 0x000fe20000000800 */
[-C--:B------:R-:W-:Y:S01]  /*4eb0*/  @!P1 ISETP.GE.AND P6, PT, R4, R173.reuse, PT ;  /* 0x000000ad0400920c */ /* 0x080fe20003fc6270 */
[--C-:B------:R-:W-:Y:S01]  /*4ec0*/  FFMA.FTZ R17, R17, UR17, -R183.reuse ;  /* 0x0000001111117c23 */ /* 0x100fe200080108b7 */
[C---:B------:R-:W-:Y:S01]  /*4ed0*/  @!P1 ISETP.GE.AND P2, PT, R5.reuse, R173, PT ;  /* 0x000000ad0500920c */ /* 0x040fe20003f46270 */
[--C-:B------:R-:W-:Y:S01]  /*4ee0*/  FFMA.FTZ R18, R18, UR17, -R182.reuse ;  /* 0x0000001112127c23 */ /* 0x100fe200080108b6 */
[----:B------:R-:W-:Y:S05]  /*4ef0*/  @!P1 FSEL R22, R22, -INF , !P5 ;  /* 0xff80000016169808 */ /* 0x000fea0006800000 */
[----:B------:R-:W3:Y:S01]  /*4f00*/  MUFU.EX2 R226, R17 ;  /* 0x0000001100e27308 */ /* 0x000ee20000000800 */
[----:B------:R-:W-:Y:S02]  /*4f10*/  @!P1 ISETP.GE.AND P5, PT, R5, R172, PT ;  /* 0x000000ac0500920c */ /* 0x000fe40003fa6270 */
[----:B------:R-:W-:Y:S07]  /*4f20*/  @!P1 FSEL R20, R20, -INF , !P6 ;  /* 0xff80000014149808 */ /* 0x000fee0007000000 */
[----:B------:R-:W-:Y:S01]  /*4f30*/  MUFU.EX2 R242, R18 ;  /* 0x0000001200f27308 */ /* 0x000fe20000000800 */
[----:B------:R-:W-:Y:S01]  /*4f40*/  @!P1 FSEL R21, R21, -INF , !P2 ;  /* 0xff80000015159808 */ /* 0x000fe20005000000 */
[--C-:B------:R-:W-:Y:S01]  /*4f50*/  FFMA.FTZ R22, R22, UR17, -R182.reuse ;  /* 0x0000001116167c23 */ /* 0x100fe200080108b6 */
[CC--:B------:R-:W-:Y:S07]  /*4f60*/  @!P1 ISETP.GE.AND P6, PT, R4.reuse, R3.reuse, PT ;  /* 0x000000030400920c */ /* 0x0c0fee0003fc6270 */
[----:B------:R-:W3:Y:S01]  /*4f70*/  MUFU.EX2 R231, R19 ;  /* 0x0000001300e77308 */ /* 0x000ee20000000800 */
[-C--:B------:R-:W-:Y:S01]  /*4f80*/  @!P1 ISETP.GE.AND P2, PT, R4, R2.reuse, PT ;  /* 0x000000020400920c */ /* 0x080fe20003f46270 */
[C---:B------:R-:W-:Y:S01]  /*4f90*/  @!P1 VIADD R4, R0.reuse, 0x18 ;  /* 0x0000001800049836 */ /* 0x040fe20000000000 */
[----:B------:R-:W-:Y:S01]  /*4fa0*/  @!P1 FSEL R23, R23, -INF , !P5 ;  /* 0xff80000017179808 */ /* 0x000fe20006800000 */
[----:B------:R-:W-:Y:S01]  /*4fb0*/  @!P1 VIADD R0, R0, 0x19 ;  /* 0x0000001900009836 */ /* 0x000fe20000000000 */
[-C--:B------:R-:W-:Y:S05]  /*4fc0*/  @!P1 ISETP.GE.AND P5, PT, R5, R3.reuse, PT ;  /* 0x000000030500920c */ /* 0x080fea0003fa6270 */
[----:B------:R-:W-:Y:S01]  /*4fd0*/  MUFU.EX2 R202, R14 ;  /* 0x0000000e00ca7308 */ /* 0x000fe20000000800 */
[----:B------:R-:W-:Y:S01]  /*4fe0*/  @!P1 FSEL R24, R24, -INF , !P6 ;  /* 0xff80000018189808 */ /* 0x000fe20007000000 */
[--C-:B------:R-:W-:Y:S01]  /*4ff0*/  FFMA.FTZ R20, R20, UR17, -R183.reuse ;  /* 0x0000001114147c23 */ /* 0x100fe200080108b7 */
[----:B------:R-:W-:Y:S07]  /*5000*/  @!P1 FSEL R25, R25, -INF , !P5 ;  /* 0xff80000019199808 */ /* 0x000fee0006800000 */
[----:B------:R-:W-:Y:S01]  /*5010*/  MUFU.EX2 R201, R15 ;  /* 0x0000000f00c97308 */ /* 0x000fe20000000800 */
[-C--:B------:R-:W-:Y:S01]  /*5020*/  @!P1 ISETP.GE.AND P5, PT, R4, R3.reuse, PT ;  /* 0x000000030400920c */ /* 0x080fe20003fa6270 */
[----:B------:R-:W-:Y:S01]  /*5030*/  FFMA.FTZ R21, R21, UR17, -R183 ;  /* 0x0000001115157c23 */ /* 0x000fe200080108b7 */
[----:B------:R-:W-:Y:S01]  /*5040*/  @!P1 FSEL R26, R26, -INF , !P2 ;  /* 0xff8000001a1a9808 */ /* 0x000fe20005000000 */
[----:B------:R-:W-:Y:S01]  /*5050*/  FFMA.FTZ R23, R23, UR17, -R182 ;  /* 0x0000001117177c23 */ /* 0x000fe200080108b6 */
[----:B------:R-:W-:Y:S05]  /*5060*/  @!P1 ISETP.GE.AND P6, PT, R5, R2, PT ;  /* 0x000000020500920c */ /* 0x000fea0003fc6270 */
[----:B------:R-:W-:Y:S01]  /*5070*/  MUFU.EX2 R225, R20 ;  /* 0x0000001400e17308 */ /* 0x000fe20000000800 */
[----:B------:R-:W-:Y:S01]  /*5080*/  @!P1 ISETP.GE.AND P2, PT, R0, R3, PT ;  /* 0x000000030000920c */ /* 0x000fe20003f46270 */
[--C-:B------:R-:W-:Y:S01]  /*5090*/  FFMA.FTZ R24, R24, UR17, -R181.reuse ;  /* 0x0000001118187c23 */ /* 0x100fe200080108b5 */
[----:B------:R-:W-:Y:S07]  /*50a0*/  @!P1 FSEL R28, R28, -INF , !P5 ;  /* 0xff8000001c1c9808 */ /* 0x000fee0006800000 */
[----:B------:R-:W3:Y:S01]  /*50b0*/  MUFU.EX2 R224, R21 ;  /* 0x0000001500e07308 */ /* 0x000ee20000000800 */
[-C--:B------:R-:W-:Y:S01]  /*50c0*/  @!P1 ISETP.GE.AND P5, PT, R0, R173.reuse, PT ;  /* 0x000000ad0000920c */ /* 0x080fe20003fa6270 */
[--C-:B------:R-:W-:Y:S01]  /*50d0*/  FFMA.FTZ R25, R25, UR17, -R181.reuse ;  /* 0x0000001119197c23 */ /* 0x100fe200080108b5 */
[----:B------:R-:W-:Y:S07]  /*50e0*/  @!P1 FSEL R29, R29, -INF , !P2 ;  /* 0xff8000001d1d9808 */ /* 0x000fee0005000000 */
[----:B------:R-:W-:Y:S01]  /*50f0*/  MUFU.EX2 R227, R22 ;  /* 0x0000001600e37308 */ /* 0x000fe20000000800 */
[----:B------:R-:W-:Y:S01]  /*5100*/  @!P1 FSEL R27, R27, -INF , !P6 ;  /* 0xff8000001b1b9808 */ /* 0x000fe20007000000 */
[--C-:B------:R-:W-:Y:S01]  /*5110*/  FFMA.FTZ R26, R26, UR17, -R180.reuse ;  /* 0x000000111a1a7c23 */ /* 0x100fe200080108b4 */
[C---:B------:R-:W-:Y:S07]  /*5120*/  @!P1 ISETP.GE.AND P6, PT, R4.reuse, R173, PT ;  /* 0x000000ad0400920c */ /* 0x040fee0003fc6270 */
[----:B------:R-:W3:Y:S01]  /*5130*/  MUFU.EX2 R228, R23 ;  /* 0x0000001700e47308 */ /* 0x000ee20000000800 */
[C---:B------:R-:W-:Y:S01]  /*5140*/  @!P1 ISETP.GE.AND P2, PT, R4.reuse, R172, PT ;  /* 0x000000ac0400920c */ /* 0x040fe20003f46270 */
[----:B------:R-:W-:Y:S01]  /*5150*/  FFMA.FTZ R27, R27, UR17, -R180 ;  /* 0x000000111b1b7c23 */ /* 0x000fe200080108b4 */
[----:B------:R-:W-:Y:S07]  /*5160*/  @!P1 FSEL R33, R33, -INF , !P5 ;  /* 0xff80000021219808 */ /* 0x000fee0006800000 */
[----:B------:R-:W-:Y:S01]  /*5170*/  MUFU.EX2 R193, R24 ;  /* 0x0000001800c17308 */ /* 0x000fe20000000800 */
[----:B------:R-:W-:Y:S01]  /*5180*/  @!P1 ISETP.GE.AND P5, PT, R4, R2, PT ;  /* 0x000000020400920c */ /* 0x000fe20003fa6270 */
[--C-:B------:R-:W-:Y:S01]  /*5190*/  FFMA.FTZ R28, R28, UR17, -R181.reuse ;  /* 0x000000111c1c7c23 */ /* 0x100fe200080108b5 */
[----:B----4-:R-:W-:Y:S07]  /*51a0*/  F2FP.BF16.F32.PACK_AB R4, R243, R184 ;  /* 0x000000b8f304723e */ /* 0x010fee00000010ff */
[----:B------:R-:W4:Y:S01]  /*51b0*/  MUFU.EX2 R192, R25 ;  /* 0x0000001900c07308 */ /* 0x000f220000000800 */
[----:B-1----:R-:W-:Y:S01]  /*51c0*/  F2FP.BF16.F32.PACK_AB R3, R244, R245 ;  /* 0x000000f5f403723e */ /* 0x002fe200000010ff */
[----:B------:R-:W-:Y:S01]  /*51d0*/  FFMA.FTZ R181, R29, UR17, -R181 ;  /* 0x000000111db57c23 */ /* 0x000fe200080108b5 */
[----:B------:R-:W-:Y:S01]  /*51e0*/  @!P1 FSEL R32, R32, -INF , !P6 ;  /* 0xff80000020209808 */ /* 0x000fe20007000000 */
[----:B------:R1:W-:Y:S01]  /*51f0*/  STS [R186+0x20000], R4 ;  /* 0x02000004ba007388 */ /* 0x0003e20000000800 */
[----:B------:R-:W-:Y:S05]  /*5200*/  @!P1 FSEL R34, R34, -INF , !P2 ;  /* 0xff80000022229808 */ /* 0x000fea0005000000 */
[----:B------:R-:W-:Y:S01]  /*5210*/  MUFU.EX2 R195, R26 ;  /* 0x0000001a00c37308 */ /* 0x000fe20000000800 */
[C---:B------:R-:W-:Y:S01]  /*5220*/  @!P1 ISETP.GE.AND P6, PT, R0.reuse, R172, PT ;  /* 0x000000ac0000920c */ /* 0x040fe20003fc6270 */
[----:B------:R4:W-:Y:S01]  /*5230*/  STS [R186+0x20400], R3 ;  /* 0x02040003ba007388 */ /* 0x0009e20000000800 */
[----:B------:R-:W-:Y:S01]  /*5240*/  @!P1 ISETP.GE.AND P2, PT, R0, R2, PT ;  /* 0x000000020000920c */ /* 0x000fe20003f46270 */
[--C-:B------:R-:W-:Y:S01]  /*5250*/  FFMA.FTZ R32, R32, UR17, -R183.reuse ;  /* 0x0000001120207c23 */ /* 0x100fe200080108b7 */
[----:B---3--:R-:W-:Y:S01]  /*5260*/  F2FP.BF16.F32.PACK_AB R2, R226, R229 ;  /* 0x000000e5e202723e */ /* 0x008fe200000010ff */
[--C-:B------:R-:W-:Y:S01]  /*5270*/  FFMA.FTZ R34, R34, UR17, -R182.reuse ;  /* 0x0000001122227c23 */ /* 0x100fe200080108b6 */
[----:B------:R-:W-:Y:S01]  /*5280*/  F2FP.BF16.F32.PACK_AB R0, R231, R242 ;  /* 0x000000f2e700723e */ /* 0x000fe200000010ff */
[----:B------:R-:W-:Y:S01]  /*5290*/  FFMA.FTZ R183, R33, UR17, -R183 ;  /* 0x0000001121b77c23 */ /* 0x000fe200080108b7 */
[----:B------:R-:W-:Y:S01]  /*52a0*/  @!P1 FSEL R35, R35, -INF , !P6 ;  /* 0xff80000023239808 */ /* 0x000fe20007000000 */
[----:B------:R3:W-:Y:S01]  /*52b0*/  STS [R187+0x20000], R2 ;  /* 0x02000002bb007388 */ /* 0x0007e20000000800 */
[----:B------:R-:W-:Y:S01]  /*52c0*/  MUFU.EX2 R220, R32 ;  /* 0x0000002000dc7308 */ /* 0x000fe20000000800 */
[----:B------:R-:W-:Y:S02]  /*52d0*/  F2FP.BF16.F32.PACK_AB R6, R224, R225 ;  /* 0x000000e1e006723e */ /* 0x000fe400000010ff */
[----:B------:R2:W-:Y:S01]  /*52e0*/  STS [R187+0x20400], R0 ;  /* 0x02040000bb007388 */ /* 0x0005e20000000800 */
[----:B------:R-:W-:Y:S06]  /*52f0*/  FFMA.FTZ R182, R35, UR17, -R182 ;  /* 0x0000001123b67c23 */ /* 0x000fec00080108b6 */
[----:B------:R-:W2:Y:S01]  /*5300*/  MUFU.EX2 R217, R183 ;  /* 0x000000b700d97308 */ /* 0x000ea20000000800 */
[----:B------:R-:W-:Y:S02]  /*5310*/  F2FP.BF16.F32.PACK_AB R5, R228, R227 ;  /* 0x000000e3e405723e */ /* 0x000fe400000010ff */
[----:B------:R-:W-:Y:S07]  /*5320*/  @!P1 FSEL R30, R30, -INF , !P5 ;  /* 0xff8000001e1e9808 */ /* 0x000fee0006800000 */
[----:B------:R-:W-:Y:S01]  /*5330*/  MUFU.EX2 R223, R34 ;  /* 0x0000002200df7308 */ /* 0x000fe20000000800 */
[----:B------:R-:W-:Y:S02]  /*5340*/  @!P1 FSEL R31, R31, -INF , !P2 ;  /* 0xff8000001f1f9808 */ /* 0x000fe40005000000 */
[----:B-1----:R-:W-:Y:S07]  /*5350*/  F2FP.BF16.F32.PACK_AB R4, R198, R199 ;  /* 0x000000c7c604723e */ /* 0x002fee00000010ff */
[----:B------:R-:W1:Y:S01]  /*5360*/  MUFU.EX2 R222, R182 ;  /* 0x000000b600de7308 */ /* 0x000e620000000800 */
[--C-:B------:R-:W-:Y:S01]  /*5370*/  FFMA.FTZ R30, R30, UR17, -R180.reuse ;  /* 0x000000111e1e7c23 */ /* 0x100fe200080108b4 */
[----:B------:R-:W-:Y:S01]  /*5380*/  FFMA.FTZ R180, R31, UR17, -R180 ;  /* 0x000000111fb47c23 */ /* 0x000fe200080108b4 */
[----:B----4-:R-:W-:Y:S01]  /*5390*/  F2FP.BF16.F32.PACK_AB R3, R203, R204 ;  /* 0x000000cccb03723e */ /* 0x010fe200000010ff */
[----:B------:R4:W-:Y:S06]  /*53a0*/  STS [R186+0x21000], R4 ;  /* 0x02100004ba007388 */ /* 0x0009ec0000000800 */
[----:B------:R-:W-:Y:S01]  /*53b0*/  MUFU.EX2 R194, R27 ;  /* 0x0000001b00c27308 */ /* 0x000fe20000000800 */
[----:B------:R1:W-:Y:S09]  /*53c0*/  STS [R186+0x21400], R3 ;  /* 0x02140003ba007388 */ /* 0x0003f20000000800 */
[----:B------:R-:W-:Y:S01]  /*53d0*/  MUFU.EX2 R191, R28 ;  /* 0x0000001c00bf7308 */ /* 0x000fe20000000800 */
[----:B---3--:R-:W-:Y:S09]  /*53e0*/  F2FP.BF16.F32.PACK_AB R2, R196, R197 ;  /* 0x000000c5c402723e */ /* 0x008ff200000010ff */
[----:B------:R-:W3:Y:S01]  /*53f0*/  MUFU.EX2 R188, R181 ;  /* 0x000000b500bc7308 */ /* 0x000ee20000000800 */
[----:B--2---:R-:W-:Y:S01]  /*5400*/  F2FP.BF16.F32.PACK_AB R0, R201, R202 ;  /* 0x000000cac900723e */ /* 0x004fe200000010ff */
[----:B------:R2:W-:Y:S08]  /*5410*/  STS [R187+0x21000], R2 ;  /* 0x02100002bb007388 */ /* 0x0005f00000000800 */
[----:B------:R-:W-:Y:S01]  /*5420*/  MUFU.EX2 R190, R30 ;  /* 0x0000001e00be7308 */ /* 0x000fe20000000800 */
[----:B------:R3:W-:Y:S09]  /*5430*/  STS [R187+0x21400], R0 ;  /* 0x02140000bb007388 */ /* 0x0007f20000000800 */
[----:B------:R-:W3:Y:S01]  /*5440*/  MUFU.EX2 R189, R180 ;  /* 0x000000b400bd7308 */ /* 0x000ee20000000800 */
[----:B------:R-:W-:Y:S04]  /*5450*/  STS [R185], R6 ;  /* 0x00000006b9007388 */ /* 0x000fe80000000800 */
[----:B------:R-:W-:Y:S01]  /*5460*/  STS [R185+0x400], R5 ;  /* 0x00040005b9007388 */ /* 0x000fe20000000800 */
[----:B----4-:R-:W-:Y:S02]  /*5470*/  F2FP.BF16.F32.PACK_AB R4, R192, R193 ;  /* 0x000000c1c004723e */ /* 0x010fe400000010ff */
[----:B-1----:R-:W-:Y:S02]  /*5480*/  F2FP.BF16.F32.PACK_AB R3, R217, R220 ;  /* 0x000000dcd903723e */ /* 0x002fe400000010ff */
[----:B--2---:R-:W-:Y:S01]  /*5490*/  F2FP.BF16.F32.PACK_AB R2, R222, R223 ;  /* 0x000000dfde02723e */ /* 0x004fe200000010ff */
[----:B---3--:R-:W-:Y:S01]  /*54a0*/  IMAD.IADD R0, R200, 0x1, R185 ;  /* 0x00000001c8007824 */ /* 0x008fe200078e02b9 */
[----:B------:R-:W-:Y:S04]  /*54b0*/  LEA R200, R215, UR4, 0x1 ;  /* 0x00000004d7c87c11 */ /* 0x000fe8000f8e08ff */
[----:B------:R1:W-:Y:S04]  /*54c0*/  STS [R0], R3 ;  /* 0x0000000300007388 */ /* 0x0003e80000000800 */
[----:B------:R2:W-:Y:S04]  /*54d0*/  STS [R0+0x400], R2 ;  /* 0x0004000200007388 */ /* 0x0005e80000000800 */
[----:B------:R3:W-:Y:S01]  /*54e0*/  STS [R185+0x1000], R4 ;  /* 0x00100004b9007388 */ /* 0x0007e20000000800 */
[----:B-1----:R-:W-:Y:S02]  /*54f0*/  F2FP.BF16.F32.PACK_AB R3, R188, R191 ;  /* 0x000000bfbc03723e */ /* 0x002fe400000010ff */
[----:B--2---:R-:W-:Y:S02]  /*5500*/  F2FP.BF16.F32.PACK_AB R2, R189, R190 ;  /* 0x000000bebd02723e */ /* 0x004fe400000010ff */
[----:B---3--:R-:W-:Y:S05]  /*5510*/  F2FP.BF16.F32.PACK_AB R4, R194, R195 ;  /* 0x000000c3c204723e */ /* 0x008fea00000010ff */
[----:B------:R-:W-:Y:S04]  /*5520*/  STS [R185+0x1400], R4 ;  /* 0x00140004b9007388 */ /* 0x000fe80000000800 */
[----:B------:R-:W-:Y:S04]  /*5530*/  STS [R0+0x1000], R3 ;  /* 0x0010000300007388 */ /* 0x000fe80000000800 */
[----:B------:R1:W-:Y:S04]  /*5540*/  STS [R0+0x1400], R2 ;  /* 0x0014000200007388 */ /* 0x0003e80000000800 */
[----:B------:R-:W-:Y:S01]  /*5550*/  LDSM.16.M88.4 R32, [R200+0x8000] ;  /* 0x00800000c820783b */ /* 0x000fe20000000200 */
[----:B------:R-:W-:Y:S01]  /*5560*/  LEA R209, R205, UR4, 0x1 ;  /* 0x00000004cdd17c11 */ /* 0x000fe2000f8e08ff */
[----:B------:R-:W-:Y:S06]  /*5570*/  IMAD.MOV.U32 R205, RZ, RZ, 0x20 ;  /* 0x00000020ffcd7424 */ /* 0x000fec00078e00ff */
[----:B------:R-:W-:Y:S01]  /*5580*/  LDSM.16.M88.4 R28, [R200+0x9000] ;  /* 0x00900000c81c783b */ /* 0x000fe20000000200 */
[--C-:B------:R-:W-:Y:S01]  /*5590*/  IMAD.IADD R210, R207, 0x1, R209.reuse ;  /* 0x00000001cfd27824 */ /* 0x100fe200078e02d1 */
[----:B------:R-:W-:Y:S06]  /*55a0*/  SEL R206, R205, 0xffffffe0, !P3 ;  /* 0xffffffe0cdce7807 */ /* 0x000fec0005800000 */
[----:B------:R-:W2:Y:S01]  /*55b0*/  LDSM.16.M88.4 R16, [R209+0x14000] ;  /* 0x01400000d110783b */ /* 0x000ea20000000200 */
[----:B------:R-:W-:Y:S02]  /*55c0*/  IMAD.IADD R205, R200, 0x1, R206 ;  /* 0x00000001c8cd7824 */ /* 0x000fe400078e02ce */
[----:B------:R-:W-:Y:S02]  /*55d0*/  IMAD.IADD R211, R206, 0x1, R209 ;  /* 0x00000001ced37824 */ /* 0x000fe400078e02d1 */
[----:B-1----:R-:W-:Y:S02]  /*55e0*/  IMAD.IADD R0, R200, 0x1, R207 ;  /* 0x00000001c8007824 */ /* 0x002fe400078e02cf */
[C---:B------:R-:W-:Y:S01]  /*55f0*/  IMAD.IADD R212, R206.reuse, 0x1, R210 ;  /* 0x00000001ced47824 */ /* 0x040fe200078e02d2 */
[----:B------:R-:W1:Y:S01]  /*5600*/  LDSM.16.M88.4 R164, [R209+0x14800] ;  /* 0x01480000d1a4783b */ /* 0x000e620000000200 */
[----:B------:R-:W-:Y:S07]  /*5610*/  IMAD.IADD R2, R206, 0x1, R0 ;  /* 0x00000001ce027824 */ /* 0x000fee00078e0200 */
[----:B------:R-:W-:Y:S08]  /*5620*/  LDSM.16.M88.4 R168, [R205+0x8000] ;  /* 0x00800000cda8783b */ /* 0x000ff00000000200 */
[----:B------:R-:W3:Y:S08]  /*5630*/  LDSM.16.M88.4 R172, [R211+0x14000] ;  /* 0x01400000d3ac783b */ /* 0x000ef00000000200 */
[----:B------:R-:W4:Y:S01]  /*5640*/  LDSM.16.M88.4 R176, [R205+0x9000] ;  /* 0x00900000cdb0783b */ /* 0x000f220000000200 */
[-C--:B--2---:R-:W-:Y:S07]  /*5650*/  HMMA.16816.F32.BF16 R4, R32, R16.reuse, RZ ;  /* 0x000000102004723c */ /* 0x084fee00000418ff */
[----:B------:R-:W2:Y:S01]  /*5660*/  LDSM.16.M88.4 R180, [R211+0x14800] ;  /* 0x01480000d3b4783b */ /* 0x000ea20000000200 */
[C---:B------:R-:W-:Y:S08]  /*5670*/  HMMA.16816.F32.BF16 R8, R28.reuse, R16, RZ ;  /* 0x000000101c08723c */ /* 0x040ff000000418ff */
[-C--:B------:R-:W-:Y:S08]  /*5680*/  HMMA.16816.F32.BF16 R12, R28, R18.reuse, RZ ;  /* 0x000000121c0c723c */ /* 0x080ff000000418ff */
[C---:B------:R-:W-:Y:S08]  /*5690*/  HMMA.16816.F32.BF16 R16, R32.reuse, R18, RZ ;  /* 0x000000122010723c */ /* 0x040ff000000418ff */
[-C--:B-1----:R-:W-:Y:S08]  /*56a0*/  HMMA.16816.F32.BF16 R20, R32, R164.reuse, RZ ;  /* 0x000000a42014723c */ /* 0x082ff000000418ff */
[C---:B------:R-:W-:Y:S08]  /*56b0*/  HMMA.16816.F32.BF16 R24, R28.reuse, R164, RZ ;  /* 0x000000a41c18723c */ /* 0x040ff000000418ff */
[-C--:B------:R-:W-:Y:S08]  /*56c0*/  HMMA.16816.F32.BF16 R28, R28, R166.reuse, RZ ;  /* 0x000000a61c1c723c */ /* 0x080ff000000418ff */
[----:B------:R-:W-:Y:S01]  /*56d0*/  HMMA.16816.F32.BF16 R32, R32, R166, RZ ;  /* 0x000000a62020723c */ /* 0x000fe200000418ff */
[----:B------:R-:W-:Y:S07]  /*56e0*/  LDSM.16.M88.4 R164, [R0+0x8000] ;  /* 0x0080000000a4783b */ /* 0x000fee0000000200 */
[-C--:B---3--:R-:W-:Y:S08]  /*56f0*/  HMMA.16816.F32.BF16 R4, R168, R172.reuse, R4 ;  /* 0x000000aca804723c */ /* 0x088ff00000041804 */
[C---:B----4-:R-:W-:Y:S08]  /*5700*/  HMMA.16816.F32.BF16 R8, R176.reuse, R172, R8 ;  /* 0x000000acb008723c */ /* 0x050ff00000041808 */
[-C--:B------:R-:W-:Y:S08]  /*5710*/  HMMA.16816.F32.BF16 R12, R176, R174.reuse, R12 ;  /* 0x000000aeb00c723c */ /* 0x080ff0000004180c */
[C---:B------:R-:W-:Y:S01]  /*5720*/  HMMA.16816.F32.BF16 R16, R168.reuse, R174, R16 ;  /* 0x000000aea810723c */ /* 0x040fe20000041810 */
[----:B------:R-:W1:Y:S07]  /*5730*/  LDSM.16.M88.4 R172, [R210+0x14000] ;  /* 0x01400000d2ac783b */ /* 0x000e6e0000000200 */
[-C--:B--2---:R-:W-:Y:S08]  /*5740*/  HMMA.16816.F32.BF16 R20, R168, R180.reuse, R20 ;  /* 0x000000b4a814723c */ /* 0x084ff00000041814 */
[C---:B------:R-:W-:Y:S08]  /*5750*/  HMMA.16816.F32.BF16 R24, R176.reuse, R180, R24 ;  /* 0x000000b4b018723c */ /* 0x040ff00000041818 */
[-C--:B------:R-:W-:Y:S01]  /*5760*/  HMMA.16816.F32.BF16 R28, R176, R182.reuse, R28 ;  /* 0x000000b6b01c723c */ /* 0x080fe2000004181c */
[----:B------:R-:W-:Y:S07]  /*5770*/  LDSM.16.M88.4 R176, [R210+0x14800] ;  /* 0x01480000d2b0783b */ /* 0x000fee0000000200 */
[----:B------:R-:W-:Y:S01]  /*5780*/  HMMA.16816.F32.BF16 R32, R168, R182, R32 ;  /* 0x000000b6a820723c */ /* 0x000fe20000041820 */
[----:B------:R-:W2:Y:S07]  /*5790*/  LDSM.16.M88.4 R168, [R0+0x9000] ;  /* 0x0090000000a8783b */ /* 0x000eae0000000200 */
[-C--:B-1----:R-:W-:Y:S08]  /*57a0*/  HMMA.16816.F32.BF16 R4, R164, R172.reuse, R4 ;  /* 0x000000aca404723c */ /* 0x082ff00000041804 */
[C---:B--2---:R-:W-:Y:S08]  /*57b0*/  HMMA.16816.F32.BF16 R8, R168.reuse, R172, R8 ;  /* 0x000000aca808723c */ /* 0x044ff00000041808 */
        /* <DEDUP_REMOVED lines=8> */
[----:B------:R-:W1:Y:S08]  /*5840*/  LDSM.16.M88.4 R164, [R212+0x14000] ;  /* 0x01400000d4a4783b */ /* 0x000e700000000200 */
[----:B------:R-:W-:Y:S01]  /*5850*/  LDSM.16.M88.4 R176, [R210+0x18800] ;  /* 0x01880000d2b0783b */ /* 0x000fe20000000200 */
[-C--:B-1----:R-:W-:Y:S08]  /*5860*/  HMMA.16816.F32.BF16 R4, R168, R164.reuse, R4 ;  /* 0x000000a4a804723c */ /* 0x082ff00000041804 */
[C---:B------:R-:W-:Y:S08]  /*5870*/  HMMA.16816.F32.BF16 R8, R172.reuse, R164, R8 ;  /* 0x000000a4ac08723c */ /* 0x040ff00000041808 */
[-C--:B------:R-:W-:Y:S08]  /*5880*/  HMMA.16816.F32.BF16 R12, R172, R166.reuse, R12 ;  /* 0x000000a6ac0c723c */ /* 0x080ff0000004180c */
[C---:B------:R-:W-:Y:S01]  /*5890*/  HMMA.16816.F32.BF16 R16, R168.reuse, R166, R16 ;  /* 0x000000a6a810723c */ /* 0x040fe20000041810 */
[----:B------:R-:W1:Y:S07]  /*58a0*/  LDSM.16.M88.4 R164, [R212+0x14800] ;  /* 0x01480000d4a4783b */ /* 0x000e6e0000000200 */
[-C--:B-1----:R-:W-:Y:S08]  /*58b0*/  HMMA.16816.F32.BF16 R20, R168, R164.reuse, R20 ;  /* 0x000000a4a814723c */ /* 0x082ff00000041814 */
[C---:B------:R-:W-:Y:S08]  /*58c0*/  HMMA.16816.F32.BF16 R24, R172.reuse, R164, R24 ;  /* 0x000000a4ac18723c */ /* 0x040ff00000041818 */
[-C--:B------:R-:W-:Y:S01]  /*58d0*/  HMMA.16816.F32.BF16 R28, R172, R166.reuse, R28 ;  /* 0x000000a6ac1c723c */ /* 0x080fe2000004181c */
[----:B------:R-:W-:Y:S07]  /*58e0*/  LDSM.16.M88.4 R172, [R200+0xa000] ;  /* 0x00a00000c8ac783b */ /* 0x000fee0000000200 */
[----:B------:R-:W-:Y:S01]  /*58f0*/  HMMA.16816.F32.BF16 R32, R168, R166, R32 ;  /* 0x000000a6a820723c */ /* 0x000fe20000041820 */
[----:B------:R-:W1:Y:S08]  /*5900*/  LDSM.16.M88.4 R164, [R209+0x18000] ;  /* 0x01800000d1a4783b */ /* 0x000e700000000200 */
[----:B------:R-:W2:Y:S01]  /*5910*/  LDSM.16.M88.4 R168, [R200+0xb000] ;  /* 0x00b00000c8a8783b */ /* 0x000ea20000000200 */
[-C--:B-1----:R-:W-:Y:S08]  /*5920*/  HMMA.16816.F32.BF16 R4, R172, R164.reuse, R4 ;  /* 0x000000a4ac04723c */ /* 0x082ff00000041804 */
[C---:B--2---:R-:W-:Y:S08]  /*5930*/  HMMA.16816.F32.BF16 R8, R168.reuse, R164, R8 ;  /* 0x000000a4a808723c */ /* 0x044ff00000041808 */
        /* <DEDUP_REMOVED lines=23> */
[C---:B--2---:R-:W-:Y:S01]  /*5ab0*/  HMMA.16816.F32.BF16 R8, R168.reuse, R164, R8 ;  /* 0x000000a4a808723c */ /* 0x044fe20000041808 */
[----:B------:R-:W-:Y:S02]  /*5ac0*/  IMAD.U32 R164, RZ, RZ, UR10 ;  /* 0x0000000affa47e24 */ /* 0x000fe4000f8e00ff */
[----:B------:R-:W-:Y:S03]  /*5ad0*/  IMAD.U32 R165, RZ, RZ, UR11 ;  /* 0x0000000bffa57e24 */ /* 0x000fe6000f8e00ff */
[C---:B------:R-:W-:Y:S02]  /*5ae0*/  LEA R164, P1, R241.reuse, R164, 0x2 ;  /* 0x000000a4f1a47211 */ /* 0x040fe400078210ff */
[-C--:B------:R-:W-:Y:S03]  /*5af0*/  HMMA.16816.F32.BF16 R12, R168, R166.reuse, R12 ;  /* 0x000000a6a80c723c */ /* 0x080fe6000004180c */
[----:B------:R-:W-:Y:S05]  /*5b00*/  LEA.HI.X R165, R241, R165, RZ, 0x2, P1 ;  /* 0x000000a5f1a57211 */ /* 0x000fea00008f14ff */
[C---:B------:R-:W-:Y:S01]  /*5b10*/  HMMA.16816.F32.BF16 R16, R172.reuse, R166, R16 ;  /* 0x000000a6ac10723c */ /* 0x040fe20000041810 */
[----:B------:R-:W2:Y:S04]  /*5b20*/  LDG.E R180, desc[UR32][R164.64] ;  /* 0x00000020a4b47981 */ /* 0x000ea8000c1e1900 */
[----:B------:R-:W5:Y:S03]  /*5b30*/  LDG.E R3, desc[UR32][R164.64+0xa0] ;  /* 0x0000a020a4037981 */ /* 0x000f66000c1e1900 */
[-C--:B------:R-:W-:Y:S08]  /*5b40*/  HMMA.16816.F32.BF16 R20, R172, R176.reuse, R20 ;  /* 0x000000b0ac14723c */ /* 0x080ff00000041814 */
[C---:B------:R-:W-:Y:S01]  /*5b50*/  HMMA.16816.F32.BF16 R24, R168.reuse, R176, R24 ;  /* 0x000000b0a818723c */ /* 0x040fe20000041818 */
[----:B------:R-:W3:Y:S04]  /*5b60*/  LDG.E R177, desc[UR32][R164.64+0x20] ;  /* 0x00002020a4b17981 */ /* 0x000ee8000c1e1900 */
[----:B------:R1:W5:Y:S03]  /*5b70*/  LDG.E R176, desc[UR32][R164.64+0x80] ;  /* 0x00008020a4b07981 */ /* 0x000366000c1e1900 */
[-C--:B------:R-:W-:Y:S01]  /*5b80*/  HMMA.16816.F32.BF16 R28, R168, R178.reuse, R28 ;  /* 0x000000b2a81c723c */ /* 0x080fe2000004181c */
[----:B------:R-:W-:Y:S07]  /*5b90*/  LDSM.16.M88.4 R168, [R212+0x18000] ;  /* 0x01800000d4a8783b */ /* 0x000fee0000000200 */
[----:B------:R-:W-:Y:S01]  /*5ba0*/  HMMA.16816.F32.BF16 R32, R172, R178, R32 ;  /* 0x000000b2ac20723c */ /* 0x000fe20000041820 */
[----:B------:R-:W-:Y:S08]  /*5bb0*/  LDSM.16.M88.4 R172, [R2+0xb000] ;  /* 0x00b0000002ac783b */ /* 0x000ff00000000200 */
[----:B-1----:R1:W4:Y:S02]  /*5bc0*/  LDSM.16.M88.4 R164, [R2+0xa000] ;  /* 0x00a0000002a4783b */ /* 0x0023240000000200 */
[--C-:B-1----:R-:W-:Y:S04]  /*5bd0*/  SHF.R.U32.HI R2, RZ, 0x4, R218.reuse ;  /* 0x00000004ff027819 */ /* 0x102fe800000116da */
[----:B------:R-:W-:Y:S04]  /*5be0*/  LOP3.LUT R219, R2, 0x8, RZ, 0xc0, !PT ;  /* 0x0000000802db7812 */ /* 0x000fe800078ec0ff */
[----:B------:R-:W-:Y:S01]  /*5bf0*/  LOP3.LUT R2, R219, 0x10, R218, 0xf8, !PT ;  /* 0x00000010db027812 */ /* 0x000fe200078ef8da */
[-C--:B----4-:R-:W-:Y:S08]  /*5c00*/  HMMA.16816.F32.BF16 R4, R164, R168.reuse, R4 ;  /* 0x000000a8a404723c */ /* 0x090ff00000041804 */
[C---:B------:R-:W-:Y:S08]  /*5c10*/  HMMA.16816.F32.BF16 R8, R172.reuse, R168, R8 ;  /* 0x000000a8ac08723c */ /* 0x040ff00000041808 */
[-C--:B------:R-:W-:Y:S08]  /*5c20*/  HMMA.16816.F32.BF16 R12, R172, R170.reuse, R12 ;  /* 0x000000aaac0c723c */ /* 0x080ff0000004180c */
[C---:B------:R-:W-:Y:S01]  /*5c30*/  HMMA.16816.F32.BF16 R16, R164.reuse, R170, R16 ;  /* 0x000000aaa410723c */ /* 0x040fe20000041810 */
[----:B------:R-:W1:Y:S07]  /*5c40*/  LDSM.16.M88.4 R168, [R212+0x18800] ;  /* 0x01880000d4a8783b */ /* 0x000e6e0000000200 */
[-C--:B-1----:R-:W-:Y:S08]  /*5c50*/  HMMA.16816.F32.BF16 R20, R164, R168.reuse, R20 ;  /* 0x000000a8a414723c */ /* 0x082ff00000041814 */
[C---:B------:R-:W-:Y:S08]  /*5c60*/  HMMA.16816.F32.BF16 R24, R172.reuse, R168, R24 ;  /* 0x000000a8ac18723c */ /* 0x040ff00000041818 */
[-C--:B------:R-:W-:Y:S08]  /*5c70*/  HMMA.16816.F32.BF16 R28, R172, R170.reuse, R28 ;  /* 0x000000aaac1c723c */ /* 0x080ff0000004181c */
[----:B------:R-:W-:Y:S04]  /*5c80*/  HMMA.16816.F32.BF16 R32, R164, R170, R32 ;  /* 0x000000aaa420723c */ /* 0x000fe80000041820 */
[C---:B--2---:R-:W-:Y:S01]  /*5c90*/  FADD.FTZ R4, -R180.reuse, R4 ;  /* 0x00000004b4047221 */ /* 0x044fe20000010100 */
[C---:B------:R-:W-:Y:S01]  /*5ca0*/  FADD.FTZ R164, -R180.reuse, R5 ;  /* 0x00000005b4a47221 */ /* 0x040fe20000010100 */
[C---:B------:R-:W-:Y:S01]  /*5cb0*/  FADD.FTZ R5, -R180.reuse, R17 ;  /* 0x00000011b4057221 */ /* 0x040fe20000010100 */
[----:B------:R-:W-:Y:S01]  /*5cc0*/  FADD.FTZ R21, -R180, R21 ;  /* 0x00000015b4157221 */ /* 0x000fe20000010100 */
[----:B------:R-:W-:Y:S01]  /*5cd0*/  FMUL.FTZ R178, R184, R4 ;  /* 0x00000004b8b27220 */ /* 0x000fe20000410000 */
[----:B------:R-:W-:Y:S02]  /*5ce0*/  IMAD.SHL.U32 R184, R218, 0x40, RZ ;  /* 0x00000040dab87824 */ /* 0x000fe400078e00ff */
[----:B------:R-:W-:Y:S01]  /*5cf0*/  FADD.FTZ R4, -R180, R16 ;  /* 0x00000010b4047221 */ /* 0x000fe20000010100 */
[----:B------:R-:W-:Y:S01]  /*5d00*/  FMUL.FTZ R5, R226, R5 ;  /* 0x00000005e2057220 */ /* 0x000fe20000410000 */
[----:B------:R-:W-:Y:S01]  /*5d10*/  FMUL.FTZ R16, R243, R164 ;  /* 0x000000a4f3107220 */ /* 0x000fe20000410000 */
[----:B------:R-:W-:Y:S01]  /*5d20*/  FMUL.FTZ R21, R224, R21 ;  /* 0x00000015e0157220 */ /* 0x000fe20000410000 */
[----:B------:R-:W-:Y:S01]  /*5d30*/  LOP3.LUT R0, R184, 0x1c0, RZ, 0xc0, !PT ;  /* 0x000001c0b8007812 */ /* 0x000fe200078ec0ff */
[----:B------:R-:W-:Y:S03]  /*5d40*/  FMUL.FTZ R17, R229, R4 ;  /* 0x00000004e5117220 */ /* 0x000fe60000410000 */
[C---:B------:R-:W-:Y:S01]  /*5d50*/  FADD.FTZ R4, -R180.reuse, R32 ;  /* 0x00000020b4047221 */ /* 0x040fe20000010100 */
[----:B------:R-:W-:Y:S01]  /*5d60*/  FADD.FTZ R32, -R180, R33 ;  /* 0x00000021b4207221 */ /* 0x000fe20000010100 */
[----:B------:R-:W-:Y:S01]  /*5d70*/  LOP3.LUT R0, R0, 0x38, R216, 0xf8, !PT ;  /* 0x0000003800007812 */ /* 0x000fe200078ef8d8 */
[----:B---3--:R-:W-:Y:S01]  /*5d80*/  FADD.FTZ R22, -R177, R22 ;  /* 0x00000016b1167221 */ /* 0x008fe20000010100 */
[----:B------:R-:W-:Y:S02]  /*5d90*/  FMUL.FTZ R4, R220, R4 ;  /* 0x00000004dc047220 */ /* 0x000fe40000410000 */
[----:B------:R-:W-:Y:S01]  /*5da0*/  LOP3.LUT R0, R2, R0, RZ, 0x3c, !PT ;  /* 0x0000000002007212 */ /* 0x000fe200078e3cff */
[----:B------:R-:W-:Y:S01]  /*5db0*/  FADD.FTZ R2, -R180, R20 ;  /* 0x00000014b4027221 */ /* 0x000fe20000010100 */
[----:B------:R-:W-:Y:S01]  /*5dc0*/  F2FP.BF16.F32.PACK_AB R20, R5, R17 ;  /* 0x000000110514723e */ /* 0x000fe200000010ff */
[----:B------:R-:W-:Y:S01]  /*5dd0*/  FMUL.FTZ R32, R217, R32 ;  /* 0x00000020d9207220 */ /* 0x000fe20000410000 */
[----:B------:R-:W-:Y:S01]  /*5de0*/  FADD.FTZ R17, -R177, R23 ;  /* 0x00000017b1117221 */ /* 0x000fe20000010100 */
[----:B------:R-:W-:Y:S01]  /*5df0*/  FMUL.FTZ R2, R225, R2 ;  /* 0x00000002e1027220 */ /* 0x000fe20000410000 */
[----:B------:R-:W-:Y:S01]  /*5e00*/  FMUL.FTZ R33, R227, R22 ;  /* 0x00000016e3217220 */ /* 0x000fe20000410000 */
[C---:B------:R-:W-:Y:S01]  /*5e10*/  FADD.FTZ R6, -R177.reuse, R6 ;  /* 0x00000006b1067221 */ /* 0x040fe20000010100 */
[C---:B------:R-:W-:Y:S01]  /*5e20*/  FADD.FTZ R7, -R177.reuse, R7 ;  /* 0x00000007b1077221 */ /* 0x040fe20000010100 */
[C---:B------:R-:W-:Y:S01]  /*5e30*/  FADD.FTZ R18, -R177.reuse, R18 ;  /* 0x00000012b1127221 */ /* 0x040fe20000010100 */
[C---:B------:R-:W-:Y:S01]  /*5e40*/  FADD.FTZ R19, -R177.reuse, R19 ;  /* 0x00000013b1137221 */ /* 0x040fe20000010100 */
[C---:B------:R-:W-:Y:S01]  /*5e50*/  FADD.FTZ R23, -R177.reuse, R34 ;  /* 0x00000022b1177221 */ /* 0x040fe20000010100 */
[----:B------:R-:W-:Y:S01]  /*5e60*/  FADD.FTZ R22, -R177, R35 ;  /* 0x00000023b1167221 */ /* 0x000fe20000010100 */
[----:B------:R-:W-:Y:S01]  /*5e70*/  F2FP.BF16.F32.PACK_AB R16, R16, R178 ;  /* 0x000000b21010723e */ /* 0x000fe200000010ff */
[----:B------:R-:W-:Y:S01]  /*5e80*/  FMUL.FTZ R167, R245, R6 ;  /* 0x00000006f5a77220 */ /* 0x000fe20000410000 */
[----:B------:R-:W-:Y:S01]  /*5e90*/  F2FP.BF16.F32.PACK_AB R21, R21, R2 ;  /* 0x000000021515723e */ /* 0x000fe200000010ff */
[----:B------:R-:W-:Y:S01]  /*5ea0*/  FMUL.FTZ R165, R244, R7 ;  /* 0x00000007f4a57220 */ /* 0x000fe20000410000 */
[----:B------:R-:W-:Y:S01]  /*5eb0*/  F2FP.BF16.F32.PACK_AB R32, R32, R4 ;  /* 0x000000042020723e */ /* 0x000fe200000010ff */
[----:B------:R-:W-:Y:S01]  /*5ec0*/  FMUL.FTZ R166, R242, R18 ;  /* 0x00000012f2a67220 */ /* 0x000fe20000410000 */
[----:B------:R-:W-:Y:S01]  /*5ed0*/  FMUL.FTZ R164, R231, R19 ;  /* 0x00000013e7a47220 */ /* 0x000fe20000410000 */
[----:B------:R-:W-:Y:S01]  /*5ee0*/  FMUL.FTZ R17, R228, R17 ;  /* 0x00000011e4117220 */ /* 0x000fe20000410000 */
[----:B------:R-:W-:Y:S01]  /*5ef0*/  FMUL.FTZ R23, R223, R23 ;  /* 0x00000017df177220 */ /* 0x000fe20000410000 */
[----:B------:R-:W-:Y:S01]  /*5f00*/  FMUL.FTZ R22, R222, R22 ;  /* 0x00000016de167220 */ /* 0x000fe20000410000 */
[----:B------:R-:W-:Y:S06]  /*5f10*/  BRA.U !UP0, `(.L_x_226) ;  /* 0x0000000108d07547 */ /* 0x000fec000b800000 */
[----:B------:R-:W1:Y:S01]  /*5f20*/  LDC R18, c[0x0][0x3b0] ;  /* 0x0000ec00ff127b82 */ /* 0x000e620000000800 */
[----:B------:R-:W-:Y:S01]  /*5f30*/  IADD3 R4, P1, PT, RZ, -UR27, RZ ;  /* 0x8000001bff047c10 */ /* 0x000fe2000ff3e0ff */
[----:B------:R-:W-:Y:S01]  /*5f40*/  ULOP3.LUT UR9, UR34, 0x1, URZ, 0xc0, !UPT ;  /* 0x0000000122097892 */ /* 0x000fe2000f8ec0ff */
[----:B------:R-:W-:Y:S03]  /*5f50*/  ISETP.GE.AND P2, PT, R251, UR14, PT ;  /* 0x0000000efb007c0c */ /* 0x000fe6000bf46270 */
[----:B------:R-:W-:Y:S02]  /*5f60*/  UISETP.NE.U32.AND UP1, UPT, UR9, 0x1, UPT ;  /* 0x000000010900788c */ /* 0x000fe4000bf25070 */
[----:B------:R-:W2:Y:S02]  /*5f70*/  LDC R19, c[0x0][0x3b4] ;  /* 0x0000ed00ff137b82 */ /* 0x000ea40000000800 */
[----:B------:R-:W-:Y:S06]  /*5f80*/  USEL UR9, UR5, 0x4000, !UP1 ;  /* 0x0000400005097887 */ /* 0x000fec000c800000 */
[----:B------:R-:W-:Y:S02]  /*5f90*/  VIADD R235, R235, UR9 ;  /* 0x00000009ebeb7c36 */ /* 0x000fe40008000000 */
[----:B------:R-:W-:Y:S02]  /*5fa0*/  VIADD R230, R230, UR9 ;  /* 0x00000009e6e67c36 */ /* 0x000fe40008000000 */
[----:B------:R-:W-:Y:S02]  /*5fb0*/  VIADD R213, R213, UR9 ;  /* 0x00000009d5d57c36 */ /* 0x000fe40008000000 */
[----:B-1----:R-:W-:Y:S04]  /*5fc0*/  IMAD.SHL.U32 R2, R18, 0x40, RZ ;  /* 0x0000004012027824 */ /* 0x002fe800078e00ff */
[----:B------:R-:W-:Y:S01]  /*5fd0*/  IMAD.X R2, RZ, RZ, ~R2, P1 ;  /* 0x000000ffff027224 */ /* 0x000fe200008e0e02 */
[----:B------:R-:W-:Y:S04]  /*5fe0*/  ISETP.GE.AND P1, PT, R250, UR14, PT ;  /* 0x0000000efa007c0c */ /* 0x000fe8000bf26270 */
[----:B------:R-:W-:Y:S02]  /*5ff0*/  SHF.R.S64 R5, R4, 0x1f, R2 ;  /* 0x0000001f04057819 */ /* 0x000fe40000001002 */
[C---:B------:R-:W-:Y:S02]  /*6000*/  LEA R4, P5, R18.reuse, RZ, 0x6 ;  /* 0x000000ff12047211 */ /* 0x040fe400078a30ff */
[----:B------:R-:W-:Y:S02]  /*6010*/  IADD3 R237, P6, PT, R5, R237, RZ ;  /* 0x000000ed05ed7210 */ /* 0x000fe40007fde0ff */
[----:B------:R-:W-:Y:S02]  /*6020*/  LEA.HI.X R5, R18, RZ, RZ, 0x6, P5 ;  /* 0x000000ff12057211 */ /* 0x000fe400028f34ff */
[----:B------:R-:W-:Y:S01]  /*6030*/  LEA.HI.X.SX32 R236, R2, R236, 0x1, P6 ;  /* 0x000000ec02ec7211 */ /* 0x000fe200030f0eff */
[----:B--2---:R-:W-:Y:S01]  /*6040*/  IMAD.SHL.U32 R2, R19, 0x40, RZ ;  /* 0x0000004013027824 */ /* 0x004fe200078e00ff */
[----:B------:R-:W-:Y:S02]  /*6050*/  @!P2 IADD3 R6, P6, PT, R237, R4, RZ ;  /* 0x00000004ed06a210 */ /* 0x000fe40007fde0ff */
[----:B------:R-:W-:Y:S02]  /*6060*/  @!P1 LEA R4, P5, R18, R237, 0x6 ;  /* 0x000000ed12049211 */ /* 0x000fe400078a30ff */
[----:B------:R-:W-:Y:S02]  /*6070*/  @!P2 IADD3.X R7, PT, PT, R236, R5, R2, P6, !PT ;  /* 0x00000005ec07a210 */ /* 0x000fe400037fe402 */
[----:B------:R-:W-:Y:S01]  /*6080*/  @!P1 LEA.HI.X R5, R18, R236, R19, 0x6, P5 ;  /* 0x000000ec12059211 */ /* 0x000fe200028f3413 */
[--C-:B------:R-:W-:Y:S02]  /*6090*/  @!P2 IMAD.MOV.U32 R18, RZ, RZ, R237.reuse ;  /* 0x000000ffff12a224 */ /* 0x100fe400078e00ed */
[--C-:B------:R-:W-:Y:S05]  /*60a0*/  @!P2 IMAD.MOV.U32 R19, RZ, RZ, R236.reuse ;  /* 0x000000ffff13a224 */ /* 0x100fea00078e00ec */
[----:B------:R-:W-:Y:S01]  /*60b0*/  @!PT LDS RZ, [RZ] ;  /* 0x00000000fffff984 */ /* 0x000fe20000000800 */
[----:B------:R-:W-:Y:S01]  /*60c0*/  @!PT LDS RZ, [RZ] ;  /* 0x00000000fffff984 */ /* 0x000fe20000000800 */
[----:B------:R-:W-:Y:S01]  /*60d0*/  @!PT LDS RZ, [RZ] ;  /* 0x00000000fffff984 */ /* 0x000fe20000000800 */
[----:B------:R1:W-:Y:S04]  /*60e0*/  @!P2 LDGSTS.E.BYPASS.LTC128B.128 [R235], desc[UR32][R18.64] ;  /* 0x0000000012ebafae */ /* 0x0003e8000b981a20 */
[----:B------:R2:W-:Y:S04]  /*60f0*/  @P2 STS.64 [R230], RZ ;  /* 0x000000ffe6002388 */ /* 0x0005e80000000a00 */
[----:B------:R2:W-:Y:S01]  /*6100*/  @P2 STS.64 [R230+0x8], RZ ;  /* 0x000008ffe6002388 */ /* 0x0005e20000000a00 */
[----:B-1----:R-:W-:Y:S02]  /*6110*/  @!P1 IMAD.MOV.U32 R18, RZ, RZ, R237 ;  /* 0x000000ffff129224 */ /* 0x002fe400078e00ed */
[----:B------:R-:W-:Y:S05]  /*6120*/  @!P1 IMAD.MOV.U32 R19, RZ, RZ, R236 ;  /* 0x000000ffff139224 */ /* 0x000fea00078e00ec */
        /* <DEDUP_REMOVED lines=19> */
.L_x_226:
[----:B--2---:R-:W-:Y:S01]  /*6260*/  F2FP.BF16.F32.PACK_AB R4, R165, R167 ;  /* 0x000000a7a504723e */ /* 0x004fe200000010ff */
[----:B------:R-:W-:Y:S01]  /*6270*/  STS [R186+0x1c000], R16 ;  /* 0x01c00010ba007388 */ /* 0x000fe20000000800 */
[----:B------:R-:W-:Y:S01]  /*6280*/  F2FP.BF16.F32.PACK_AB R2, R164, R166 ;  /* 0x000000a6a402723e */ /* 0x000fe200000010ff */
[C---:B-----5:R-:W-:Y:S01]  /*6290*/  FADD.FTZ R6, -R176.reuse, R8 ;  /* 0x00000008b0067221 */ /* 0x060fe20000010100 */
[C---:B------:R-:W-:Y:S02]  /*62a0*/  FADD.FTZ R5, -R176.reuse, R9 ;  /* 0x00000009b0057221 */ /* 0x040fe40000010100 */
[----:B------:R1:W-:Y:S01]  /*62b0*/  STS [R186+0x1c400], R4 ;  /* 0x01c40004ba007388 */ /* 0x0003e20000000800 */
[----:B------:R-:W-:Y:S01]  /*62c0*/  FADD.FTZ R8, -R176, R25 ;  /* 0x00000019b0087221 */ /* 0x000fe20000010100 */
[----:B------:R-:W-:Y:S01]  /*62d0*/  FMUL.FTZ R6, R199, R6 ;  /* 0x00000006c7067220 */ /* 0x000fe20000410000 */
[----:B------:R-:W-:Y:S02]  /*62e0*/  FMUL.FTZ R5, R198, R5 ;  /* 0x00000005c6057220 */ /* 0x000fe40000410000 */
[----:B------:R2:W-:Y:S01]  /*62f0*/  STS [R187+0x1c400], R2 ;  /* 0x01c40002bb007388 */ /* 0x0005e20000000800 */
[----:B------:R-:W-:Y:S01]  /*6300*/  FMUL.FTZ R8, R192, R8 ;  /* 0x00000008c0087220 */ /* 0x000fe20000410000 */
[C---:B------:R-:W-:Y:S01]  /*6310*/  FADD.FTZ R11, -R3.reuse, R11 ;  /* 0x0000000b030b7221 */ /* 0x040fe20000010100 */
[C---:B------:R-:W-:Y:S02]  /*6320*/  FADD.FTZ R10, -R3.reuse, R10 ;  /* 0x0000000a030a7221 */ /* 0x040fe40000010100 */
[----:B------:R-:W-:Y:S01]  /*6330*/  STS [R187+0x1c000], R20 ;  /* 0x01c00014bb007388 */ /* 0x000fe20000000800 */
[C---:B------:R-:W-:Y:S01]  /*6340*/  FADD.FTZ R15, -R3.reuse, R15 ;  /* 0x0000000f030f7221 */ /* 0x040fe20000010100 */
[C---:B------:R-:W-:Y:S01]  /*6350*/  FADD.FTZ R14, -R3.reuse, R14 ;  /* 0x0000000e030e7221 */ /* 0x040fe20000010100 */
[----:B------:R-:W-:Y:S01]  /*6360*/  FMUL.FTZ R10, R204, R10 ;  /* 0x0000000acc0a7220 */ /* 0x000fe20000410000 */
[C---:B------:R-:W-:Y:S01]  /*6370*/  FADD.FTZ R12, -R176.reuse, R12 ;  /* 0x0000000cb00c7221 */ /* 0x040fe20000010100 */
[----:B------:R-:W-:Y:S01]  /*6380*/  FADD.FTZ R13, -R176, R13 ;  /* 0x0000000db00d7221 */ /* 0x000fe20000010100 */
[----:B------:R-:W-:Y:S01]  /*6390*/  FMUL.FTZ R14, R202, R14 ;  /* 0x0000000eca0e7220 */ /* 0x000fe20000410000 */
[----:B------:R-:W-:Y:S01]  /*63a0*/  FADD.FTZ R26, -R3, R26 ;  /* 0x0000001a031a7221 */ /* 0x000fe20000010100 */
[----:B------:R-:W-:Y:S01]  /*63b0*/  FMUL.FTZ R12, R197, R12 ;  /* 0x0000000cc50c7220 */ /* 0x000fe20000410000 */
[----:B------:R-:W-:Y:S01]  /*63c0*/  FMUL.FTZ R9, R196, R13 ;  /* 0x0000000dc4097220 */ /* 0x000fe20000410000 */
[----:B------:R-:W-:Y:S01]  /*63d0*/  F2FP.BF16.F32.PACK_AB R17, R17, R33 ;  /* 0x000000211111723e */ /* 0x000fe200000010ff */
[C---:B------:R-:W-:Y:S01]  /*63e0*/  FADD.FTZ R28, -R176.reuse, R28 ;  /* 0x0000001cb01c7221 */ /* 0x040fe20000010100 */
[C---:B------:R-:W-:Y:S01]  /*63f0*/  FADD.FTZ R29, -R176.reuse, R29 ;  /* 0x0000001db01d7221 */ /* 0x040fe20000010100 */
[----:B------:R-:W-:Y:S01]  /*6400*/  FADD.FTZ R31, -R3, R31 ;  /* 0x0000001f031f7221 */ /* 0x000fe20000010100 */
[----:B------:R-:W-:Y:S01]  /*6410*/  F2FP.BF16.F32.PACK_AB R9, R9, R12 ;  /* 0x0000000c0909723e */ /* 0x000fe200000010ff */
[----:B------:R-:W-:Y:S01]  /*6420*/  FMUL.FTZ R26, R195, R26 ;  /* 0x0000001ac31a7220 */ /* 0x000fe20000410000 */
[----:B------:R-:W-:Y:S01]  /*6430*/  FADD.FTZ R30, -R3, R30 ;  /* 0x0000001e031e7221 */ /* 0x000fe20000010100 */
[----:B-1----:R-:W-:Y:S01]  /*6440*/  FADD.FTZ R4, -R176, R24 ;  /* 0x00000018b0047221 */ /* 0x002fe20000010100 */
[----:B------:R-:W-:Y:S01]  /*6450*/  F2FP.BF16.F32.PACK_AB R16, R22, R23 ;  /* 0x000000171610723e */ /* 0x000fe200000010ff */
[----:B------:R-:W-:Y:S01]  /*6460*/  FMUL.FTZ R28, R191, R28 ;  /* 0x0000001cbf1c7220 */ /* 0x000fe20000410000 */
[----:B------:R-:W-:Y:S01]  /*6470*/  FMUL.FTZ R7, R188, R29 ;  /* 0x0000001dbc077220 */ /* 0x000fe20000410000 */
[----:B--2---:R-:W-:Y:S01]  /*6480*/  F2FP.BF16.F32.PACK_AB R2, R5, R6 ;  /* 0x000000060502723e */ /* 0x004fe200000010ff */
[----:B------:R-:W-:Y:S01]  /*6490*/  FMUL.FTZ R4, R193, R4 ;  /* 0x00000004c1047220 */ /* 0x000fe20000410000 */
[----:B------:R-:W-:Y:S01]  /*64a0*/  FADD.FTZ R5, -R3, R27 ;  /* 0x0000001b03057221 */ /* 0x000fe20000010100 */
[----:B------:R-:W-:Y:S01]  /*64b0*/  FMUL.FTZ R30, R190, R30 ;  /* 0x0000001ebe1e7220 */ /* 0x000fe20000410000 */
[----:B------:R-:W-:Y:S01]  /*64c0*/  FMUL.FTZ R6, R189, R31 ;  /* 0x0000001fbd067220 */ /* 0x000fe20000410000 */
[----:B------:R1:W-:Y:S01]  /*64d0*/  STS [R186+0x1d000], R2 ;  /* 0x01d00002ba007388 */ /* 0x0003e20000000800 */
[----:B------:R-:W-:Y:S01]  /*64e0*/  F2FP.BF16.F32.PACK_AB R8, R8, R4 ;  /* 0x000000040808723e */ /* 0x000fe200000010ff */
[----:B------:R-:W-:Y:S01]  /*64f0*/  FMUL.FTZ R4, R203, R11 ;  /* 0x0000000bcb047220 */ /* 0x000fe20000410000 */
[----:B------:R-:W-:Y:S01]  /*6500*/  FMUL.FTZ R5, R194, R5 ;  /* 0x00000005c2057220 */ /* 0x000fe20000410000 */
[----:B------:R-:W-:Y:S01]  /*6510*/  F2FP.BF16.F32.PACK_AB R7, R7, R28 ;  /* 0x0000001c0707723e */ /* 0x000fe200000010ff */
[----:B------:R-:W-:Y:S01]  /*6520*/  IMAD R231, R238, UR15, RZ ;  /* 0x0000000feee77c24 */ /* 0x000fe2000f8e02ff */
[----:B------:R-:W-:Y:S02]  /*6530*/  F2FP.BF16.F32.PACK_AB R6, R6, R30 ;  /* 0x0000001e0606723e */ /* 0x000fe400000010ff */
[----:B------:R-:W-:Y:S02]  /*6540*/  F2FP.BF16.F32.PACK_AB R4, R4, R10 ;  /* 0x0000000a0404723e */ /* 0x000fe400000010ff */
[----:B------:R-:W-:Y:S02]  /*6550*/  MOV R10, 0x10 ;  /* 0x00000010000a7802 */ /* 0x000fe40000000f00 */
[----:B------:R-:W-:Y:S01]  /*6560*/  F2FP.BF16.F32.PACK_AB R5, R5, R26 ;  /* 0x0000001a0505723e */ /* 0x000fe200000010ff */
[----:B------:R2:W-:Y:S01]  /*6570*/  STS [R186+0x1d400], R4 ;  /* 0x01d40004ba007388 */ /* 0x0005e20000000800 */
[----:B------:R-:W-:Y:S02]  /*6580*/  SHF.R.U32.HI R217, RZ, 0x1, R218 ;  /* 0x00000001ffd97819 */ /* 0x000fe400000116da */
[----:B------:R-:W-:Y:S02]  /*6590*/  SHF.L.U32 R220, R218, 0x5, RZ ;  /* 0x00000005dadc7819 */ /* 0x000fe400000006ff */
[----:B------:R-:W-:Y:S01]  /*65a0*/  STS [R187+0x1d000], R9 ;  /* 0x01d00009bb007388 */ /* 0x000fe20000000800 */
[----:B------:R-:W-:Y:S02]  /*65b0*/  LOP3.LUT R3, R217, 0x30, RZ, 0xc0, !PT ;  /* 0x00000030d9037812 */ /* 0x000fe400078ec0ff */
[----:B------:R-:W-:Y:S02]  /*65c0*/  LOP3.LUT R180, R0, 0x200, R184, 0xf8, !PT ;  /* 0x0000020000b47812 */ /* 0x000fe400078ef8b8 */
[----:B------:R-:W-:Y:S02]  /*65d0*/  LOP3.LUT R3, R3, 0x8, R218, 0xf8, !PT ;  /* 0x0000000803037812 */ /* 0x000fe400078ef8da */
[----:B------:R-:W-:Y:S01]  /*65e0*/  LEA R180, R180, UR4, 0x1 ;  /* 0x00000004b4b47c11 */ /* 0x000fe2000f8e08ff */
[----:B-1----:R-:W-:Y:S01]  /*65f0*/  FMUL.FTZ R2, R201, R15 ;  /* 0x0000000fc9027220 */ /* 0x002fe20000410000 */
[----:B------:R-:W-:Y:S02]  /*6600*/  LOP3.LUT R3, R3, 0x1c0, R184, 0xf8, !PT ;  /* 0x000001c003037812 */ /* 0x000fe400078ef8b8 */
[----:B------:R-:W-:Y:S02]  /*6610*/  IADD3 R0, PT, PT, R180, 0x8040, RZ ;  /* 0x00008040b4007810 */ /* 0x000fe40007ffe0ff */
[----:B------:R-:W-:Y:S02]  /*6620*/  F2FP.BF16.F32.PACK_AB R2, R2, R14 ;  /* 0x0000000e0202723e */ /* 0x000fe400000010ff */
[----:B------:R-:W-:Y:S03]  /*6630*/  LOP3.LUT R3, R3, 0x38, R216, 0x78, !PT ;  /* 0x0000003803037812 */ /* 0x000fe600078e78d8 */
[----:B------:R1:W-:Y:S01]  /*6640*/  STS [R187+0x1d400], R2 ;  /* 0x01d40002bb007388 */ /* 0x0003e20000000800 */
[----:B------:R-:W-:Y:S02]  /*6650*/  LOP3.LUT R3, R3, 0x200, R220, 0xf8, !PT ;  /* 0x0000020003037812 */ /* 0x000fe400078ef8dc */
[----:B--2---:R-:W-:Y:S02]  /*6660*/  SEL R4, R10, 0xfffffff0, !P0 ;  /* 0xfffffff00a047807 */ /* 0x004fe40004000000 */
[----:B------:R-:W-:Y:S01]  /*6670*/  STS [R185+-0x4000], R21 ;  /* 0xffc00015b9007388 */ /* 0x000fe20000000800 */
[----:B------:R-:W-:Y:S04]  /*6680*/  LEA R3, R3, UR4, 0x1 ;  /* 0x0000000403037c11 */ /* 0x000fe8000f8e08ff */
[----:B------:R-:W-:Y:S01]  /*6690*/  STS [R185+-0x3c00], R17 ;  /* 0xffc40011b9007388 */ /* 0x000fe20000000800 */
[----:B-1----:R-:W-:Y:S05]  /*66a0*/  IADD3 R2, PT, PT, R4, R185, RZ ;  /* 0x000000b904027210 */ /* 0x002fea0007ffe0ff */
[----:B------:R-:W-:Y:S05]  /*66b0*/  STS [R2+-0x4000], R32 ;  /* 0xffc0002002007388 */ /* 0x000fea0000000800 */
[----:B------:R-:W-:Y:S05]  /*66c0*/  STS [R2+-0x3c00], R16 ;  /* 0xffc4001002007388 */ /* 0x000fea0000000800 */
[----:B------:R-:W-:Y:S05]  /*66d0*/  STS [R185+-0x3000], R8 ;  /* 0xffd00008b9007388 */ /* 0x000fea0000000800 */
[----:B------:R-:W-:Y:S05]  /*66e0*/  STS [R185+-0x2c00], R5 ;  /* 0xffd40005b9007388 */ /* 0x000fea0000000800 */
[----:B------:R-:W-:Y:S05]  /*66f0*/  STS [R2+-0x3000], R7 ;  /* 0xffd0000702007388 */ /* 0x000fea0000000800 */
[----:B------:R1:W-:Y:S01]  /*6700*/  STS [R2+-0x2c00], R6 ;  /* 0xffd4000602007388 */ /* 0x0003e20000000800 */
[----:B------:R-:W-:Y:S01]  /*6710*/  BAR.SYNC.DEFER_BLOCKING 0x0 ;  /* 0x0000000000007b1d */ /* 0x000fe20000010000 */
[----:B-1----:R-:W-:Y:S05]  /*6720*/  IADD3 R2, PT, PT, R180, 0x8000, RZ ;  /* 0x00008000b4027810 */ /* 0x002fea0007ffe0ff */
[----:B------:R-:W-:Y:S01]  /*6730*/  LDSM.16.MT88.4 R4, [R3+0x20000] ;  /* 0x020000000304783b */ /* 0x000fe20000004200 */
[----:B------:R-:W-:Y:S04]  /*6740*/  @P0 IADD3 R0, PT, PT, R2, -0x40, RZ ;  /* 0xffffffc002000810 */ /* 0x000fe80007ffe0ff */
[----:B------:R-:W1:Y:S05]  /*6750*/  LDSM.16.MT88.4 R8, [R180+0x8000] ;  /* 0x00800000b408783b */ /* 0x000e6a0000004200 */
[----:B------:R-:W2:Y:S05]  /*6760*/  LDSM.16.MT88.4 R12, [R3+0x22000] ;  /* 0x02200000030c783b */ /* 0x000eaa0000004200 */
[----:B------:R-:W3:Y:S05]  /*6770*/  LDSM.16.MT88.4 R16, [R0] ;  /* 0x000000000010783b */ /* 0x000eea0000004200 */
[----:B------:R-:W4:Y:S05]  /*6780*/  LDSM.16.MT88.4 R20, [R180+0xa000] ;  /* 0x00a00000b414783b */ /* 0x000f2a0000004200 */
[----:B------:R-:W4:Y:S05]  /*6790*/  LDSM.16.MT88.4 R24, [R0+0x2000] ;  /* 0x002000000018783b */ /* 0x000f2a0000004200 */
[----:B------:R-:W-:Y:S05]  /*67a0*/  LDSM.16.MT88.4 R28, [R3+0x20800] ;  /* 0x02080000031c783b */ /* 0x000fea0000004200 */
[----:B------:R-:W4:Y:S05]  /*67b0*/  LDSM.16.MT88.4 R32, [R180+0x8800] ;  /* 0x00880000b420783b */ /* 0x000f2a0000004200 */
[----:B------:R-:W4:Y:S01]  /*67c0*/  LDSM.16.MT88.4 R164, [R3+0x22800] ;  /* 0x0228000003a4783b */ /* 0x000f220000004200 */
[-C--:B-1----:R-:W-:Y:S04]  /*67d0*/  HMMA.16816.F32.BF16 R36, R4, R8.reuse, R36 ;  /* 0x000000080424723c */ /* 0x082fe80000041824 */
[----:B------:R-:W1:Y:S05]  /*67e0*/  LDSM.16.MT88.4 R168, [R0+0x800] ;  /* 0x0008000000a8783b */ /* 0x000e6a0000004200 */
[----:B------:R-:W1:Y:S01]  /*67f0*/  LDSM.16.MT88.4 R172, [R180+0xa800] ;  /* 0x00a80000b4ac783b */ /* 0x000e620000004200 */
[C---:B--2---:R-:W-:Y:S04]  /*6800*/  HMMA.16816.F32.BF16 R40, R12.reuse, R8, R40 ;  /* 0x000000080c28723c */ /* 0x044fe80000041828 */
[----:B------:R-:W-:Y:S04]  /*6810*/  LDSM.16.MT88.4 R176, [R3+0x23800] ;  /* 0x0238000003b0783b */ /* 0x000fe80000004200 */
[-C--:B------:R-:W-:Y:S08]  /*6820*/  HMMA.16816.F32.BF16 R44, R12, R10.reuse, R44 ;  /* 0x0000000a0c2c723c */ /* 0x080ff0000004182c */
[C---:B------:R-:W-:Y:S01]  /*6830*/  HMMA.16816.F32.BF16 R48, R4.reuse, R10, R48 ;  /* 0x0000000a0430723c */ /* 0x040fe20000041830 */
[----:B------:R-:W2:Y:S07]  /*6840*/  LDSM.16.MT88.4 R8, [R0+0x2800] ;  /* 0x002800000008783b */ /* 0x000eae0000004200 */
[-C--:B---3--:R-:W-:Y:S08]  /*6850*/  HMMA.16816.F32.BF16 R52, R4, R16.reuse, R52 ;  /* 0x000000100434723c */ /* 0x088ff00000041834 */
[C---:B------:R-:W-:Y:S08]  /*6860*/  HMMA.16816.F32.BF16 R56, R12.reuse, R16, R56 ;  /* 0x000000100c38723c */ /* 0x040ff00000041838 */
[-C--:B------:R-:W-:Y:S08]  /*6870*/  HMMA.16816.F32.BF16 R60, R12, R18.reuse, R60 ;  /* 0x000000120c3c723c */ /* 0x080ff0000004183c */
[C---:B------:R-:W-:Y:S01]  /*6880*/  HMMA.16816.F32.BF16 R64, R4.reuse, R18, R64 ;  /* 0x000000120440723c */ /* 0x040fe20000041840 */
[----:B------:R-:W-:Y:S07]  /*6890*/  LDSM.16.MT88.4 R16, [R3+0x23000] ;  /* 0x023000000310783b */ /* 0x000fee0000004200 */
[-C--:B----4-:R-:W-:Y:S08]  /*68a0*/  HMMA.16816.F32.BF16 R68, R4, R20.reuse, R68 ;  /* 0x000000140444723c */ /* 0x090ff00000041844 */
[C---:B------:R-:W-:Y:S08]  /*68b0*/  HMMA.16816.F32.BF16 R72, R12.reuse, R20, R72 ;  /* 0x000000140c48723c */ /* 0x040ff00000041848 */
[-C--:B------:R-:W-:Y:S08]  /*68c0*/  HMMA.16816.F32.BF16 R76, R12, R22.reuse, R76 ;  /* 0x000000160c4c723c */ /* 0x080ff0000004184c */
[C---:B------:R-:W-:Y:S01]  /*68d0*/  HMMA.16816.F32.BF16 R80, R4.reuse, R22, R80 ;  /* 0x000000160450723c */ /* 0x040fe20000041850 */
[----:B------:R-:W-:Y:S07]  /*68e0*/  LDSM.16.MT88.4 R20, [R0+0x1000] ;  /* 0x001000000014783b */ /* 0x000fee0000004200 */
[-C--:B------:R-:W-:Y:S08]  /*68f0*/  HMMA.16816.F32.BF16 R84, R4, R24.reuse, R84 ;  /* 0x000000180454723c */ /* 0x080ff00000041854 */
[C---:B------:R-:W-:Y:S08]  /*6900*/  HMMA.16816.F32.BF16 R88, R12.reuse, R24, R88 ;  /* 0x000000180c58723c */ /* 0x040ff00000041858 */
[-C--:B------:R-:W-:Y:S01]  /*6910*/  HMMA.16816.F32.BF16 R92, R12, R26.reuse, R92 ;  /* 0x0000001a0c5c723c */ /* 0x080fe2000004185c */
[----:B------:R-:W-:Y:S07]  /*6920*/  LDSM.16.MT88.4 R12, [R180+0x9000] ;  /* 0x00900000b40c783b */ /* 0x000fee0000004200 */
[----:B------:R-:W-:Y:S01]  /*6930*/  HMMA.16816.F32.BF16 R96, R4, R26, R96 ;  /* 0x0000001a0460723c */ /* 0x000fe20000041860 */
[----:B------:R-:W3:Y:S05]  /*6940*/  LDSM.16.MT88.4 R4, [R3+0x21000] ;  /* 0x021000000304783b */ /* 0x000eea0000004200 */
[----:B------:R-:W4:Y:S02]  /*6950*/  LDSM.16.MT88.4 R24, [R180+0xb000] ;  /* 0x00b00000b418783b */ /* 0x000f240000004200 */
[-C--:B------:R-:W-:Y:S08]  /*6960*/  HMMA.16816.F32.BF16 R36, R28, R32.reuse, R36 ;  /* 0x000000201c24723c */ /* 0x080ff00000041824 */
[C---:B------:R-:W-:Y:S08]  /*6970*/  HMMA.16816.F32.BF16 R40, R164.reuse, R32, R40 ;  /* 0x00000020a428723c */ /* 0x040ff00000041828 */
[-C--:B------:R-:W-:Y:S08]  /*6980*/  HMMA.16816.F32.BF16 R44, R164, R34.reuse, R44 ;  /* 0x00000022a42c723c */ /* 0x080ff0000004182c */
[C---:B------:R-:W-:Y:S01]  /*6990*/  HMMA.16816.F32.BF16 R48, R28.reuse, R34, R48 ;  /* 0x000000221c30723c */ /* 0x040fe20000041830 */
[----:B------:R-:W4:Y:S07]  /*69a0*/  LDSM.16.MT88.4 R32, [R0+0x3000] ;  /* 0x003000000020783b */ /* 0x000f2e0000004200 */
[-C--:B-1----:R-:W-:Y:S08]  /*69b0*/  HMMA.16816.F32.BF16 R52, R28, R168.reuse, R52 ;  /* 0x000000a81c34723c */ /* 0x082ff00000041834 */
[C---:B------:R-:W-:Y:S08]  /*69c0*/  HMMA.16816.F32.BF16 R56, R164.reuse, R168, R56 ;  /* 0x000000a8a438723c */ /* 0x040ff00000041838 */
[-C--:B------:R-:W-:Y:S08]  /*69d0*/  HMMA.16816.F32.BF16 R60, R164, R170.reuse, R60 ;  /* 0x000000aaa43c723c */ /* 0x080ff0000004183c */
[C---:B------:R-:W-:Y:S01]  /*69e0*/  HMMA.16816.F32.BF16 R64, R28.reuse, R170, R64 ;  /* 0x000000aa1c40723c */ /* 0x040fe20000041840 */
[----:B------:R-:W-:Y:S07]  /*69f0*/  LDSM.16.MT88.4 R168, [R3+0x21800] ;  /* 0x0218000003a8783b */ /* 0x000fee0000004200 */
[-C--:B------:R-:W-:Y:S08]  /*6a00*/  HMMA.16816.F32.BF16 R68, R28, R172.reuse, R68 ;  /* 0x000000ac1c44723c */ /* 0x080ff00000041844 */
[C---:B------:R-:W-:Y:S08]  /*6a10*/  HMMA.16816.F32.BF16 R72, R164.reuse, R172, R72 ;  /* 0x000000aca448723c */ /* 0x040ff00000041848 */
[-C--:B------:R-:W-:Y:S08]  /*6a20*/  HMMA.16816.F32.BF16 R76, R164, R174.reuse, R76 ;  /* 0x000000aea44c723c */ /* 0x080ff0000004184c */
[C---:B------:R-:W-:Y:S01]  /*6a30*/  HMMA.16816.F32.BF16 R80, R28.reuse, R174, R80 ;  /* 0x000000ae1c50723c */ /* 0x040fe20000041850 */
[----:B------:R-:W1:Y:S05]  /*6a40*/  LDSM.16.MT88.4 R172, [R180+0x9800] ;  /* 0x00980000b4ac783b */ /* 0x000e6a0000004200 */
[----:B------:R-:W-:Y:S02]  /*6a50*/  LDSM.16.MT88.4 R180, [R180+0xb800] ;  /* 0x00b80000b4b4783b */ /* 0x000fe40000004200 */
[-C--:B--2---:R-:W-:Y:S08]  /*6a60*/  HMMA.16816.F32.BF16 R84, R28, R8.reuse, R84 ;  /* 0x000000081c54723c */ /* 0x084ff00000041854 */
[C---:B------:R-:W-:Y:S08]  /*6a70*/  HMMA.16816.F32.BF16 R88, R164.reuse, R8, R88 ;  /* 0x00000008a458723c */ /* 0x040ff00000041858 */
[-C--:B------:R-:W-:Y:S01]  /*6a80*/  HMMA.16816.F32.BF16 R92, R164, R10.reuse, R92 ;  /* 0x0000000aa45c723c */ /* 0x080fe2000004185c */
[----:B------:R-:W2:Y:S07]  /*6a90*/  LDSM.16.MT88.4 R164, [R0+0x1800] ;  /* 0x0018000000a4783b */ /* 0x000eae0000004200 */
[----:B------:R-:W-:Y:S01]  /*6aa0*/  HMMA.16816.F32.BF16 R96, R28, R10, R96 ;  /* 0x0000000a1c60723c */ /* 0x000fe20000041860 */
[----:B------:R4:W2:Y:S01]  /*6ab0*/  LDSM.16.MT88.4 R8, [R0+0x3800] ;  /* 0x003800000008783b */ /* 0x0008a20000004200 */
[----:B------:R-:W-:Y:S06]  /*6ac0*/  BAR.SYNC.DEFER_BLOCKING 0x0 ;  /* 0x0000000000007b1d */ /* 0x000fec0000010000 */
[-C--:B---3--:R-:W-:Y:S08]  /*6ad0*/  HMMA.16816.F32.BF16 R36, R4, R12.reuse, R36 ;  /* 0x0000000c0424723c */ /* 0x088ff00000041824 */
[C---:B------:R-:W-:Y:S08]  /*6ae0*/  HMMA.16816.F32.BF16 R40, R16.reuse, R12, R40 ;  /* 0x0000000c1028723c */ /* 0x040ff00000041828 */
[-C--:B------:R-:W-:Y:S03]  /*6af0*/  HMMA.16816.F32.BF16 R44, R16, R14.reuse, R44 ;  /* 0x0000000e102c723c */ /* 0x080fe6000004182c */
[----:B----4-:R-:W-:Y:S04]  /*6b00*/  LEA R0, -R231, RZ, 0x6 ;  /* 0x000000ffe7007211 */ /* 0x010fe800078e31ff */
[C---:B------:R-:W-:Y:S01]  /*6b10*/  LEA R2, P1, R0.reuse, R232, 0x2 ;  /* 0x000000e800027211 */ /* 0x040fe200078210ff */
[C---:B------:R-:W-:Y:S04]  /*6b20*/  HMMA.16816.F32.BF16 R48, R4.reuse, R14, R48 ;  /* 0x0000000e0430723c */ /* 0x040fe80000041830 */
[----:B------:R-:W-:Y:S02]  /*6b30*/  LEA.HI.X.SX32 R0, R0, R233, 0x2, P1 ;  /* 0x000000e900007211 */ /* 0x000fe400008f16ff */
[----:B------:R-:W-:Y:S02]  /*6b40*/  MOV R232, R2 ;  /* 0x0000000200e87202 */ /* 0x000fe40000000f00 */
[-C--:B------:R-:W-:Y:S03]  /*6b50*/  HMMA.16816.F32.BF16 R52, R4, R20.reuse, R52 ;  /* 0x000000140434723c */ /* 0x080fe60000041834 */
[----:B------:R-:W-:Y:S05]  /*6b60*/  MOV R233, R0 ;  /* 0x0000000000e97202 */ /* 0x000fea0000000f00 */
[C---:B------:R-:W-:Y:S08]  /*6b70*/  HMMA.16816.F32.BF16 R56, R16.reuse, R20, R56 ;  /* 0x000000141038723c */ /* 0x040ff00000041838 */
[-C--:B------:R-:W-:Y:S08]  /*6b80*/  HMMA.16816.F32.BF16 R60, R16, R22.reuse, R60 ;  /* 0x00000016103c723c */ /* 0x080ff0000004183c */
        /* <DEDUP_REMOVED lines=24> */
[----:B------:R-:W-:Y:S01]  /*6d10*/  HMMA.16816.F32.BF16 R96, R168, R10, R96 ;  /* 0x0000000aa860723c */ /* 0x000fe20000041860 */
[----:B------:R-:W-:Y:S08]  /*6d20*/  @!UPT UIADD3 URZ, UPT, UPT, URZ, URZ, URZ ;  /* 0x000000fffffff290 */ /* 0x000ff0000fffe0ff */
[----:B------:R-:W-:Y:S11]  /*6d30*/  BRA.U !UP0, `(.L_x_227) ;  /* 0x0000000108a47547 */ /* 0x000ff6000b800000 */
[----:B------:R-:W-:Y:S01]  /*6d40*/  IADD3 R2, P1, PT, RZ, -UR30, RZ ;  /* 0x8000001eff027c10 */ /* 0x000fe2000ff3e0ff */
[----:B------:R-:W-:Y:S01]  /*6d50*/  IMAD.U32 R4, RZ, RZ, UR48 ;  /* 0x00000030ff047e24 */ /* 0x000fe2000f8e00ff */
[----:B------:R-:W-:Y:S01]  /*6d60*/  ISETP.GE.AND P5, PT, R251, UR14, PT ;  /* 0x0000000efb007c0c */ /* 0x000fe2000bfa6270 */
[----:B------:R-:W-:Y:S01]  /*6d70*/  IMAD.U32 R5, RZ, RZ, UR48 ;  /* 0x00000030ff057e24 */ /* 0x000fe2000f8e00ff */
[----:B------:R-:W-:Y:S01]  /*6d80*/  ISETP.GE.AND P2, PT, R250, UR14, PT ;  /* 0x0000000efa007c0c */ /* 0x000fe2000bf46270 */
[----:B------:R-:W-:Y:S05]  /*6d90*/  IMAD.X R0, RZ, RZ, ~UR8, P1 ;  /* 0x80000008ff007e24 */ /* 0x000fea00088e06ff */
[----:B------:R-:W-:Y:S04]  /*6da0*/  SHF.R.S64 R2, R2, 0x1f, R0 ;  /* 0x0000001f02027819 */ /* 0x000fe80000001000 */
[----:B------:R-:W-:Y:S02]  /*6db0*/  IADD3 R240, P1, PT, R2, R240, RZ ;  /* 0x000000f002f07210 */ /* 0x000fe40007f3e0ff */
[----:B------:R-:W-:Y:S02]  /*6dc0*/  LOP3.LUT R2, R216, 0x1f8, RZ, 0xc0, !PT ;  /* 0x000001f8d8027812 */ /* 0x000fe400078ec0ff */
[----:B------:R-:W-:Y:S01]  /*6dd0*/  LEA.HI.X.SX32 R239, R0, R239, 0x1, P1 ;  /* 0x000000ef00ef7211 */ /* 0x000fe200008f0eff */
[----:B------:R-:W-:Y:S01]  /*6de0*/  @!P5 IMAD.MOV.U32 R8, RZ, RZ, R240 ;  /* 0x000000ffff08d224 */ /* 0x000fe200078e00f0 */
[----:B------:R-:W-:Y:S01]  /*6df0*/  LOP3.LUT R0, R2, 0x38, R218, 0x78, !PT ;  /* 0x0000003802007812 */ /* 0x000fe200078e78da */
[----:B------:R-:W-:Y:S01]  /*6e00*/  @!P2 IMAD.MOV.U32 R6, RZ, RZ, R240 ;  /* 0x000000ffff06a224 */ /* 0x000fe200078e00f0 */
[----:B------:R-:W-:Y:S01]  /*6e10*/  LEA R4, P1, R4, R240, 0x1 ;  /* 0x000000f004047211 */ /* 0x000fe200078208ff */
[--C-:B------:R-:W-:Y:S01]  /*6e20*/  @!P5 IMAD.MOV.U32 R9, RZ, RZ, R239.reuse ;  /* 0x000000ffff09d224 */ /* 0x100fe200078e00ef */
[----:B------:R-:W-:Y:S01]  /*6e30*/  LOP3.LUT R0, R0, 0x1e00, R216, 0xf8, !PT ;  /* 0x00001e0000007812 */ /* 0x000fe200078ef8d8 */
[----:B------:R-:W-:Y:S02]  /*6e40*/  @!P2 IMAD.MOV.U32 R7, RZ, RZ, R239 ;  /* 0x000000ffff07a224 */ /* 0x000fe400078e00ef */
[----:B------:R-:W-:Y:S01]  /*6e50*/  IMAD.U32 R2, RZ, RZ, UR47 ;  /* 0x0000002fff027e24 */ /* 0x000fe2000f8e00ff */
[----:B------:R-:W-:Y:S04]  /*6e60*/  LEA R0, R0, UR4, 0x1 ;  /* 0x0000000400007c11 */ /* 0x000fe8000f8e08ff */
[----:B------:R-:W-:Y:S01]  /*6e70*/  LEA.HI.X R5, R5, R239, R2, 0x1, P1 ;  /* 0x000000ef05057211 */ /* 0x000fe200008f0c02 */
        /* <DEDUP_REMOVED lines=21> */
.L_x_227:
[----:B-1----:R-:W-:Y:S01]  /*6fd0*/  LOP3.LUT R0, R214, 0x1c0, R184, 0xf8, !PT ;  /* 0x000001c0d6007812 */ /* 0x002fe200078ef8b8 */
[----:B------:R-:W-:Y:S01]  /*6fe0*/  LDSM.16.M88.4 R32, [R200+0x1c000] ;  /* 0x01c00000c820783b */ /* 0x000fe20000000200 */
[----:B------:R-:W-:Y:S01]  /*6ff0*/  VIADD R2, R200, 0x8040 ;  /* 0x00008040c8027836 */ /* 0x000fe20000000000 */
[----:B------:R-:W-:Y:S01]  /*7000*/  PLOP3.LUT P5, PT, PT, PT, UP0, 0x80, 0x8 ;  /* 0x000000000008781c */ /* 0x000fe20003faf008 */
[----:B------:R-:W-:Y:S01]  /*7010*/  IMAD.MOV.U32 R242, RZ, RZ, 0x4 ;  /* 0x00000004fff27424 */ /* 0x000fe200078e00ff */
[----:B------:R-:W-:Y:S01]  /*7020*/  LOP3.LUT R0, R0, 0x38, R216, 0x78, !PT ;  /* 0x0000003800007812 */ /* 0x000fe200078e78d8 */
[----:B------:R-:W-:Y:S01]  /*7030*/  LDSM.16.M88.4 R28, [R200+0x1d000] ;  /* 0x01d00000c81c783b */ /* 0x000fe20000000200 */
[----:B------:R-:W-:Y:S01]  /*7040*/  IMAD.U32 R224, RZ, RZ, UR44 ;  /* 0x0000002cffe07e24 */ /* 0x000fe2000f8e00ff */
[----:B------:R-:W-:Y:S01]  /*7050*/  @UP0 UIADD3 UR13, UP1, UPT, UR54, -0x100, URZ ;  /* 0xffffff00360d0890 */ /* 0x000fe2000ff3e0ff */
[----:B------:R-:W-:Y:S01]  /*7060*/  LOP3.LUT R0, R0, 0x200, R184, 0xf8, !PT ;  /* 0x0000020000007812 */ /* 0x000fe200078ef8b8 */
[----:B------:R-:W-:Y:S01]  /*7070*/  VIADD R234, R234, 0xffffffc0 ;  /* 0xffffffc0eaea7836 */ /* 0x000fe20000000000 */
[----:B------:R-:W-:Y:S01]  /*7080*/  LDSM.16.M88.4 R168, [R205+0x1c000] ;  /* 0x01c00000cda8783b */ /* 0x000fe20000000200 */
[----:B------:R-:W-:Y:S01]  /*7090*/  LEA R224, P1, R224, R232, 0x2 ;  /* 0x000000e8e0e07211 */ /* 0x000fe200078210ff */
[----:B------:R-:W-:Y:S01]  /*70a0*/  @UP0 UIADD3.X UR12, UPT, UPT, UR55, -0x1, URZ, UP1, !UPT ;  /* 0xffffffff370c0890 */ /* 0x000fe20008ffe4ff */
[----:B------:R-:W-:Y:S01]  /*70b0*/  LEA R0, R0, UR4, 0x1 ;  /* 0x0000000400007c11 */ /* 0x000fe2000f8e08ff */
[----:B------:R-:W-:Y:S01]  /*70c0*/  @UP0 UIADD3 UR10, UP1, UPT, UR10, -0x100, URZ ;  /* 0xffffff000a0a0890 */ /* 0x000fe2000ff3e0ff */
[----:B------:R-:W-:Y:S01]  /*70d0*/  LDSM.16.M88.4 R176, [R205+0x1d000] ;  /* 0x01d00000cdb0783b */ /* 0x000fe20000000200 */
[----:B------:R-:W-:Y:S01]  /*70e0*/  @P5 LOP3.LUT R217, R217, 0x10, RZ, 0xc0, !PT ;  /* 0x00000010d9d95812 */ /* 0x000fe200078ec0ff */
[----:B------:R-:W-:Y:S02]  /*70f0*/  ULOP3.LUT UR9, UR34, 0x1, URZ, 0xc0, !UPT ;  /* 0x0000000122097892 */ /* 0x000fe4000f8ec0ff */
[----:B------:R-:W-:Y:S01]  /*7100*/  @UP0 UIADD3.X UR11, UPT, UPT, UR11, -0x1, URZ, UP1, !UPT ;  /* 0xffffffff0b0b0890 */ /* 0x000fe20008ffe4ff */
[----:B------:R-:W1:Y:S01]  /*7110*/  LDSM.16.MT88.4 R16, [R0+0xc000] ;  /* 0x00c000000010783b */ /* 0x000e620000004200 */
[----:B------:R-:W-:Y:S04]  /*7120*/  UISETP.NE.U32.AND UP1, UPT, UR9, 0x1, UPT ;  /* 0x000000010900788c */ /* 0x000fe8000bf25070 */
[----:B------:R-:W2:Y:S02]  /*7130*/  LDSM.16.MT88.4 R164, [R0+0x10000] ;  /* 0x0100000000a4783b */ /* 0x000ea40000004200 */
[----:B------:R-:W-:Y:S03]  /*7140*/  PLOP3.LUT P2, PT, PT, PT, UP1, 0x80, 0x8 ;  /* 0x000000000008781c */ /* 0x000fe60003f4f018 */
[----:B------:R-:W3:Y:S05]  /*7150*/  LDSM.16.MT88.4 R172, [R0+0xc800] ;  /* 0x00c8000000ac783b */ /* 0x000eea0000004200 */
[----:B------:R-:W4:Y:S05]  /*7160*/  LDSM.16.MT88.4 R180, [R0+0x10800] ;  /* 0x0108000000b4783b */ /* 0x000f2a0000004200 */
[----:B------:R-:W-:Y:S05]  /*7170*/  LDSM.16.MT88.4 R184, [R0+0xd000] ;  /* 0x00d0000000b8783b */ /* 0x000fea0000004200 */
[----:B------:R-:W-:Y:S01]  /*7180*/  LDSM.16.MT88.4 R192, [R0+0x11000] ;  /* 0x0110000000c0783b */ /* 0x000fe20000004200 */
[-C--:B-1----:R-:W-:Y:S08]  /*7190*/  HMMA.16816.F32.BF16 R4, R32, R16.reuse, RZ ;  /* 0x000000102004723c */ /* 0x082ff000000418ff */
[C---:B------:R-:W-:Y:S08]  /*71a0*/  HMMA.16816.F32.BF16 R8, R28.reuse, R16, RZ ;  /* 0x000000101c08723c */ /* 0x040ff000000418ff */
[-C--:B------:R-:W-:Y:S08]  /*71b0*/  HMMA.16816.F32.BF16 R12, R28, R18.reuse, RZ ;  /* 0x000000121c0c723c */ /* 0x080ff000000418ff */
[C---:B------:R-:W-:Y:S08]  /*71c0*/  HMMA.16816.F32.BF16 R16, R32.reuse, R18, RZ ;  /* 0x000000122010723c */ /* 0x040ff000000418ff */
[-C--:B--2---:R-:W-:Y:S08]  /*71d0*/  HMMA.16816.F32.BF16 R20, R32, R164.reuse, RZ ;  /* 0x000000a42014723c */ /* 0x084ff000000418ff */
[C---:B------:R-:W-:Y:S02]  /*71e0*/  HMMA.16816.F32.BF16 R24, R28.reuse, R164, RZ ;  /* 0x000000a41c18723c */ /* 0x040fe400000418ff */
[----:B------:R-:W-:Y:S04]  /*71f0*/  VIADD R164, R200, 0x8000 ;  /* 0x00008000c8a47836 */ /* 0x000fe80000000000 */
[----:B------:R-:W-:Y:S02]  /*7200*/  @P0 VIADD R2, R164, 0xffffffc0 ;  /* 0xffffffc0a4020836 */ /* 0x000fe40000000000 */
[-C--:B------:R-:W-:Y:S02]  /*7210*/  HMMA.16816.F32.BF16 R28, R28, R166.reuse, RZ ;  /* 0x000000a61c1c723c */ /* 0x080fe400000418ff */
[----:B------:R-:W-:Y:S01]  /*7220*/  IMAD.IADD R204, R206, 0x1, R2 ;  /* 0x00000001cecc7824 */ /* 0x000fe200078e0202 */
[----:B------:R-:W-:Y:S05]  /*7230*/  LDSM.16.M88.4 R188, [R2+0x15000] ;  /* 0x0150000002bc783b */ /* 0x000fea0000000200 */
[----:B------:R-:W-:Y:S01]  /*7240*/  HMMA.16816.F32.BF16 R32, R32, R166, RZ ;  /* 0x000000a62020723c */ /* 0x000fe200000418ff */
[----:B------:R-:W1:Y:S05]  /*7250*/  LDSM.16.M88.4 R164, [R2+0x14000] ;  /* 0x0140000002a4783b */ /* 0x000e6a0000000200 */
[----:B------:R-:W-:Y:S02]  /*7260*/  LDSM.16.M88.4 R196, [R204+0x15000] ;  /* 0x01500000ccc4783b */ /* 0x000fe40000000200 */
[-C--:B---3--:R-:W-:Y:S08]  /*7270*/  HMMA.16816.F32.BF16 R4, R168, R172.reuse, R4 ;  /* 0x000000aca804723c */ /* 0x088ff00000041804 */
[C---:B------:R-:W-:Y:S08]  /*7280*/  HMMA.16816.F32.BF16 R8, R176.reuse, R172, R8 ;  /* 0x000000acb008723c */ /* 0x040ff00000041808 */
[-C--:B------:R-:W-:Y:S08]  /*7290*/  HMMA.16816.F32.BF16 R12, R176, R174.reuse, R12 ;  /* 0x000000aeb00c723c */ /* 0x080ff0000004180c */
[C---:B------:R-:W-:Y:S01]  /*72a0*/  HMMA.16816.F32.BF16 R16, R168.reuse, R174, R16 ;  /* 0x000000aea810723c */ /* 0x040fe20000041810 */
[----:B------:R-:W-:Y:S07]  /*72b0*/  LDSM.16.M88.4 R172, [R204+0x14000] ;  /* 0x01400000ccac783b */ /* 0x000fee0000000200 */
[-C--:B----4-:R-:W-:Y:S08]  /*72c0*/  HMMA.16816.F32.BF16 R20, R168, R180.reuse, R20 ;  /* 0x000000b4a814723c */ /* 0x090ff00000041814 */
[C---:B------:R-:W-:Y:S08]  /*72d0*/  HMMA.16816.F32.BF16 R24, R176.reuse, R180, R24 ;  /* 0x000000b4b018723c */ /* 0x040ff00000041818 */
[-C--:B------:R-:W-:Y:S01]  /*72e0*/  HMMA.16816.F32.BF16 R28, R176, R182.reuse, R28 ;  /* 0x000000b6b01c723c */ /* 0x080fe2000004181c */
[----:B------:R-:W2:Y:S07]  /*72f0*/  LDSM.16.MT88.4 R176, [R0+0xd800] ;  /* 0x00d8000000b0783b */ /* 0x000eae0000004200 */
[----:B------:R-:W-:Y:S01]  /*7300*/  HMMA.16816.F32.BF16 R32, R168, R182, R32 ;  /* 0x000000b6a820723c */ /* 0x000fe20000041820 */
[----:B------:R-:W3:Y:S05]  /*7310*/  LDSM.16.MT88.4 R168, [R0+0x11800] ;  /* 0x0118000000a8783b */ /* 0x000eea0000004200 */
[----:B------:R-:W-:Y:S02]  /*7320*/  LDSM.16.M88.4 R180, [R200+0x1e000] ;  /* 0x01e00000c8b4783b */ /* 0x000fe40000000200 */
[-C--:B-1----:R-:W-:Y:S03]  /*7330*/  HMMA.16816.F32.BF16 R4, R164, R184.reuse, R4 ;  /* 0x000000b8a404723c */ /* 0x082fe60000041804 */
[----:B------:R-:W-:Y:S05]  /*7340*/  LDSM.16.M88.4 R200, [R200+0x1f000] ;  /* 0x01f00000c8c8783b */ /* 0x000fea0000000200 */
[C---:B------:R-:W-:Y:S08]  /*7350*/  HMMA.16816.F32.BF16 R8, R188.reuse, R184, R8 ;  /* 0x000000b8bc08723c */ /* 0x040ff00000041808 */
[-C--:B------:R-:W-:Y:S08]  /*7360*/  HMMA.16816.F32.BF16 R12, R188, R186.reuse, R12 ;  /* 0x000000babc0c723c */ /* 0x080ff0000004180c */
[C---:B------:R-:W-:Y:S01]  /*7370*/  HMMA.16816.F32.BF16 R16, R164.reuse, R186, R16 ;  /* 0x000000baa410723c */ /* 0x040fe20000041810 */
[----:B------:R-:W1:Y:S07]  /*7380*/  LDSM.16.MT88.4 R184, [R0+0xe000] ;  /* 0x00e0000000b8783b */ /* 0x000e6e0000004200 */
[-C--:B------:R-:W-:Y:S08]  /*7390*/  HMMA.16816.F32.BF16 R20, R164, R192.reuse, R20 ;  /* 0x000000c0a414723c */ /* 0x080ff00000041814 */
[C---:B------:R-:W-:Y:S08]  /*73a0*/  HMMA.16816.F32.BF16 R24, R188.reuse, R192, R24 ;  /* 0x000000c0bc18723c */ /* 0x040ff00000041818 */
[-C--:B------:R-:W-:Y:S01]  /*73b0*/  HMMA.16816.F32.BF16 R28, R188, R194.reuse, R28 ;  /* 0x000000c2bc1c723c */ /* 0x080fe2000004181c */
[----:B------:R-:W-:Y:S07]  /*73c0*/  LDSM.16.MT88.4 R188, [R0+0xe800] ;  /* 0x00e8000000bc783b */ /* 0x000fee0000004200 */
[----:B------:R-:W-:Y:S01]  /*73d0*/  HMMA.16816.F32.BF16 R32, R164, R194, R32 ;  /* 0x000000c2a420723c */ /* 0x000fe20000041820 */
[----:B------:R-:W4:Y:S05]  /*73e0*/  LDSM.16.MT88.4 R164, [R0+0x12000] ;  /* 0x0120000000a4783b */ /* 0x000f2a0000004200 */
[----:B------:R-:W-:Y:S02]  /*73f0*/  LDSM.16.M88.4 R192, [R205+0x1f000] ;  /* 0x01f00000cdc0783b */ /* 0x000fe40000000200 */
[-C--:B--2---:R-:W-:Y:S08]  /*7400*/  HMMA.16816.F32.BF16 R4, R172, R176.reuse, R4 ;  /* 0x000000b0ac04723c */ /* 0x084ff00000041804 */
[C---:B------:R-:W-:Y:S08]  /*7410*/  HMMA.16816.F32.BF16 R8, R196.reuse, R176, R8 ;  /* 0x000000b0c408723c */ /* 0x040ff00000041808 */
[-C--:B------:R-:W-:Y:S08]  /*7420*/  HMMA.16816.F32.BF16 R12, R196, R178.reuse, R12 ;  /* 0x000000b2c40c723c */ /* 0x080ff0000004180c */
[C---:B------:R-:W-:Y:S01]  /*7430*/  HMMA.16816.F32.BF16 R16, R172.reuse, R178, R16 ;  /* 0x000000b2ac10723c */ /* 0x040fe20000041810 */
[----:B------:R-:W2:Y:S07]  /*7440*/  LDSM.16.M88.4 R176, [R205+0x1e000] ;  /* 0x01e00000cdb0783b */ /* 0x000eae0000000200 */
[-C--:B---3--:R-:W-:Y:S08]  /*7450*/  HMMA.16816.F32.BF16 R20, R172, R168.reuse, R20 ;  /* 0x000000a8ac14723c */ /* 0x088ff00000041814 */
[C---:B------:R-:W-:Y:S08]  /*7460*/  HMMA.16816.F32.BF16 R24, R196.reuse, R168, R24 ;  /* 0x000000a8c418723c */ /* 0x040ff00000041818 */
[-C--:B------:R-:W-:Y:S08]  /*7470*/  HMMA.16816.F32.BF16 R28, R196, R170.reuse, R28 ;  /* 0x000000aac41c723c */ /* 0x080ff0000004181c */
[----:B------:R-:W-:Y:S01]  /*7480*/  HMMA.16816.F32.BF16 R32, R172, R170, R32 ;  /* 0x000000aaac20723c */ /* 0x000fe20000041820 */
[----:B------:R-:W3:Y:S05]  /*7490*/  LDSM.16.MT88.4 R168, [R0+0x12800] ;  /* 0x0128000000a8783b */ /* 0x000eea0000004200 */
[----:B------:R-:W-:Y:S02]  /*74a0*/  LDSM.16.MT88.4 R172, [R0+0xf000] ;  /* 0x00f0000000ac783b */ /* 0x000fe40000004200 */
[-C--:B-1----:R-:W-:Y:S08]  /*74b0*/  HMMA.16816.F32.BF16 R4, R180, R184.reuse, R4 ;  /* 0x000000b8b404723c */ /* 0x082ff00000041804 */
[C---:B------:R-:W-:Y:S08]  /*74c0*/  HMMA.16816.F32.BF16 R8, R200.reuse, R184, R8 ;  /* 0x000000b8c808723c */ /* 0x040ff00000041808 */
[-C--:B------:R-:W-:Y:S08]  /*74d0*/  HMMA.16816.F32.BF16 R12, R200, R186.reuse, R12 ;  /* 0x000000bac80c723c */ /* 0x080ff0000004180c */
[C---:B------:R-:W-:Y:S01]  /*74e0*/  HMMA.16816.F32.BF16 R16, R180.reuse, R186, R16 ;  /* 0x000000bab410723c */ /* 0x040fe20000041810 */
[----:B------:R-:W-:Y:S07]  /*74f0*/  LDSM.16.MT88.4 R184, [R0+0x13000] ;  /* 0x0130000000b8783b */ /* 0x000fee0000004200 */
[-C--:B----4-:R-:W-:Y:S08]  /*7500*/  HMMA.16816.F32.BF16 R20, R180, R164.reuse, R20 ;  /* 0x000000a4b414723c */ /* 0x090ff00000041814 */
[C---:B------:R-:W-:Y:S08]  /*7510*/  HMMA.16816.F32.BF16 R24, R200.reuse, R164, R24 ;  /* 0x000000a4c818723c */ /* 0x040ff00000041818 */
[-C--:B------:R-:W-:Y:S08]  /*7520*/  HMMA.16816.F32.BF16 R28, R200, R166.reuse, R28 ;  /* 0x000000a6c81c723c */ /* 0x080ff0000004181c */
[----:B------:R-:W-:Y:S01]  /*7530*/  HMMA.16816.F32.BF16 R32, R180, R166, R32 ;  /* 0x000000a6b420723c */ /* 0x000fe20000041820 */
[----:B------:R-:W1:Y:S01]  /*7540*/  LDSM.16.M88.4 R164, [R2+0x16000] ;  /* 0x0160000002a4783b */ /* 0x000e620000000200 */
[----:B------:R-:W-:Y:S05]  /*7550*/  IMAD.U32 R180, RZ, RZ, UR44 ;  /* 0x0000002cffb47e24 */ /* 0x000fea000f8e00ff */
[----:B------:R-:W-:Y:S01]  /*7560*/  LEA.HI.X.SX32 R225, R180, R233, 0x2, P1 ;  /* 0x000000e9b4e17211 */ /* 0x000fe200008f16ff */
[-C--:B--2---:R-:W-:Y:S01]  /*7570*/  HMMA.16816.F32.BF16 R4, R176, R188.reuse, R4 ;  /* 0x000000bcb004723c */ /* 0x084fe20000041804 */
[----:B------:R-:W2:Y:S04]  /*7580*/  LDSM.16.M88.4 R180, [R2+0x17000] ;  /* 0x0170000002b4783b */ /* 0x000ea80000000200 */
        /* <DEDUP_REMOVED lines=10> */
[-C--:B---3--:R-:W-:Y:S03]  /*7630*/  HMMA.16816.F32.BF16 R20, R176, R168.reuse, R20 ;  /* 0x000000a8b014723c */ /* 0x088fe60000041814 */
[C---:B------:R-:W-:Y:S05]  /*7640*/  LEA.HI.X.SX32 R197, R231.reuse, R199, 0x5, P1 ;  /* 0x000000c7e7c57211 */ /* 0x040fea00008f2eff */
[C---:B------:R-:W-:Y:S08]  /*7650*/  HMMA.16816.F32.BF16 R24, R192.reuse, R168, R24 ;  /* 0x000000a8c018723c */ /* 0x040ff00000041818 */
[-C--:B------:R-:W-:Y:S03]  /*7660*/  HMMA.16816.F32.BF16 R28, R192, R170.reuse, R28 ;  /* 0x000000aac01c723c */ /* 0x080fe6000004181c */
[C---:B------:R-:W-:Y:S04]  /*7670*/  LEA R194, P1, R231.reuse, R196, 0x5 ;  /* 0x000000c4e7c27211 */ /* 0x040fe800078228ff */
[C---:B------:R-:W-:Y:S01]  /*7680*/  LEA.HI.X.SX32 R195, R231.reuse, R197, 0x5, P1 ;  /* 0x000000c5e7c37211 */ /* 0x040fe200008f2eff */
[----:B------:R-:W-:Y:S01]  /*7690*/  HMMA.16816.F32.BF16 R32, R176, R170, R32 ;  /* 0x000000aab020723c */ /* 0x000fe20000041820 */
[----:B------:R-:W-:Y:S03]  /*76a0*/  LDSM.16.M88.4 R168, [R204+0x16000] ;  /* 0x01600000cca8783b */ /* 0x000fe60000000200 */
[C---:B------:R-:W-:Y:S02]  /*76b0*/  LEA R226, P1, R231.reuse, R194, 0x5 ;  /* 0x000000c2e7e27211 */ /* 0x040fe400078228ff */
[----:B------:R-:W-:Y:S02]  /*76c0*/  LDSM.16.M88.4 R176, [R204+0x17000] ;  /* 0x01700000ccb0783b */ /* 0x000fe40000000200 */
[-C--:B-1----:R-:W-:Y:S05]  /*76d0*/  HMMA.16816.F32.BF16 R4, R164, R172.reuse, R4 ;  /* 0x000000aca404723c */ /* 0x082fea0000041804 */
[C---:B------:R-:W-:Y:S03]  /*76e0*/  LEA.HI.X.SX32 R227, R231.reuse, R195, 0x5, P1 ;  /* 0x000000c3e7e37211 */ /* 0x040fe600008f2eff */
[C---:B--2---:R-:W-:Y:S04]  /*76f0*/  HMMA.16816.F32.BF16 R8, R180.reuse, R172, R8 ;  /* 0x000000acb408723c */ /* 0x044fe80000041808 */
[C---:B------:R-:W-:Y:S04]  /*7700*/  IMAD.WIDE R228, R231.reuse, -0xc0, R226 ;  /* 0xffffff40e7e47825 */ /* 0x040fe800078e02e2 */
[-C--:B------:R-:W-:Y:S03]  /*7710*/  HMMA.16816.F32.BF16 R12, R180, R174.reuse, R12 ;  /* 0x000000aeb40c723c */ /* 0x080fe6000004180c */
[C---:B------:R-:W-:Y:S04]  /*7720*/  LEA R190, P1, R231.reuse, R228, 0x5 ;  /* 0x000000e4e7be7211 */ /* 0x040fe800078228ff */
[C---:B------:R-:W-:Y:S01]  /*7730*/  LEA.HI.X.SX32 R191, R231.reuse, R229, 0x5, P1 ;  /* 0x000000e5e7bf7211 */ /* 0x040fe200008f2eff */
[C---:B------:R-:W-:Y:S01]  /*7740*/  HMMA.16816.F32.BF16 R16, R164.reuse, R174, R16 ;  /* 0x000000aea410723c */ /* 0x040fe20000041810 */
[----:B------:R-:W1:Y:S03]  /*7750*/  LDSM.16.MT88.4 R172, [R0+0xf800] ;  /* 0x00f8000000ac783b */ /* 0x000e660000004200 */
[C---:B------:R-:W-:Y:S04]  /*7760*/  LEA R188, P1, R231.reuse, R190, 0x5 ;  /* 0x000000bee7bc7211 */ /* 0x040fe800078228ff */
[-C--:B------:R-:W-:Y:S03]  /*7770*/  HMMA.16816.F32.BF16 R20, R164, R184.reuse, R20 ;  /* 0x000000b8a414723c */ /* 0x080fe60000041814 */
[C---:B------:R-:W-:Y:S05]  /*7780*/  LEA.HI.X.SX32 R189, R231.reuse, R191, 0x5, P1 ;  /* 0x000000bfe7bd7211 */ /* 0x040fea00008f2eff */
[C---:B------:R-:W-:Y:S08]  /*7790*/  HMMA.16816.F32.BF16 R24, R180.reuse, R184, R24 ;  /* 0x000000b8b418723c */ /* 0x040ff00000041818 */
[-C--:B------:R-:W-:Y:S08]  /*77a0*/  HMMA.16816.F32.BF16 R28, R180, R186.reuse, R28 ;  /* 0x000000bab41c723c */ /* 0x080ff0000004181c */
[----:B------:R-:W-:Y:S01]  /*77b0*/  HMMA.16816.F32.BF16 R32, R164, R186, R32 ;  /* 0x000000baa420723c */ /* 0x000fe20000041820 */
[----:B------:R2:W3:Y:S03]  /*77c0*/  LDSM.16.MT88.4 R164, [R0+0x13800] ;  /* 0x0138000000a4783b */ /* 0x0004e60000004200 */
        /* <DEDUP_REMOVED lines=9> */
[C---:B------:R-:W-:Y:S02]  /*7860*/  LEA R192, P1, R231.reuse, R182, 0x5 ;  /* 0x000000b6e7c07211 */ /* 0x040fe400078228ff */
[----:B--2---:R-:W-:Y:S01]  /*7870*/  @P5 SHF.R.U32.HI R0, RZ, 0x2, R218 ;  /* 0x00000002ff005819 */ /* 0x004fe200000116da */
[C---:B------:R-:W-:Y:S04]  /*7880*/  HMMA.16816.F32.BF16 R16, R168.reuse, R174, R16 ;  /* 0x000000aea810723c */ /* 0x040fe80000041810 */
[----:B------:R-:W-:Y:S02]  /*7890*/  LEA.HI.X.SX32 R193, R231, R183, 0x5, P1 ;  /* 0x000000b7e7c17211 */ /* 0x000fe400008f2eff */
[----:B------:R-:W-:Y:S01]  /*78a0*/  @P5 LOP3.LUT R241, R217, 0x7, R0, 0xf8, !PT ;  /* 0x00000007d9f15812 */ /* 0x000fe200078ef800 */
[C---:B------:R-:W-:Y:S01]  /*78b0*/  VIADD R0, R208.reuse, 0x40 ;  /* 0x00000040d0007836 */ /* 0x040fe20000000000 */
[-C--:B---3--:R-:W-:Y:S03]  /*78c0*/  HMMA.16816.F32.BF16 R20, R168, R164.reuse, R20 ;  /* 0x000000a4a814723c */ /* 0x088fe60000041814 */
[----:B------:R-:W-:Y:S04]  /*78d0*/  IMAD.WIDE R204, R231, -0xc0, R192 ;  /* 0xffffff40e7cc7825 */ /* 0x000fe800078e02c0 */
[C---:B------:R-:W-:Y:S01]  /*78e0*/  @P0 VIADD R0, R208.reuse, 0xffffffc0 ;  /* 0xffffffc0d0000836 */ /* 0x040fe20000000000 */
[C---:B------:R-:W-:Y:S04]  /*78f0*/  HMMA.16816.F32.BF16 R24, R176.reuse, R164, R24 ;  /* 0x000000a4b018723c */ /* 0x040fe80000041818 */
[----:B------:R-:W-:Y:S01]  /*7900*/  @P5 IMAD.WIDE.U32 R164, R241, R242, UR54 ;  /* 0x00000036f1a45e25 */ /* 0x000fe2000f8e00f2 */
[C---:B------:R-:W-:Y:S01]  /*7910*/  LEA R180, P1, R231.reuse, R204, 0x5 ;  /* 0x000000cce7b47211 */ /* 0x040fe200078228ff */
[----:B------:R-:W-:Y:S01]  /*7920*/  @UP0 UMOV UR54, UR13 ;  /* 0x0000000d00360c82 */ /* 0x000fe20008000000 */
[----:B------:R-:W-:Y:S01]  /*7930*/  @UP0 UMOV UR55, UR12 ;  /* 0x0000000c00370c82 */ /* 0x000fe20008000000 */
[-C--:B------:R-:W-:Y:S01]  /*7940*/  HMMA.16816.F32.BF16 R28, R176, R166.reuse, R28 ;  /* 0x000000a6b01c723c */ /* 0x080fe2000004181c */
[----:B------:R-:W5:Y:S01]  /*7950*/  @P5 LDG.E R249, desc[UR32][R164.64+-0x100] ;  /* 0xffff0020a4f95981 */ /* 0x000f62000c1e1900 */
[----:B------:R-:W-:Y:S01]  /*7960*/  UISETP.GT.AND UP0, UPT, UR34, UR42, UPT ;  /* 0x0000002a2200728c */ /* 0x000fe2000bf04270 */
[C---:B------:R-:W-:Y:S03]  /*7970*/  LEA.HI.X.SX32 R181, R231.reuse, R205, 0x5, P1 ;  /* 0x000000cde7b57211 */ /* 0x040fe600008f2eff */
[----:B------:R-:W5:Y:S01]  /*7980*/  @P5 LDG.E R248, desc[UR32][R164.64+-0xe0] ;  /* 0xffff2020a4f85981 */ /* 0x000f62000c1e1900 */
[C---:B------:R-:W-:Y:S01]  /*7990*/  LEA R176, P1, R231.reuse, R180, 0x5 ;  /* 0x000000b4e7b07211 */ /* 0x040fe200078228ff */
[----:B------:R-:W-:Y:S03]  /*79a0*/  HMMA.16816.F32.BF16 R32, R168, R166, R32 ;  /* 0x000000a6a820723c */ /* 0x000fe60000041820 */
[----:B------:R-:W5:Y:S01]  /*79b0*/  @P5 LDG.E R247, desc[UR32][R164.64+-0x80] ;  /* 0xffff8020a4f75981 */ /* 0x000f62000c1e1900 */
[C---:B------:R-:W-:Y:S04]  /*79c0*/  LEA.HI.X.SX32 R177, R231.reuse, R181, 0x5, P1 ;  /* 0x000000b5e7b17211 */ /* 0x040fe800008f2eff */
[----:B------:R1:W5:Y:S01]  /*79d0*/  @P5 LDG.E R246, desc[UR32][R164.64+-0x60] ;  /* 0xffffa020a4f65981 */ /* 0x000362000c1e1900 */
[C---:B------:R-:W-:Y:S04]  /*79e0*/  LEA R174, P1, R231.reuse, R176, 0x5 ;  /* 0x000000b0e7ae7211 */ /* 0x040fe800078228ff */
[----:B------:R-:W-:Y:S01]  /*79f0*/  REDG.E.ADD.F32.FTZ.RN.STRONG.GPU desc[UR32][R232.64], R4 ;  /* 0x00000004e80079a6 */ /* 0x000fe2000c12f320 */
[C---:B------:R-:W-:Y:S02]  /*7a00*/  LEA.HI.X.SX32 R175, R231.reuse, R177, 0x5, P1 ;  /* 0x000000b1e7af7211 */ /* 0x040fe400008f2eff */
[C---:B------:R-:W-:Y:S02]  /*7a10*/  LEA R172, P1, R231.reuse, R174, 0x5 ;  /* 0x000000aee7ac7211 */ /* 0x040fe400078228ff */
[----:B------:R-:W-:Y:S02]  /*7a20*/  REDG.E.ADD.F32.FTZ.RN.STRONG.GPU desc[UR32][R224.64], R5 ;  /* 0x00000005e00079a6 */ /* 0x000fe4000c12f320 */
[C---:B------:R-:W-:Y:S03]  /*7a30*/  LEA.HI.X.SX32 R173, R231.reuse, R175, 0x5, P1 ;  /* 0x000000afe7ad7211 */ /* 0x040fe600008f2eff */
[----:B------:R2:W-:Y:S01]  /*7a40*/  REDG.E.ADD.F32.FTZ.RN.STRONG.GPU desc[UR32][R222.64], R6 ;  /* 0x00000006de0079a6 */ /* 0x0005e2000c12f320 */
[C---:B------:R-:W-:Y:S04]  /*7a50*/  LEA R170, P1, R231.reuse, R172, 0x5 ;  /* 0x000000ace7aa7211 */ /* 0x040fe800078228ff */
[----:B------:R3:W-:Y:S01]  /*7a60*/  REDG.E.ADD.F32.FTZ.RN.STRONG.GPU desc[UR32][R202.64], R7 ;  /* 0x00000007ca0079a6 */ /* 0x0007e2000c12f320 */
[C---:B------:R-:W-:Y:S02]  /*7a70*/  LEA.HI.X.SX32 R171, R231.reuse, R173, 0x5, P1 ;  /* 0x000000ade7ab7211 */ /* 0x040fe400008f2eff */
[C---:B------:R-:W-:Y:S02]  /*7a80*/  LEA R178, P1, R231.reuse, R170, 0x5 ;  /* 0x000000aae7b27211 */ /* 0x040fe400078228ff */
[----:B------:R4:W-:Y:S02]  /*7a90*/  REDG.E.ADD.F32.FTZ.RN.STRONG.GPU desc[UR32][R198.64], R8 ;  /* 0x00000008c60079a6 */ /* 0x0009e4000c12f320 */
[C---:B------:R-:W-:Y:S03]  /*7aa0*/  LEA.HI.X.SX32 R179, R231.reuse, R171, 0x5, P1 ;  /* 0x000000abe7b37211 */ /* 0x040fe600008f2eff */
[----:B------:R4:W-:Y:S05]  /*7ab0*/  REDG.E.ADD.F32.FTZ.RN.STRONG.GPU desc[UR32][R196.64], R9 ;  /* 0x00000009c40079a6 */ /* 0x0009ea000c12f320 */
[----:B------:R-:W-:Y:S01]  /*7ac0*/  REDG.E.ADD.F32.FTZ.RN.STRONG.GPU desc[UR32][R194.64], R10 ;  /* 0x0000000ac20079a6 */ /* 0x000fe2000c12f320 */
[C---:B------:R-:W-:Y:S04]  /*7ad0*/  IMAD.WIDE R200, R231.reuse, -0xc0, R178 ;  /* 0xffffff40e7c87825 */ /* 0x040fe800078e02b2 */
[----:B------:R-:W-:Y:S01]  /*7ae0*/  REDG.E.ADD.F32.FTZ.RN.STRONG.GPU desc[UR32][R226.64], R11 ;  /* 0x0000000be20079a6 */ /* 0x000fe2000c12f320 */
[C---:B------:R-:W-:Y:S04]  /*7af0*/  LEA R168, P1, R231.reuse, R200, 0x5 ;  /* 0x000000c8e7a87211 */ /* 0x040fe800078228ff */
[----:B------:R-:W-:Y:S01]  /*7b00*/  REDG.E.ADD.F32.FTZ.RN.STRONG.GPU desc[UR32][R232.64+0x80], R16 ;  /* 0x00008010e80079a6 */ /* 0x000fe2000c12f320 */
[C---:B------:R-:W-:Y:S04]  /*7b10*/  LEA.HI.X.SX32 R169, R231.reuse, R201, 0x5, P1 ;  /* 0x000000c9e7a97211 */ /* 0x040fe800008f2eff */
[----:B------:R-:W-:Y:S01]  /*7b20*/  REDG.E.ADD.F32.FTZ.RN.STRONG.GPU desc[UR32][R228.64+0x80], R17 ;  /* 0x00008011e40079a6 */ /* 0x000fe2000c12f320 */
[C---:B------:R-:W-:Y:S04]  /*7b30*/  LEA R166, P1, R231.reuse, R168, 0x5 ;  /* 0x000000a8e7a67211 */ /* 0x040fe800078228ff */
[----:B------:R-:W-:Y:S01]  /*7b40*/  REDG.E.ADD.F32.FTZ.RN.STRONG.GPU desc[UR32][R190.64+0x80], R18 ;  /* 0x00008012be0079a6 */ /* 0x000fe2000c12f320 */
[C---:B------:R-:W-:Y:S02]  /*7b50*/  LEA.HI.X.SX32 R167, R231.reuse, R169, 0x5, P1 ;  /* 0x000000a9e7a77211 */ /* 0x040fe400008f2eff */
[C---:B-1----:R-:W-:Y:S02]  /*7b60*/  LEA R164, P1, R231.reuse, R166, 0x5 ;  /* 0x000000a6e7a47211 */ /* 0x042fe400078228ff */
[----:B------:R-:W-:Y:S02]  /*7b70*/  REDG.E.ADD.F32.FTZ.RN.STRONG.GPU desc[UR32][R188.64+0x80], R19 ;  /* 0x00008013bc0079a6 */ /* 0x000fe4000c12f320 */
[C---:B------:R-:W-:Y:S03]  /*7b80*/  LEA.HI.X.SX32 R165, R231.reuse, R167, 0x5, P1 ;  /* 0x000000a7e7a57211 */ /* 0x040fe600008f2eff */
[----:B------:R-:W-:Y:S01]  /*7b90*/  REDG.E.ADD.F32.FTZ.RN.STRONG.GPU desc[UR32][R186.64+0x80], R12 ;  /* 0x0000800cba0079a6 */ /* 0x000fe2000c12f320 */
[C---:B--2---:R-:W-:Y:S04]  /*7ba0*/  LEA R6, P1, R231.reuse, R164, 0x5 ;  /* 0x000000a4e7067211 */ /* 0x044fe800078228ff */
[----:B------:R-:W-:Y:S01]  /*7bb0*/  REDG.E.ADD.F32.FTZ.RN.STRONG.GPU desc[UR32][R184.64+0x80], R13 ;  /* 0x0000800db80079a6 */ /* 0x000fe2000c12f320 */
[C---:B---3--:R-:W-:Y:S02]  /*7bc0*/  LEA.HI.X.SX32 R7, R231.reuse, R165, 0x5, P1 ;  /* 0x000000a5e7077211 */ /* 0x048fe400008f2eff */
[C---:B------:R-:W-:Y:S02]  /*7bd0*/  LEA R4, P1, R231.reuse, R6, 0x5 ;  /* 0x00000006e7047211 */ /* 0x040fe400078228ff */
[----:B------:R-:W-:Y:S02]  /*7be0*/  REDG.E.ADD.F32.FTZ.RN.STRONG.GPU desc[UR32][R182.64+0x80], R14 ;  /* 0x0000800eb60079a6 */ /* 0x000fe4000c12f320 */
[C---:B------:R-:W-:Y:S03]  /*7bf0*/  LEA.HI.X.SX32 R5, R231.reuse, R7, 0x5, P1 ;  /* 0x00000007e7057211 */ /* 0x040fe600008f2eff */
[----:B------:R-:W-:Y:S01]  /*7c00*/  REDG.E.ADD.F32.FTZ.RN.STRONG.GPU desc[UR32][R192.64+0x80], R15 ;  /* 0x0000800fc00079a6 */ /* 0x000fe2000c12f320 */
[C---:B----4-:R-:W-:Y:S04]  /*7c10*/  LEA R8, P1, R231.reuse, R4, 0x5 ;  /* 0x00000004e7087211 */ /* 0x050fe800078228ff */
[----:B------:R-:W-:Y:S01]  /*7c20*/  REDG.E.ADD.F32.FTZ.RN.STRONG.GPU desc[UR32][R232.64+0x100], R20 ;  /* 0x00010014e80079a6 */ /* 0x000fe2000c12f320 */
[----:B------:R-:W-:Y:S04]  /*7c30*/  LEA.HI.X.SX32 R9, R231, R5, 0x5, P1 ;  /* 0x00000005e7097211 */ /* 0x000fe800008f2eff */
[----:B------:R-:W-:Y:S05]  /*7c40*/  REDG.E.ADD.F32.FTZ.RN.STRONG.GPU desc[UR32][R204.64+0x100], R21 ;  /* 0x00010015cc0079a6 */ /* 0x000fea000c12f320 */
        /* <DEDUP_REMOVED lines=14> */
[----:B------:R-:W-:Y:S05]  /*7d30*/  LDSM.16.MT88.4 R4, [R3+0x1c000] ;  /* 0x01c000000304783b */ /* 0x000fea0000004200 */
[----:B------:R-:W1:Y:S05]  /*7d40*/  LDSM.16.MT88.4 R8, [R208] ;  /* 0x00000000d008783b */ /* 0x000e6a0000004200 */
        /* <DEDUP_REMOVED lines=12> */
[-C--:B------:R-:W-:Y:S01]  /*7e10*/  HMMA.16816.F32.BF16 R108, R12, R10.reuse, R108 ;  /* 0x0000000a0c6c723c */ /* 0x080fe2000004186c */
[----:B------:R-:W-:Y:S07]  /*7e20*/  LDSM.16.MT88.4 R180, [R208+0x3800] ;  /* 0x00380000d0b4783b */ /* 0x000fee0000004200 */
        /* <DEDUP_REMOVED lines=33> */
[----:B------:R-:W1:Y:S07]  /*8040*/  LDSM.16.MT88.4 R172, [R208+0x1800] ;  /* 0x00180000d0ac783b */ /* 0x000e6e0000004200 */
[-C--:B--2---:R-:W-:Y:S08]  /*8050*/  HMMA.16816.F32.BF16 R148, R32, R8.reuse, R148 ;  /* 0x000000082094723c */ /* 0x084ff00000041894 */
[C---:B------:R-:W-:Y:S08]  /*8060*/  HMMA.16816.F32.BF16 R152, R164.reuse, R8, R152 ;  /* 0x00000008a498723c */ /* 0x040ff00000041898 */
[-C--:B------:R-:W-:Y:S01]  /*8070*/  HMMA.16816.F32.BF16 R156, R164, R10.reuse, R156 ;  /* 0x0000000aa49c723c */ /* 0x080fe2000004189c */
[----:B------:R-:W2:Y:S07]  /*8080*/  LDSM.16.MT88.4 R164, [R0+0x1800] ;  /* 0x0018000000a4783b */ /* 0x000eae0000004200 */
[----:B------:R-:W-:Y:S01]  /*8090*/  HMMA.16816.F32.BF16 R160, R32, R10, R160 ;  /* 0x0000000a20a0723c */ /* 0x000fe200000418a0 */
[----:B------:R4:W2:Y:S07]  /*80a0*/  LDSM.16.MT88.4 R8, [R0+0x3800] ;  /* 0x003800000008783b */ /* 0x0008ae0000004200 */
[-C--:B---3--:R-:W-:Y:S08]  /*80b0*/  HMMA.16816.F32.BF16 R100, R4, R12.reuse, R100 ;  /* 0x0000000c0464723c */ /* 0x088ff00000041864 */
[C---:B------:R-:W-:Y:S08]  /*80c0*/  HMMA.16816.F32.BF16 R104, R16.reuse, R12, R104 ;  /* 0x0000000c1068723c */ /* 0x040ff00000041868 */
[-C--:B------:R-:W-:Y:S03]  /*80d0*/  HMMA.16816.F32.BF16 R108, R16, R14.reuse, R108 ;  /* 0x0000000e106c723c */ /* 0x080fe6000004186c */
[C---:B----4-:R-:W-:Y:S02]  /*80e0*/  VIADD R0, R208.reuse, 0xffffc000 ;  /* 0xffffc000d0007836 */ /* 0x050fe40000000000 */
[----:B------:R-:W-:Y:S03]  /*80f0*/  @P2 VIADD R0, R208, 0x4000 ;  /* 0x00004000d0002836 */ /* 0x000fe60000000000 */
[C---:B------:R-:W-:Y:S04]  /*8100*/  HMMA.16816.F32.BF16 R112, R4.reuse, R14, R112 ;  /* 0x0000000e0470723c */ /* 0x040fe80000041870 */
[----:B------:R-:W-:Y:S04]  /*8110*/  IMAD.MOV.U32 R208, RZ, RZ, R0 ;  /* 0x000000ffffd07224 */ /* 0x000fe800078e0000 */
        /* <DEDUP_REMOVED lines=29> */
[----:B------:R-:W-:Y:S11]  /*82f0*/  BRA.U UP0, `(.L_x_228) ;  /* 0xffffffbd00ac7547 */ /* 0x000ff6000b83ffff */
[C---:B------:R-:W-:Y:S01]  /*8300*/  IMAD.SHL.U32 R0, R218.reuse, 0x10, RZ ;  /* 0x00000010da007824 */ /* 0x040fe200078e00ff */
[----:B------:R-:W1:Y:S01]  /*8310*/  LDCU UR8, c[0x0][0x500] ;  /* 0x0000a000ff0877ac */ /* 0x000e620008000800 */
[----:B------:R-:W-:Y:S01]  /*8320*/  IMAD.SHL.U32 R217, R218, 0x2, RZ ;  /* 0x00000002dad97824 */ /* 0x000fe200078e00ff */
[----:B------:R-:W-:Y:S01]  /*8330*/  LOP3.LUT R2, R220, 0xc00, RZ, 0xc0, !PT ;  /* 0x00000c00dc027812 */ /* 0x000fe200078ec0ff */
[----:B------:R-:W-:Y:S01]  /*8340*/  IMAD.MOV.U32 R4, RZ, RZ, 0x20 ;  /* 0x00000020ff047424 */ /* 0x000fe200078e00ff */
[----:B------:R-:W-:Y:S01]  /*8350*/  LOP3.LUT R0, R0, 0x1c0, RZ, 0xc0, !PT ;  /* 0x000001c000007812 */ /* 0x000fe200078ec0ff */
[----:B------:R-:W-:Y:S01]  /*8360*/  UISETP.NE.AND UP0, UPT, UR38, -0x1, UPT ;  /* 0xffffffff2600788c */ /* 0x000fe2000bf05270 */
[--C-:B------:R-:W-:Y:S01]  /*8370*/  LOP3.LUT R2, R2, 0x6, R217.reuse, 0xf8, !PT ;  /* 0x0000000602027812 */ /* 0x100fe200078ef8d9 */
[----:B------:R-:W-:Y:S01]  /*8380*/  UMOV UR49, UR18 ;  /* 0x0000001200317c82 */ /* 0x000fe20008000000 */
[----:B------:R-:W-:Y:S01]  /*8390*/  LOP3.LUT R0, R0, 0x38, R217, 0xf8, !PT ;  /* 0x0000003800007812 */ /* 0x000fe200078ef8d9 */
[----:B------:R-:W-:Y:S01]  /*83a0*/  UISETP.NE.AND UP1, UPT, UR38, -0x1, UPT ;  /* 0xffffffff2600788c */ /* 0x000fe2000bf25270 */
[----:B------:R-:W-:-:S02]  /*83b0*/  LOP3.LUT P1, RZ, R218, 0x10, RZ, 0xc0, !PT ;  /* 0x00000010daff7812 */ /* 0x000fc4000782c0ff */
[----:B------:R-:W-:Y:S02]  /*83c0*/  LOP3.LUT R0, R2, R0, R219, 0xf6, !PT ;  /* 0x0000000002007212 */ /* 0x000fe400078ef6db */
[----:B------:R-:W-:Y:S02]  /*83d0*/  LOP3.LUT P0, RZ, R218, 0x8, RZ, 0xc0, !PT ;  /* 0x00000008daff7812 */ /* 0x000fe4000780c0ff */
[----:B------:R-:W-:Y:S01]  /*83e0*/  LEA R0, R0, UR4, 0x1 ;  /* 0x0000000400007c11 */ /* 0x000fe2000f8e08ff */
[----:B------:R-:W2:Y:S01]  /*83f0*/  @UP0 LDCU.64 UR10, c[0x0][0x5c0] ;  /* 0x0000b800ff0a07ac */ /* 0x000ea20008000a00 */
[----:B-1----:R-:W-:Y:S01]  /*8400*/  FMUL.FTZ R100, R100, UR8 ;  /* 0x0000000864647c20 */ /* 0x002fe20008410000 */
[----:B------:R-:W-:Y:S01]  /*8410*/  FMUL.FTZ R16, R101, UR8 ;  /* 0x0000000865107c20 */ /* 0x000fe20008410000 */
[----:B------:R-:W-:Y:S01]  /*8420*/  FMUL.FTZ R102, R102, UR8 ;  /* 0x0000000866667c20 */ /* 0x000fe20008410000 */
[----:B------:R-:W-:Y:S01]  /*8430*/  FMUL.FTZ R15, R103, UR8 ;  /* 0x00000008670f7c20 */ /* 0x000fe20008410000 */
[----:B------:R-:W-:Y:S01]  /*8440*/  F2FP.BF16.F32.PACK_AB R164, R37, R36 ;  /* 0x0000002425a4723e */ /* 0x000fe200000010ff */
[----:B------:R-:W-:Y:S01]  /*8450*/  FMUL.FTZ R112, R112, UR8 ;  /* 0x0000000870707c20 */ /* 0x000fe20008410000 */
[----:B------:R-:W-:Y:S01]  /*8460*/  FMUL.FTZ R12, R113, UR8 ;  /* 0x00000008710c7c20 */ /* 0x000fe20008410000 */
[----:B------:R-:W-:Y:S01]  /*8470*/  FMUL.FTZ R114, R114, UR8 ;  /* 0x0000000872727c20 */ /* 0x000fe20008410000 */
[----:B------:R-:W-:Y:S01]  /*8480*/  FMUL.FTZ R11, R115, UR8 ;  /* 0x00000008730b7c20 */ /* 0x000fe20008410000 */
[----:B------:R-:W-:Y:S01]  /*8490*/  SEL R4, R4, 0xffffffe0, !P0 ;  /* 0xffffffe004047807 */ /* 0x000fe20004000000 */
[----:B------:R-:W-:Y:S01]  /*84a0*/  FMUL.FTZ R104, R104, UR8 ;  /* 0x0000000868687c20 */ /* 0x000fe20008410000 */
[----:B------:R-:W-:Y:S01]  /*84b0*/  FMUL.FTZ R14, R105, UR8 ;  /* 0x00000008690e7c20 */ /* 0x000fe20008410000 */
[----:B------:R-:W-:Y:S01]  /*84c0*/  FMUL.FTZ R106, R106, UR8 ;  /* 0x000000086a6a7c20 */ /* 0x000fe20008410000 */
[----:B------:R-:W-:Y:S01]  /*84d0*/  FMUL.FTZ R13, R107, UR8 ;  /* 0x000000086b0d7c20 */ /* 0x000fe20008410000 */
        /* <DEDUP_REMOVED lines=16> */
[----:B------:R-:W-:-:S02]  /*85e0*/  VIADD R2, R0, 0xc040 ;  /* 0x0000c04000027836 */ /* 0x000fc40000000000 */
[----:B------:R-:W-:Y:S01]  /*85f0*/  FMUL.FTZ R120, R120, UR8 ;  /* 0x0000000878787c20 */ /* 0x000fe20008410000 */
[----:B------:R-:W-:Y:S01]  /*8600*/  FMUL.FTZ R32, R121, UR8 ;  /* 0x0000000879207c20 */ /* 0x000fe20008410000 */
[----:B------:R-:W-:Y:S01]  /*8610*/  FMUL.FTZ R122, R122, UR8 ;  /* 0x000000087a7a7c20 */ /* 0x000fe20008410000 */
[----:B------:R-:W-:Y:S01]  /*8620*/  FMUL.FTZ R31, R123, UR8 ;  /* 0x000000087b1f7c20 */ /* 0x000fe20008410000 */
[----:B------:R-:W-:Y:S01]  /*8630*/  F2FP.BF16.F32.PACK_AB R12, R12, R112 ;  /* 0x000000700c0c723e */ /* 0x000fe200000010ff */
[----:B------:R-:W-:Y:S01]  /*8640*/  IMAD.IADD R3, R0, 0x1, R4 ;  /* 0x0000000100037824 */ /* 0x000fe200078e0204 */
[----:B------:R-:W-:Y:S01]  /*8650*/  F2FP.BF16.F32.PACK_AB R11, R11, R114 ;  /* 0x000000720b0b723e */ /* 0x000fe200000010ff */
[----:B------:R-:W-:Y:S02]  /*8660*/  @P1 VIADD R2, R37, 0xffffffc0 ;  /* 0xffffffc025021836 */ /* 0x000fe40000000000 */
        /* <DEDUP_REMOVED lines=23> */
[----:B------:R1:W-:Y:S01]  /*87e0*/  STS [R0+0xc000], R16 ;  /* 0x00c0001000007388 */ /* 0x0003e20000000800 */
[----:B------:R-:W-:Y:S01]  /*87f0*/  F2FP.BF16.F32.PACK_AB R29, R29, R130 ;  /* 0x000000821d1d723e */ /* 0x000fe200000010ff */
[----:B------:R-:W-:-:S02]  /*8800*/  IMAD.IADD R4, R4, 0x1, R2 ;  /* 0x0000000104047824 */ /* 0x000fc400078e0202 */
[----:B------:R-:W-:Y:S01]  /*8810*/  FMUL.FTZ R140, R140, UR8 ;  /* 0x000000088c8c7c20 */ /* 0x000fe20008410000 */
[----:B------:R1:W-:Y:S01]  /*8820*/  STS [R0+0xc400], R15 ;  /* 0x00c4000f00007388 */ /* 0x0003e20000000800 */
[----:B------:R-:W-:Y:S01]  /*8830*/  FMUL.FTZ R20, R141, UR8 ;  /* 0x000000088d147c20 */ /* 0x000fe20008410000 */
[----:B------:R-:W-:Y:S01]  /*8840*/  FMUL.FTZ R142, R142, UR8 ;  /* 0x000000088e8e7c20 */ /* 0x000fe20008410000 */
[----:B------:R-:W-:Y:S01]  /*8850*/  FMUL.FTZ R19, R143, UR8 ;  /* 0x000000088f137c20 */ /* 0x000fe20008410000 */
[----:B------:R-:W-:Y:S01]  /*8860*/  F2FP.BF16.F32.PACK_AB R32, R32, R120 ;  /* 0x000000782020723e */ /* 0x000fe200000010ff */
[----:B------:R1:W-:Y:S01]  /*8870*/  STS [R3+0xc000], R12 ;  /* 0x00c0000c03007388 */ /* 0x0003e20000000800 */
[----:B------:R-:W-:Y:S01]  /*8880*/  F2FP.BF16.F32.PACK_AB R31, R31, R122 ;  /* 0x0000007a1f1f723e */ /* 0x000fe200000010ff */
[----:B------:R-:W-:Y:S01]  /*8890*/  FMUL.FTZ R148, R148, UR8 ;  /* 0x0000000894947c20 */ /* 0x000fe20008410000 */
[----:B------:R-:W-:Y:S01]  /*88a0*/  FMUL.FTZ R18, R149, UR8 ;  /* 0x0000000895127c20 */ /* 0x000fe20008410000 */
[----:B------:R1:W-:Y:S01]  /*88b0*/  STS [R3+0xc400], R11 ;  /* 0x00c4000b03007388 */ /* 0x0003e20000000800 */
        /* <DEDUP_REMOVED lines=19> */
[----:B------:R1:W-:Y:S01]  /*89f0*/  STS [R2], R34 ;  /* 0x0000002202007388 */ /* 0x0003e20000000800 */
        /* <DEDUP_REMOVED lines=9> */
[----:B------:R-:W-:Y:S01]  /*8a90*/  @UP0 UIADD3 UR17, UPT, UPT, UR36, UR38, URZ ;  /* 0x0000002624110290 */ /* 0x000fe2000fffe0ff */
[----:B------:R-:W-:Y:S01]  /*8aa0*/  F2FP.BF16.F32.PACK_AB R20, R20, R140 ;  /* 0x0000008c1414723e */ /* 0x000fe200000010ff */
[----:B------:R1:W-:Y:S01]  /*8ab0*/  STS [R4+0x400], R29 ;  /* 0x0004001d04007388 */ /* 0x0003e20000000800 */
[----:B------:R-:W-:Y:S01]  /*8ac0*/  F2FP.BF16.F32.PACK_AB R19, R19, R142 ;  /* 0x0000008e1313723e */ /* 0x000fe200000010ff */
[----:B--2---:R-:W-:Y:S01]  /*8ad0*/  @UP0 UIMAD.WIDE.U32 UR8, UR17, UR10, URZ ;  /* 0x0000000a110802a5 */ /* 0x004fe2000f8e00ff */
[----:B------:R-:W-:Y:S01]  /*8ae0*/  F2FP.BF16.F32.PACK_AB R18, R18, R148 ;  /* 0x000000941212723e */ /* 0x000fe200000010ff */
[----:B------:R1:W-:Y:S01]  /*8af0*/  STS [R2+0x2000], R32 ;  /* 0x0020002002007388 */ /* 0x0003e20000000800 */
[----:B------:R-:W-:Y:S01]  /*8b00*/  F2FP.BF16.F32.PACK_AB R17, R17, R150 ;  /* 0x000000961111723e */ /* 0x000fe200000010ff */
[----:B------:R-:W-:Y:S01]  /*8b10*/  @UP0 UIMAD UR17, UR17, UR11, URZ ;  /* 0x0000000b111102a4 */ /* 0x000fe2000f8e02ff */
[----:B------:R-:W-:Y:S01]  /*8b20*/  F2FP.BF16.F32.PACK_AB R8, R8, R160 ;  /* 0x000000a00808723e */ /* 0x000fe200000010ff */
[----:B------:R1:W-:Y:S01]  /*8b30*/  STS [R2+0x2400], R31 ;  /* 0x0024001f02007388 */ /* 0x0003e20000000800 */
[----:B------:R-:W-:Y:S01]  /*8b40*/  F2FP.BF16.F32.PACK_AB R7, R7, R162 ;  /* 0x000000a20707723e */ /* 0x000fe200000010ff */
[----:B------:R-:W-:Y:S01]  /*8b50*/  @UP0 UIADD3 UR17, UPT, UPT, UR9, UR17, URZ ;  /* 0x0000001109110290 */ /* 0x000fe2000fffe0ff */
[----:B------:R-:W-:Y:S01]  /*8b60*/  F2FP.BF16.F32.PACK_AB R10, R10, R152 ;  /* 0x000000980a0a723e */ /* 0x000fe200000010ff */
[----:B------:R1:W-:Y:S01]  /*8b70*/  STS [R4+0x2000], R28 ;  /* 0x0020001c04007388 */ /* 0x0003e20000000800 */
[----:B------:R-:W-:Y:S01]  /*8b80*/  F2FP.BF16.F32.PACK_AB R9, R9, R154 ;  /* 0x0000009a0909723e */ /* 0x000fe200000010ff */
[----:B------:R-:W-:Y:S01]  /*8b90*/  @UP0 UMOV UR34, UR8 ;  /* 0x0000000800220c82 */ /* 0x000fe20008000000 */
        /* <DEDUP_REMOVED lines=82> */
[----:B------:R-:W-:Y:S05]  /*90c0*/  BRA.U UP0, `(.L_x_229) ;  /* 0x00000001002c7547 */ /* 0x000fea000b800000 */
[----:B------:R-:W2:Y:S01]  /*90d0*/  LDCU.64 UR10, c[0x0][0x5c0] ;  /* 0x0000b800ff0a77ac */ /* 0x000ea20008000a00 */
[----:B------:R-:W3:Y:S01]  /*90e0*/  LDCU.64 UR8, c[0x0][0x5a8] ;  /* 0x0000b500ff0877ac */ /* 0x000ee20008000a00 */
[----:B------:R-:W-:-:S04]  /*90f0*/  USHF.R.S32.HI UR12, URZ, 0x1f, UR36 ;  /* 0x0000001fff0c7899 */ /* 0x000fc80008011424 */
[----:B--2---:R-:W-:Y:S02]  /*9100*/  UIMAD UR12, UR12, UR10, URZ ;  /* 0x0000000a0c0c72a4 */ /* 0x004fe4000f8e02ff */
[----:B------:R-:W-:Y:S02]  /*9110*/  UIMAD.WIDE.U32 UR14, UR36, UR10, URZ ;  /* 0x0000000a240e72a5 */ /* 0x000fe4000f8e00ff */
[----:B------:R-:W-:-:S04]  /*9120*/  UIMAD UR12, UR36, UR11, UR12 ;  /* 0x0000000b240c72a4 */ /* 0x000fc8000f8e020c */
[----:B------:R-:W-:-:S03]  /*9130*/  UIADD3 UR13, UPT, UPT, UR15, UR12, URZ ;  /* 0x0000000c0f0d7290 */ /* 0x000fc6000fffe0ff */
[----:B------:R-:W-:Y:S02]  /*9140*/  UMOV UR12, UR14 ;  /* 0x0000000e000c7c82 */ /* 0x000fe40008000000 */
[----:B---3--:R-:W-:-:S04]  /*9150*/  UIMAD.WIDE.U32 UR12, UR49, UR8, UR12 ;  /* 0x00000008310c72a5 */ /* 0x008fc8000f8e000c */
[----:B------:R-:W-:-:S03]  /*9160*/  UIMAD UR17, UR49, UR9, UR13 ;  /* 0x00000009311172a4 */ /* 0x000fc6000f8e020d */
[----:B------:R-:W-:-:S09]  /*9170*/  UMOV UR34, UR12 ;  /* 0x0000000c00227c82 */ /* 0x000fd20008000000 */
.L_x_229:
        /* <DEDUP_REMOVED lines=11> */
[----:B------:R-:W-:-:S03]  /*9230*/  UMOV UR16, UR14 ;  /* 0x0000000e00107c82 */ /* 0x000fc60008000000 */
[----:B-1----:R-:W-:Y:S01]  /*9240*/  MOV R30, UR13 ;  /* 0x0000000d001e7c02 */ /* 0x002fe20008000f00 */
[----:B------:R-:W-:Y:S06]  /*9250*/  BRA `(.L_x_231) ;  /* 0x00000000001c7947 */ /* 0x000fec0003800000 */
.L_x_230:
[----:B------:R-:W2:Y:S01]  /*9260*/  LDCU.64 UR8, c[0x0][0x5c8] ;  /* 0x0000b900ff0877ac */ /* 0x000ea20008000a00 */
[----:B------:R-:W-:-:S04]  /*9270*/  UIADD3 UR12, UPT, UPT, UR36, UR38, URZ ;  /* 0x00000026240c7290 */ /* 0x000fc8000fffe0ff */
[----:B--2---:R-:W-:Y:S02]  /*9280*/  UIMAD.WIDE.U32 UR14, UR12, UR8, URZ ;  /* 0x000000080c0e72a5 */ /* 0x004fe4000f8e00ff */
[----:B------:R-:W-:-:S04]  /*9290*/  UIMAD UR12, UR12, UR9, URZ ;  /* 0x000000090c0c72a4 */ /* 0x000fc8000f8e02ff */
[----:B------:R-:W-:Y:S01]  /*92a0*/  UIADD3 UR12, UPT, UPT, UR15, UR12, URZ ;  /* 0x0000000c0f0c7290 */ /* 0x000fe2000fffe0ff */
[----:B------:R-:W-:-:S05]  /*92b0*/  UMOV UR16, UR14 ;  /* 0x0000000e00107c82 */ /* 0x000fca0008000000 */
[----:B-1----:R-:W-:-:S07]  /*92c0*/  MOV R30, UR12 ;  /* 0x0000000c001e7c02 */ /* 0x002fce0008000f00 */
.L_x_231:
[----:B------:R-:W-:Y:S01]  /*92d0*/  BAR.SYNC.DEFER_BLOCKING 0x0 ;  /* 0x0000000000007b1d */ /* 0x000fe20000010000 */
[----:B------:R-:W-:Y:S01]  /*92e0*/  LOP3.LUT R0, R216, 0x1f8, RZ, 0xc0, !PT ;  /* 0x000001f8d8007812 */ /* 0x000fe200078ec0ff */
[----:B------:R-:W-:Y:S01]  /*92f0*/  USHF.L.U32 UR14, UR39, 0x7, URZ ;  /* 0x00000007270e7899 */ /* 0x000fe200080006ff */
[C---:B------:R-:W-:Y:S01]  /*9300*/  VIADD R5, R221.reuse, 0x20 ;  /* 0x00000020dd057836 */ /* 0x040fe20000000000 */
[----:B------:R-:W-:Y:S01]  /*9310*/  USHF.L.U32 UR13, UR39, 0x7, URZ ;  /* 0x00000007270d7899 */ /* 0x000fe200080006ff */
[----:B------:R-:W-:Y:S01]  /*9320*/  LOP3.LUT R0, R0, 0x38, R218, 0x78, !PT ;  /* 0x0000003800007812 */ /* 0x000fe200078e78da */
[----:B------:R-:W-:Y:S02]  /*9330*/  UIMAD.WIDE.U32 UR36, UR14, UR10, URZ ;  /* 0x0000000a0e2472a5 */ /* 0x000fe4000f8e00ff */
[----:B------:R-:W1:Y:S01]  /*9340*/  LDC.64 R8, c[0x0][0x5d8] ;  /* 0x00017600ff087b82 */ /* 0x000e620000000a00 */
[----:B------:R-:W-:Y:S01]  /*9350*/  USHF.R.S32.HI UR15, URZ, 0x1f, UR14 ;  /* 0x0000001fff0f7899 */ /* 0x000fe2000801140e */
[--C-:B------:R-:W-:Y:S01]  /*9360*/  LOP3.LUT R0, R0, 0x1e00, R216.reuse, 0xf8, !PT ;  /* 0x00001e0000007812 */ /* 0x100fe200078ef8d8 */
[----:B------:R-:W-:Y:S01]  /*9370*/  UIADD3 UR35, UPT, UPT, -UR13, UR35, URZ ;  /* 0x000000230d237290 */ /* 0x000fe2000fffe1ff */
[C---:B------:R-:W-:Y:S01]  /*9380*/  VIADD R6, R221.reuse, 0x40 ;  /* 0x00000040dd067836 */ /* 0x040fe20000000000 */
[----:B------:R-:W-:Y:S01]  /*9390*/  UIMAD UR12, UR15, UR10, URZ ;  /* 0x0000000a0f0c72a4 */ /* 0x000fe2000f8e02ff */
[----:B------:R-:W-:Y:S01]  /*93a0*/  LEA R0, R0, UR4, 0x1 ;  /* 0x0000000400007c11 */ /* 0x000fe2000f8e08ff */
[----:B------:R-:W-:Y:S01]  /*93b0*/  IMAD.U32 R2, RZ, RZ, UR36 ;  /* 0x00000024ff027e24 */ /* 0x000fe2000f8e00ff */
[----:B------:R-:W2:Y:S01]  /*93c0*/  LDC.64 R56, c[0x0][0x5e0] ;  /* 0x00017800ff387b82 */ /* 0x000ea20000000a00 */
[----:B------:R-:W-:Y:S01]  /*93d0*/  UIMAD UR12, UR14, UR11, UR12 ;  /* 0x0000000b0e0c72a4 */ /* 0x000fe2000f8e020c */
[----:B------:R-:W-:Y:S01]  /*93e0*/  ISETP.GE.AND P3, PT, R221, UR35, PT ;  /* 0x00000023dd007c0c */ /* 0x000fe2000bf66270 */
[----:B------:R-:W-:Y:S01]  /*93f0*/  IMAD.U32 R3, RZ, RZ, UR37 ;  /* 0x00000025ff037e24 */ /* 0x000fe2000f8e00ff */
[----:B------:R-:W-:Y:S01]  /*9400*/  LOP3.LUT R4, R2, 0x38, R216, 0xf8, !PT ;  /* 0x0000003802047812 */ /* 0x000fe200078ef8d8 */
[----:B------:R-:W-:Y:S01]  /*9410*/  BSSY.RECONVERGENT B0, `(.L_x_232) ;  /* 0x0000023000007945 */ /* 0x000fe20003800200 */
[----:B------:R-:W-:Y:S01]  /*9420*/  ISETP.GE.AND P6, PT, R5, UR35, PT ;  /* 0x0000002305007c0c */ /* 0x000fe2000bfc6270 */
[----:B------:R-:W-:Y:S01]  /*9430*/  VIADD R5, R221, 0x60 ;  /* 0x00000060dd057836 */ /* 0x000fe20000000000 */
[----:B------:R-:W-:Y:S01]  /*9440*/  IADD3 R2, P0, PT, R4, UR34, RZ ;  /* 0x0000002204027c10 */ /* 0x000fe2000ff1e0ff */
[----:B------:R3:W4:Y:S01]  /*9450*/  LDS.128 R24, [R0+0xd000] ;  /* 0x00d0000000187984 */ /* 0x0007220000000c00 */
[----:B------:R-:W-:Y:S01]  /*9460*/  IMAD.U32 R4, RZ, RZ, UR12 ;  /* 0x0000000cff047e24 */ /* 0x000fe2000f8e00ff */
[----:B------:R-:W-:-:S02]  /*9470*/  ISETP.GE.AND P5, PT, R6, UR35, PT ;  /* 0x0000002306007c0c */ /* 0x000fc4000bfa6270 */
[----:B------:R3:W2:Y:S01]  /*9480*/  LDS.128 R20, [R0+0x11000] ;  /* 0x0110000000147984 */ /* 0x0006a20000000c00 */
[----:B------:R-:W-:Y:S02]  /*9490*/  ISETP.GE.AND P4, PT, R5, UR35, PT ;  /* 0x0000002305007c0c */ /* 0x000fe4000bf86270 */
[----:B------:R-:W-:Y:S01]  /*94a0*/  IADD3.X R3, PT, PT, R3, UR17, R4, P0, !PT ;  /* 0x0000001103037c10 */ /* 0x000fe200087fe404 */
[----:B------:R3:W2:Y:S01]  /*94b0*/  LDS.128 R36, [R0+0x15000] ;  /* 0x0150000000247984 */ /* 0x0006a20000000c00 */
[----:B------:R-:W-:-:S03]  /*94c0*/  IADD3 R28, P0, PT, R221, 0x20, RZ ;  /* 0x00000020dd1c7810 */ /* 0x000fc60007f1e0ff */
[----:B------:R3:W2:Y:S01]  /*94d0*/  LDS.128 R44, [R0+0x16000] ;  /* 0x01600000002c7984 */ /* 0x0006a20000000c00 */
[----:B-1----:R-:W-:-:S03]  /*94e0*/  IMAD.WIDE.U32 R6, R8, UR20, R2 ;  /* 0x0000001408067c25 */ /* 0x002fc6000f8e0002 */
[----:B------:R3:W1:Y:S01]  /*94f0*/  LDS.128 R52, [R0+0x17000] ;  /* 0x0170000000347984 */ /* 0x0006620000000c00 */
[----:B------:R-:W-:Y:S02]  /*9500*/  IMAD.X R29, RZ, RZ, RZ, P0 ;  /* 0x000000ffff1d7224 */ /* 0x000fe400000e06ff */
[----:B------:R-:W-:Y:S01]  /*9510*/  IMAD R19, R9, UR20, R7 ;  /* 0x0000001409137c24 */ /* 0x000fe2000f8e0207 */
[----:B------:R3:W1:Y:S04]  /*9520*/  LDS.128 R32, [R0+0x19000] ;  /* 0x0190000000207984 */ /* 0x0006680000000c00 */
[----:B------:R3:W1:Y:S04]  /*9530*/  LDS.128 R40, [R0+0x1a000] ;  /* 0x01a0000000287984 */ /* 0x0006680000000c00 */
[----:B------:R3:W1:Y:S01]  /*9540*/  LDS.128 R48, [R0+0x1b000] ;  /* 0x01b0000000307984 */ /* 0x0006620000000c00 */
[----:B----4-:R-:W-:Y:S05]  /*9550*/  @P3 BRA `(.L_x_233) ;  /* 0x0000000000383947 */ /* 0x010fea0003800000 */
[----:B------:R-:W4:Y:S01]  /*9560*/  LDCU UR17, c[0x0][0x440] ;  /* 0x00008800ff1177ac */ /* 0x000f220008000800 */
[----:B------:R-:W2:Y:S01]  /*9570*/  LDS.128 R12, [R0+0x10000] ;  /* 0x01000000000c7984 */ /* 0x000ea20000000c00 */
[----:B------:R-:W-:Y:S01]  /*9580*/  IMAD.MOV.U32 R2, RZ, RZ, R6 ;  /* 0x000000ffff027224 */ /* 0x000fe200078e0006 */
[----:B------:R-:W3:Y:S01]  /*9590*/  LDCU.64 UR12, c[0x0][0x560] ;  /* 0x0000ac00ff0c77ac */ /* 0x000ee20008000a00 */
[----:B------:R-:W-:Y:S02]  /*95a0*/  IMAD.MOV.U32 R3, RZ, RZ, R19 ;  /* 0x000000ffff037224 */ /* 0x000fe400078e0013 */
[----:B------:R-:W-:-:S04]  /*95b0*/  IMAD.WIDE.U32 R4, R221, UR10, R2 ;  /* 0x0000000add047c25 */ /* 0x000fc8000f8e0002 */
[----:B------:R-:W-:Y:S01]  /*95c0*/  IMAD R3, R221, UR11, R5 ;  /* 0x0000000bdd037c24 */ /* 0x000fe2000f8e0205 */
[----:B----4-:R-:W-:Y:S02]  /*95d0*/  ISETP.GE.AND P1, PT, R251, UR17, PT ;  /* 0x00000011fb007c0c */ /* 0x010fe4000bf26270 */
[----:B------:R-:W-:Y:S02]  /*95e0*/  ISETP.GE.AND P0, PT, R250, UR17, PT ;  /* 0x00000011fa007c0c */ /* 0x000fe4000bf06270 */
[----:B---3--:R-:W-:-:S04]  /*95f0*/  LEA R2, P2, R4, UR12, 0x1 ;  /* 0x0000000c04027c11 */ /* 0x008fc8000f8408ff */
[----:B------:R-:W-:-:S05]  /*9600*/  LEA.HI.X R3, R4, UR13, R3, 0x1, P2 ;  /* 0x0000000d04037c11 */ /* 0x000fca00090f0c03 */
[----:B------:R-:W3:Y:S04]  /*9610*/  @!P1 LDS.128 R8, [R0+0xc000] ;  /* 0x00c0000000089984 */ /* 0x000ee80000000c00 */
[----:B--2---:R4:W-:Y:S04]  /*9620*/  @!P0 STG.E.128 desc[UR32][R2.64+0x80], R12 ;  /* 0x0000800c02008986 */ /* 0x0049e8000c101d20 */
[----:B---3--:R4:W-:Y:S02]  /*9630*/  @!P1 STG.E.128 desc[UR32][R2.64], R8 ;  /* 0x0000000802009986 */ /* 0x0089e4000c101d20 */
.L_x_233:
[----:B------:R-:W-:Y:S05]  /*9640*/  BSYNC.RECONVERGENT B0 ;  /* 0x0000000000007941 */ /* 0x000fea0003800200 */
.L_x_232:
[----:B------:R-:W-:Y:S04]  /*9650*/  BSSY.RECONVERGENT B0, `(.L_x_234) ;  /* 0x0000010000007945 */ /* 0x000fe80003800200 */
[----:B------:R-:W-:Y:S05]  /*9660*/  @P6 BRA `(.L_x_235) ;  /* 0x0000000000386947 */ /* 0x000fea0003800000 */
[----:B------:R-:W2:Y:S01]  /*9670*/  LDCU UR17, c[0x0][0x440] ;  /* 0x00008800ff1177ac */ /* 0x000ea20008000800 */
[----:B----4-:R-:W-:Y:S01]  /*9680*/  MOV R3, R19 ;  /* 0x0000001300037202 */ /* 0x010fe20000000f00 */
[----:B------:R-:W-:Y:S01]  /*9690*/  IMAD.MOV.U32 R2, RZ, RZ, R6 ;  /* 0x000000ffff027224 */ /* 0x000fe200078e0006 */
[----:B------:R-:W4:Y:S01]  /*96a0*/  LDCU.64 UR12, c[0x0][0x560] ;  /* 0x0000ac00ff0c77ac */ /* 0x000f220008000a00 */
[----:B------:R-:W-:Y:S02]  /*96b0*/  IMAD R8, R29, UR10, RZ ;  /* 0x0000000a1d087c24 */ /* 0x000fe4000f8e02ff */
[----:B------:R-:W-:-:S04]  /*96c0*/  IMAD.WIDE.U32 R4, R28, UR10, R2 ;  /* 0x0000000a1c047c25 */ /* 0x000fc8000f8e0002 */
[----:B------:R-:W-:-:S04]  /*96d0*/  IMAD R2, R28, UR11, R8 ;  /* 0x0000000b1c027c24 */ /* 0x000fc8000f8e0208 */
[----:B------:R-:W-:Y:S01]  /*96e0*/  IMAD.IADD R3, R2, 0x1, R5 ;  /* 0x0000000102037824 */ /* 0x000fe200078e0205 */
[----:B--2---:R-:W-:Y:S02]  /*96f0*/  ISETP.GE.AND P1, PT, R251, UR17, PT ;  /* 0x00000011fb007c0c */ /* 0x004fe4000bf26270 */
[----:B------:R-:W-:Y:S02]  /*9700*/  ISETP.GE.AND P0, PT, R250, UR17, PT ;  /* 0x00000011fa007c0c */ /* 0x000fe4000bf06270 */
[----:B----4-:R-:W-:-:S04]  /*9710*/  LEA R2, P2, R4, UR12, 0x1 ;  /* 0x0000000c04027c11 */ /* 0x010fc8000f8408ff */
[----:B------:R-:W-:-:S05]  /*9720*/  LEA.HI.X R3, R4, UR13, R3, 0x1, P2 ;  /* 0x0000000d04037c11 */ /* 0x000fca00090f0c03 */
[----:B------:R2:W-:Y:S04]  /*9730*/  @!P1 STG.E.128 desc[UR32][R2.64], R24 ;  /* 0x0000001802009986 */ /* 0x0005e8000c101d20 */
[----:B------:R2:W-:Y:S02]  /*9740*/  @!P0 STG.E.128 desc[UR32][R2.64+0x80], R20 ;  /* 0x0000801402008986 */ /* 0x0005e4000c101d20 */
.L_x_235:
[----:B------:R-:W-:Y:S05]  /*9750*/  BSYNC.RECONVERGENT B0 ;  /* 0x0000000000007941 */ /* 0x000fea0003800200 */
.L_x_234:
[----:B----4-:R4:W1:Y:S01]  /*9760*/  LDS.128 R12, [R0+0xe000] ;  /* 0x00e00000000c7984 */ /* 0x0108620000000c00 */
[----:B------:R-:W-:Y:S01]  /*9770*/  MOV R5, RZ ;  /* 0x000000ff00057202 */ /* 0x000fe20000000f00 */
[----:B--2---:R-:W-:Y:S01]  /*9780*/  IMAD.U32 R2, RZ, RZ, UR8 ;  /* 0x00000008ff027e24 */ /* 0x004fe2000f8e00ff */
[C---:B------:R-:W-:Y:S01]  /*9790*/  IADD3 R20, P1, PT, R221.reuse, 0x40, RZ ;  /* 0x00000040dd147810 */ /* 0x040fe20007f3e0ff */
[----:B------:R4:W2:Y:S01]  /*97a0*/  LDS.128 R8, [R0+0x12000] ;  /* 0x0120000000087984 */ /* 0x0008a20000000c00 */
[----:B------:R-:W-:Y:S01]  /*97b0*/  IMAD.MOV.U32 R4, RZ, RZ, R251 ;  /* 0x000000ffff047224 */ /* 0x000fe200078e00fb */
[----:B------:R-:W-:Y:S01]  /*97c0*/  BSSY.RECONVERGENT B0, `(.L_x_236) ;  /* 0x0000013000007945 */ /* 0x000fe20003800200 */
[----:B------:R-:W-:Y:S02]  /*97d0*/  IADD3 R21, P0, PT, R221, 0x60, RZ ;  /* 0x00000060dd157810 */ /* 0x000fe40007f1e0ff */
[----:B------:R-:W-:Y:S01]  /*97e0*/  IMAD.WIDE.U32 R16, R2, UR14, R4 ;  /* 0x0000000e02107c25 */ /* 0x000fe2000f8e0004 */
[----:B------:R-:W-:Y:S01]  /*97f0*/  IADD3.X R22, PT, PT, RZ, RZ, RZ, P1, !PT ;  /* 0x000000ffff167210 */ /* 0x000fe20000ffe4ff */
[----:B------:R-:W-:Y:S09]  /*9800*/  @P5 BRA `(.L_x_237) ;  /* 0x0000000000385947 */ /* 0x000ff20003800000 */
[----:B------:R-:W3:Y:S01]  /*9810*/  LDCU.64 UR12, c[0x0][0x560] ;  /* 0x0000ac00ff0c77ac */ /* 0x000ee20008000a00 */
[----:B------:R-:W-:Y:S01]  /*9820*/  MOV R3, R19 ;  /* 0x0000001300037202 */ /* 0x000fe20000000f00 */
[----:B------:R-:W-:Y:S01]  /*9830*/  IMAD.MOV.U32 R2, RZ, RZ, R6 ;  /* 0x000000ffff027224 */ /* 0x000fe200078e0006 */
[----:B------:R-:W4:Y:S01]  /*9840*/  LDCU UR17, c[0x0][0x440] ;  /* 0x00008800ff1177ac */ /* 0x000f220008000800 */
[----:B------:R-:W-:Y:S02]  /*9850*/  IMAD R18, R22, UR10, RZ ;  /* 0x0000000a16127c24 */ /* 0x000fe4000f8e02ff */
[----:B------:R-:W-:-:S04]  /*9860*/  IMAD.WIDE.U32 R4, R20, UR10, R2 ;  /* 0x0000000a14047c25 */ /* 0x000fc8000f8e0002 */
[----:B------:R-:W-:-:S04]  /*9870*/  IMAD R2, R20, UR11, R18 ;  /* 0x0000000b14027c24 */ /* 0x000fc8000f8e0212 */
[----:B------:R-:W-:Y:S01]  /*9880*/  IMAD.IADD R3, R2, 0x1, R5 ;  /* 0x0000000102037824 */ /* 0x000fe200078e0205 */
[----:B---3--:R-:W-:-:S04]  /*9890*/  LEA R2, P1, R4, UR12, 0x1 ;  /* 0x0000000c04027c11 */ /* 0x008fc8000f8208ff */
[----:B------:R-:W-:Y:S02]  /*98a0*/  LEA.HI.X R3, R4, UR13, R3, 0x1, P1 ;  /* 0x0000000d04037c11 */ /* 0x000fe400088f0c03 */
[----:B----4-:R-:W-:Y:S02]  /*98b0*/  ISETP.GE.AND P2, PT, R251, UR17, PT ;  /* 0x00000011fb007c0c */ /* 0x010fe4000bf46270 */
[----:B------:R-:W-:-:S11]  /*98c0*/  ISETP.GE.AND P1, PT, R250, UR17, PT ;  /* 0x00000011fa007c0c */ /* 0x000fd6000bf26270 */
[----:B-1----:R1:W-:Y:S04]  /*98d0*/  @!P2 STG.E.128 desc[UR32][R2.64], R12 ;  /* 0x0000000c0200a986 */ /* 0x0023e8000c101d20 */
[----:B--2---:R1:W-:Y:S02]  /*98e0*/  @!P1 STG.E.128 desc[UR32][R2.64+0x80], R8 ;  /* 0x0000800802009986 */ /* 0x0043e4000c101d20 */
.L_x_237:
[----:B------:R-:W-:Y:S05]  /*98f0*/  BSYNC.RECONVERGENT B0 ;  /* 0x0000000000007941 */ /* 0x000fea0003800200 */
.L_x_236:
[----:B-1----:R1:W1:Y:S01]  /*9900*/  LDS.128 R12, [R0+0xf000] ;  /* 0x00f00000000c7984 */ /* 0x0022620000000c00 */
[----:B------:R-:W-:Y:S01]  /*9910*/  BSSY.RECONVERGENT B0, `(.L_x_238) ;  /* 0x0000012000007945 */ /* 0x000fe20003800200 */
[----:B------:R-:W-:Y:S02]  /*9920*/  IADD3.X R18, PT, PT, RZ, RZ, RZ, P0, !PT ;  /* 0x000000ffff127210 */ /* 0x000fe400007fe4ff */
[----:B--2---:R2:W1:Y:S01]  /*9930*/  LDS.128 R8, [R0+0x13000] ;  /* 0x0130000000087984 */ /* 0x0044620000000c00 */
[----:B------:R-:W-:Y:S05]  /*9940*/  @P4 BRA `(.L_x_239) ;  /* 0x0000000000384947 */ /* 0x000fea0003800000 */
[----:B------:R-:W3:Y:S01]  /*9950*/  LDCU UR17, c[0x0][0x440] ;  /* 0x00008800ff1177ac */ /* 0x000ee20008000800 */
[----:B------:R-:W-:Y:S01]  /*9960*/  MOV R3, R19 ;  /* 0x0000001300037202 */ /* 0x000fe20000000f00 */
[----:B------:R-:W-:Y:S01]  /*9970*/  IMAD.MOV.U32 R2, RZ, RZ, R6 ;  /* 0x000000ffff027224 */ /* 0x000fe200078e0006 */
[----:B------:R-:W4:Y:S01]  /*9980*/  LDCU.64 UR12, c[0x0][0x560] ;  /* 0x0000ac00ff0c77ac */ /* 0x000f220008000a00 */
[----:B------:R-:W-:Y:S02]  /*9990*/  IMAD R7, R18, UR10, RZ ;  /* 0x0000000a12077c24 */ /* 0x000fe4000f8e02ff */
[----:B------:R-:W-:-:S04]  /*99a0*/  IMAD.WIDE.U32 R4, R21, UR10, R2 ;  /* 0x0000000a15047c25 */ /* 0x000fc8000f8e0002 */
[----:B------:R-:W-:-:S04]  /*99b0*/  IMAD R2, R21, UR11, R7 ;  /* 0x0000000b15027c24 */ /* 0x000fc8000f8e0207 */
[----:B------:R-:W-:Y:S01]  /*99c0*/  IMAD.IADD R3, R2, 0x1, R5 ;  /* 0x0000000102037824 */ /* 0x000fe200078e0205 */
[----:B---3--:R-:W-:Y:S02]  /*99d0*/  ISETP.GE.AND P1, PT, R251, UR17, PT ;  /* 0x00000011fb007c0c */ /* 0x008fe4000bf26270 */
[----:B------:R-:W-:Y:S02]  /*99e0*/  ISETP.GE.AND P0, PT, R250, UR17, PT ;  /* 0x00000011fa007c0c */ /* 0x000fe4000bf06270 */
[----:B----4-:R-:W-:-:S04]  /*99f0*/  LEA R2, P2, R4, UR12, 0x1 ;  /* 0x0000000c04027c11 */ /* 0x010fc8000f8408ff */
[----:B------:R-:W-:-:S05]  /*9a00*/  LEA.HI.X R3, R4, UR13, R3, 0x1, P2 ;  /* 0x0000000d04037c11 */ /* 0x000fca00090f0c03 */
[----:B-1----:R1:W-:Y:S04]  /*9a10*/  @!P1 STG.E.128 desc[UR32][R2.64], R12 ;  /* 0x0000000c02009986 */ /* 0x0023e8000c101d20 */
[----:B------:R1:W-:Y:S02]  /*9a20*/  @!P0 STG.E.128 desc[UR32][R2.64+0x80], R8 ;  /* 0x0000800802008986 */ /* 0x0003e4000c101d20 */
.L_x_239:
[----:B------:R-:W-:Y:S05]  /*9a30*/  BSYNC.RECONVERGENT B0 ;  /* 0x0000000000007941 */ /* 0x000fea0003800200 */
.L_x_238:
[----:B-1----:R1:W1:Y:S01]  /*9a40*/  LDS.128 R12, [R0+0x14000] ;  /* 0x01400000000c7984 */ /* 0x0022620000000c00 */
[----:B------:R-:W-:Y:S01]  /*9a50*/  UIMAD UR15, UR15, UR8, URZ ;  /* 0x000000080f0f72a4 */ /* 0x000fe2000f8e02ff */
[----:B------:R-:W-:Y:S01]  /*9a60*/  IADD3 R2, P0, PT, R16, UR16, RZ ;  /* 0x0000001010027c10 */ /* 0x000fe2000ff1e0ff */
[----:B------:R-:W-:Y:S01]  /*9a70*/  BSSY.RECONVERGENT B0, `(.L_x_240) ;  /* 0x0000013000007945 */ /* 0x000fe20003800200 */
[----:B------:R1:W1:Y:S01]  /*9a80*/  LDS.128 R8, [R0+0x18000] ;  /* 0x0180000000087984 */ /* 0x0002620000000c00 */
[----:B------:R-:W-:-:S06]  /*9a90*/  UIMAD UR15, UR14, UR9, UR15 ;  /* 0x000000090e0f72a4 */ /* 0x000fcc000f8e020f */
[----:B------:R-:W-:-:S03]  /*9aa0*/  IADD3.X R3, PT, PT, R30, UR15, R17, P0, !PT ;  /* 0x0000000f1e037c10 */ /* 0x000fc600087fe411 */
[----:B------:R-:W-:-:S04]  /*9ab0*/  IMAD.WIDE.U32 R6, R56, UR20, R2 ;  /* 0x0000001438067c25 */ /* 0x000fc8000f8e0002 */
[----:B------:R-:W-:Y:S01]  /*9ac0*/  IMAD R16, R57, UR20, R7 ;  /* 0x0000001439107c24 */ /* 0x000fe2000f8e0207 */
[----:B------:R-:W-:Y:S06]  /*9ad0*/  @P3 BRA `(.L_x_241) ;  /* 0x0000000000303947 */ /* 0x000fec0003800000 */
[----:B------:R-:W1:Y:S01]  /*9ae0*/  LDCU UR12, c[0x0][0x440] ;  /* 0x00008800ff0c77ac */ /* 0x000e620008000800 */
[----:B------:R-:W-:Y:S02]  /*9af0*/  IMAD.MOV.U32 R2, RZ, RZ, R6 ;  /* 0x000000ffff027224 */ /* 0x000fe400078e0006 */
[----:B------:R-:W-:Y:S01]  /*9b00*/  IMAD.MOV.U32 R3, RZ, RZ, R16 ;  /* 0x000000ffff037224 */ /* 0x000fe200078e0010 */
[----:B------:R-:W1:Y:S01]  /*9b10*/  LDCU.64 UR10, c[0x0][0x568] ;  /* 0x0000ad00ff0a77ac */ /* 0x000e620008000a00 */
[----:B------:R-:W-:-:S04]  /*9b20*/  IMAD.WIDE.U32 R4, R221, UR8, R2 ;  /* 0x00000008dd047c25 */ /* 0x000fc8000f8e0002 */
[----:B-1234-:R-:W-:Y:S01]  /*9b30*/  IMAD R0, R221, UR9, R5 ;  /* 0x00000009dd007c24 */ /* 0x01efe2000f8e0205 */
[----:B------:R-:W-:Y:S02]  /*9b40*/  ISETP.GE.AND P1, PT, R251, UR12, PT ;  /* 0x0000000cfb007c0c */ /* 0x000fe4000bf26270 */
[----:B------:R-:W-:Y:S02]  /*9b50*/  ISETP.GE.AND P0, PT, R250, UR12, PT ;  /* 0x0000000cfa007c0c */ /* 0x000fe4000bf06270 */
[----:B------:R-:W-:-:S04]  /*9b60*/  LEA R2, P2, R4, UR10, 0x1 ;  /* 0x0000000a04027c11 */ /* 0x000fc8000f8408ff */
[----:B------:R-:W-:-:S05]  /*9b70*/  LEA.HI.X R3, R4, UR11, R0, 0x1, P2 ;  /* 0x0000000b04037c11 */ /* 0x000fca00090f0c00 */
[----:B------:R1:W-:Y:S04]  /*9b80*/  @!P1 STG.E.128 desc[UR32][R2.64], R12 ;  /* 0x0000000c02009986 */ /* 0x0003e8000c101d20 */
[----:B------:R1:W-:Y:S02]  /*9b90*/  @!P0 STG.E.128 desc[UR32][R2.64+0x80], R8 ;  /* 0x0000800802008986 */ /* 0x0003e4000c101d20 */
.L_x_241:
[----:B------:R-:W-:Y:S05]  /*9ba0*/  BSYNC.RECONVERGENT B0 ;  /* 0x0000000000007941 */ /* 0x000fea0003800200 */
.L_x_240:
[----:B------:R-:W-:Y:S04]  /*9bb0*/  BSSY.RECONVERGENT B0, `(.L_x_242) ;  /* 0x0000010000007945 */ /* 0x000fe80003800200 */
[----:B------:R-:W-:Y:S05]  /*9bc0*/  @P6 BRA `(.L_x_243) ;  /* 0x0000000000386947 */ /* 0x000fea0003800000 */
[----:B------:R-:W2:Y:S01]  /*9bd0*/  LDCU UR12, c[0x0][0x440] ;  /* 0x00008800ff0c77ac */ /* 0x000ea20008000800 */
[----:B-1----:R-:W-:Y:S01]  /*9be0*/  MOV R3, R16 ;  /* 0x0000001000037202 */ /* 0x002fe20000000f00 */
[----:B--234-:R-:W-:Y:S01]  /*9bf0*/  IMAD R0, R29, UR8, RZ ;  /* 0x000000081d007c24 */ /* 0x01cfe2000f8e02ff */
[----:B------:R-:W1:Y:S01]  /*9c00*/  LDCU.64 UR10, c[0x0][0x568] ;  /* 0x0000ad00ff0a77ac */ /* 0x000e620008000a00 */
[----:B------:R-:W-:Y:S02]  /*9c10*/  IMAD.MOV.U32 R2, RZ, RZ, R6 ;  /* 0x000000ffff027224 */ /* 0x000fe400078e0006 */
[C---:B------:R-:W-:Y:S02]  /*9c20*/  IMAD R0, R28.reuse, UR9, R0 ;  /* 0x000000091c007c24 */ /* 0x040fe4000f8e0200 */
[----:B------:R-:W-:-:S04]  /*9c30*/  IMAD.WIDE.U32 R4, R28, UR8, R2 ;  /* 0x000000081c047c25 */ /* 0x000fc8000f8e0002 */
[----:B------:R-:W-:Y:S01]  /*9c40*/  IMAD.IADD R0, R0, 0x1, R5 ;  /* 0x0000000100007824 */ /* 0x000fe200078e0205 */
[----:B------:R-:W-:Y:S02]  /*9c50*/  ISETP.GE.AND P1, PT, R251, UR12, PT ;  /* 0x0000000cfb007c0c */ /* 0x000fe4000bf26270 */
[----:B------:R-:W-:Y:S02]  /*9c60*/  ISETP.GE.AND P0, PT, R250, UR12, PT ;  /* 0x0000000cfa007c0c */ /* 0x000fe4000bf06270 */
[----:B-1----:R-:W-:-:S04]  /*9c70*/  LEA R2, P2, R4, UR10, 0x1 ;  /* 0x0000000a04027c11 */ /* 0x002fc8000f8408ff */
[----:B------:R-:W-:-:S05]  /*9c80*/  LEA.HI.X R3, R4, UR11, R0, 0x1, P2 ;  /* 0x0000000b04037c11 */ /* 0x000fca00090f0c00 */
[----:B------:R1:W-:Y:S04]  /*9c90*/  @!P1 STG.E.128 desc[UR32][R2.64], R36 ;  /* 0x0000002402009986 */ /* 0x0003e8000c101d20 */
[----:B------:R1:W-:Y:S02]  /*9ca0*/  @!P0 STG.E.128 desc[UR32][R2.64+0x80], R32 ;  /* 0x0000802002008986 */ /* 0x0003e4000c101d20 */
.L_x_243:
[----:B------:R-:W-:Y:S05]  /*9cb0*/  BSYNC.RECONVERGENT B0 ;  /* 0x0000000000007941 */ /* 0x000fea0003800200 */
.L_x_242:
        /* <DEDUP_REMOVED lines=16> */
.L_x_245:
[----:B------:R-:W-:Y:S05]  /*9dc0*/  BSYNC.RECONVERGENT B0 ;  /* 0x0000000000007941 */ /* 0x000fea0003800200 */
.L_x_244:
        /* <DEDUP_REMOVED lines=15> */
.L_x_197:
[----:B------:R-:W-:Y:S05]  /*9ec0*/  BSYNC.RECONVERGENT B1 ;  /* 0x0000000000017941 */ /* 0x000fea0003800200 */
.L_x_167:
[----:B------:R-:W4:Y:S01]  /*9ed0*/  LDCU UR9, c[0x0][0x438] ;  /* 0x00008700ff0977ac */ /* 0x000f220008000800 */
[----:B------:R-:W3:Y:S01]  /*9ee0*/  LDCU UR10, c[0x0][0x370] ;  /* 0x00006e00ff0a77ac */ /* 0x000ee20008000800 */
[----:B----4-:R-:W-:-:S04]  /*9ef0*/  UIADD3 UR9, UPT, UPT, UR9, 0x7f, URZ ;  /* 0x0000007f09097890 */ /* 0x010fc8000fffe0ff */
[----:B------:R-:W-:Y:S02]  /*9f00*/  USHF.R.S32.HI UR8, URZ, 0x1f, UR9 ;  /* 0x0000001fff087899 */ /* 0x000fe40008011409 */
[----:B---3--:R-:W-:Y:S02]  /*9f10*/  UIADD3 UR39, UPT, UPT, UR10, UR39, URZ ;  /* 0x000000270a277290 */ /* 0x008fe4000fffe0ff */
[----:B------:R-:W-:Y:S01]  /*9f20*/  ULEA.HI UR8, UR8, UR9, URZ, 0x7 ;  /* 0x0000000908087291 */ /* 0x000fe2000f8f38ff */
[----:B------:R-:W-:-:S03]  /*9f30*/  UMOV UR10, UR19 ;  /* 0x00000013000a7c82 */ /* 0x000fc60008000000 */
[----:B------:R-:W-:-:S04]  /*9f40*/  USHF.R.S32.HI UR8, URZ, 0x7, UR8 ;  /* 0x00000007ff087899 */ /* 0x000fc80008011408 */
[----:B------:R-:W-:-:S09]  /*9f50*/  UISETP.GE.AND UP0, UPT, UR39, UR8, UPT ;  /* 0x000000082700728c */ /* 0x000fd2000bf06270 */
[----:B------:R-:W-:Y:S05]  /*9f60*/  BRA.U !UP0, `(.L_x_246) ;  /* 0xffffff6108e87547 */ /* 0x000fea000b83ffff */
[----:B------:R-:W-:Y:S05]  /*9f70*/  EXIT ;  /* 0x000000000000794d */ /* 0x000fea0003800000 */
.L_x_247:
        /* <DEDUP_REMOVED lines=16> */
.L_x_1245:


//--------------------- .text._ZN5flash44flash_bwd_dq_dk_dv_loop_seqk_parallel_kernelI23Flash_bwd_kernel_traitsILi128ELi64ELi128ELi8ELi2ELi4ELi2ELb0ELb0EN7cutlass10bfloat16_tE19Flash_kernel_traitsILi128ELi64ELi128ELi8ES3_EELb0ELb1ELb0ELb0ELb1ELb1ELb0EEEvNS_16Flash_bwd_paramsE --------------------------
	.section	.text._ZN5flash44flash_bwd_dq_dk_dv_loop_seqk_parallel_kernelI23Flash_bwd_kernel_traitsILi128ELi64ELi128ELi8ELi2ELi4ELi2ELb0ELb0EN7cutlass10bfloat16_tE19Flash_kernel_traitsILi128ELi64ELi128ELi8ES3_EELb0ELb1ELb0ELb0ELb1ELb1ELb0EEEvNS_16Flash_bwd_paramsE,"ax",@progbits
	.align	128
        .global         _ZN5flash44flash_bwd_dq_dk_dv_loop_seqk_parallel_kernelI23Flash_bwd_kernel_traitsILi128ELi64ELi128ELi8ELi2ELi4ELi2ELb0ELb0EN7cutlass10bfloat16_tE19Flash_kernel_traitsILi128ELi64ELi128ELi8ES3_EELb0ELb1ELb0ELb0ELb1ELb1ELb0EEEvNS_16Flash_bwd_paramsE
        .type           _ZN5flash44flash_bwd_dq_dk_dv_loop_seqk_parallel_kernelI23Flash_bwd_kernel_traitsILi128ELi64ELi128ELi8ELi2ELi4ELi2ELb0ELb0EN7cutlass10bfloat16_tE19Flash_kernel_traitsILi128ELi64ELi128ELi8ES3_EELb0ELb1ELb0ELb0ELb1ELb1ELb0EEEvNS_16Flash_bwd_paramsE,@function
        .size           _ZN5flash44flash_bwd_dq_dk_dv_loop_seqk_parallel_kernelI23Flash_bwd_kernel_traitsILi128ELi64ELi128ELi8ELi2ELi4ELi2ELb0ELb0EN7cutlass10bfloat16_tE19Flash_kernel_traitsILi128ELi64ELi128ELi8ES3_EELb0ELb1ELb0ELb0ELb1ELb1ELb0EEEvNS_16Flash_bwd_paramsE,(.L_x_1246 - _ZN5flash44flash_bwd_dq_dk_dv_loop_seqk_parallel_kernelI23Flash_bwd_kernel_traitsILi128ELi64ELi128ELi8ELi2ELi4ELi2ELb0ELb0EN7cutlass10bfloat16_tE19Flash_kernel_traitsILi128ELi64ELi128ELi8ES3_EELb0ELb1ELb0ELb0ELb1ELb1ELb0EEEvNS_16Flash_bwd_paramsE)
        .other          _ZN5flash44flash_bwd_dq_dk_dv_loop_seqk_parallel_kernelI23Flash_bwd_kernel_traitsILi128ELi64ELi128ELi8ELi2ELi4ELi2ELb0ELb0EN7cutlass10bfloat16_tE19Flash_kernel_traitsILi128ELi64ELi128ELi8ES3_EELb0ELb1ELb0ELb0ELb1ELb1ELb0EEEvNS_16Flash_bwd_paramsE,@"STO_CUDA_ENTRY STV_DEFAULT"
_ZN5flash44flash_bwd_dq_dk_dv_loop_seqk_parallel_kernelI23Flash_bwd_kernel_traitsILi128ELi64ELi128ELi8ELi2ELi4ELi2ELb0ELb0EN7cutlass10bfloat16_tE19Flash_kernel_traitsILi128ELi64ELi128ELi8ES3_EELb0ELb1ELb0ELb0ELb1ELb1ELb0EEEvNS_16Flash_bwd_paramsE:
.text._ZN5flash44flash_bwd_dq_dk_dv_loop_seqk_parallel_kernelI23Flash_bwd_kernel_traitsILi128ELi64ELi128ELi8ELi2ELi4ELi2ELb0ELb0EN7cutlass10bfloat16_tE19Flash_kernel_traitsILi128ELi64ELi128ELi8ES3_EELb0ELb1ELb0ELb0ELb1ELb1ELb0EEEvNS_16Flash_bwd_paramsE:
        /* <DEDUP_REMOVED lines=10> */
[----:B------:R-:W1:Y:S01]  /*00a0*/  LDCU.64 UR8, c[0x0][0x478] ;  /* 0x00008f00ff0877ac */ /* 0x000e620008000a00 */
[----:B------:R-:W-:Y:S01]  /*00b0*/  S2UR UR24, SR_CgaCtaId ;  /* 0x00000000001879c3 */ /* 0x000fe20000008800 */
[----:B------:R-:W2:Y:S01]  /*00c0*/  LDCU.64 UR10, c[0x0][0x470] ;  /* 0x00008e00ff0a77ac */ /* 0x000ea20008000a00 */
[----:B------:R-:W3:Y:S06]  /*00d0*/  LDCU.64 UR30, c[0x0][0x358] ;  /* 0x00006b00ff1e77ac */ /* 0x000eec0008000a00 */
[----:B------:R-:W4:Y:S01]  /*00e0*/  S2UR UR23, SR_CgaCtaId ;  /* 0x00000000001779c3 */ /* 0x000f220000008800 */
[----:B------:R-:W-:Y:S01]  /*00f0*/  UMOV UR28, URZ ;  /* 0x000000ff001c7c82 */ /* 0x000fe20008000000 */
[----:B------:R-:W-:-:S06]  /*0100*/  UMOV UR29, URZ ;  /* 0x000000ff001d7c82 */ /* 0x000fcc0008000000 */
[----:B------:R-:W3:Y:S01]  /*0110*/  S2UR UR27, SR_CTAID.Y ;  /* 0x00000000001b79c3 */ /* 0x000ee20000002600 */
[----:B-1----:R-:W-:-:S04]  /*0120*/  UISETP.NE.U32.AND UP3, UPT, UR8, URZ, UPT ;  /* 0x000000ff0800728c */ /* 0x002fc8000bf65070 */
[----:B------:R-:W-:Y:S02]  /*0130*/  UISETP.NE.AND.EX UP3, UPT, UR9, URZ, UPT, UP3 ;  /* 0x000000ff0900728c */ /* 0x000fe4000bf65330 */
[----:B--2---:R-:W-:Y:S01]  /*0140*/  UISETP.NE.U32.AND UP4, UPT, UR10, URZ, UPT ;  /* 0x000000ff0a00728c */ /* 0x004fe2000bf85070 */
[----:B------:R-:W1:Y:S03]  /*0150*/  S2UR UR26, SR_CTAID.Z ;  /* 0x00000000001a79c3 */ /* 0x000e660000002700 */
[----:B------:R-:W-:-:S05]  /*0160*/  UISETP.NE.AND.EX UP4, UPT, UR11, URZ, UPT, UP4 ;  /* 0x000000ff0b00728c */ /* 0x000fca000bf85340 */
[----:B------:R-:W2:Y:S01]  /*0170*/  @!UP3 LDCU.64 UR4, c[0x0][0x488] ;  /* 0x00009100ff04b7ac */ /* 0x000ea20008000a00 */
[----:B------:R-:W1:Y:S01]  /*0180*/  S2UR UR22, SR_CTAID.Y ;  /* 0x00000000001679c3 */ /* 0x000e620000002600 */
[----:B------:R-:W5:Y:S07]  /*0190*/  @!UP3 LDCU.64 UR18, c[0x0][0x438] ;  /* 0x00008700ff12b7ac */ /* 0x000f6e0008000a00 */
[----:B------:R-:W1:Y:S01]  /*01a0*/  S2UR UR25, SR_CTAID.Z ;  /* 0x00000000001979c3 */ /* 0x000e620000002700 */
[----:B--2---:R-:W-:-:S03]  /*01b0*/  @!UP3 UISETP.NE.U32.AND UP0, UPT, UR4, URZ, UPT ;  /* 0x000000ff0400b28c */ /* 0x004fc6000bf05070 */
[----:B------:R-:W-:Y:S01]  /*01c0*/  UMOV UR4, 0x400 ;  /* 0x0000040000047882 */ /* 0x000fe20000000000 */
[----:B------:R-:W-:Y:S02]  /*01d0*/  @!UP3 UISETP.NE.AND.EX UP0, UPT, UR5, URZ, UPT, UP0 ;  /* 0x000000ff0500b28c */ /* 0x000fe4000bf05300 */
[----:B----4-:R-:W-:Y:S01]  /*01e0*/  ULEA UR23, UR23, UR4, 0x18 ;  /* 0x0000000417177291 */ /* 0x010fe2000f8ec0ff */
[----:B------:R-:W-:Y:S01]  /*01f0*/  UMOV UR5, 0x400 ;  /* 0x0000040000057882 */ /* 0x000fe20000000000 */
[----:B-----5:R-:W-:Y:S02]  /*0200*/  @!UP3 USEL UR32, UR19, URZ, UP0 ;  /* 0x000000ff1320b287 */ /* 0x020fe40008000000 */
[----:B------:R-:W-:Y:S01]  /*0210*/  ULEA UR24, UR24, UR5, 0x18 ;  /* 0x0000000518187291 */ /* 0x000fe2000f8ec0ff */
[----:B---3--:R-:W-:-:S11]  /*0220*/  UMOV UR19, 0xffffc000 ;  /* 0xffffc00000137882 */ /* 0x008fd60000000000 */
.L_x_255:
[----:B------:R-:W-:Y:S01]  /*0230*/  @UP4 ULEA UR6, UP1, UR27, UR10, 0x2 ;  /* 0x0000000a1b064291 */ /* 0x000fe2000f8210ff */
[----:B------:R-:W-:Y:S01]  /*0240*/  PLOP3.LUT P1, PT, PT, PT, UP4, 0x80, 0x8 ;  /* 0x000000000008781c */ /* 0x000fe20003f2f048 */
[----:B------:R-:W-:Y:S01]  /*0250*/  @UP3 ULEA UR4, UP0, UR27, UR8, 0x2 ;  /* 0x000000081b043291 */ /* 0x000fe2000f8010ff */
[----:B------:R-:W-:Y:S01]  /*0260*/  PLOP3.LUT P0, PT, PT, PT, UP3, 0x80, 0x8 ;  /* 0x000000000008781c */ /* 0x000fe20003f0f038 */
[----:B------:R-:W-:Y:S02]  /*0270*/  @UP4 ULEA.HI.X UR7, UR27, UR11, URZ, 0x2, UP1 ;  /* 0x0000000b1b074291 */ /* 0x000fe400088f14ff */
[----:B------:R-:W-:Y:S01]  /*0280*/  @UP3 ULEA.HI.X UR5, UR27, UR9, URZ, 0x2, UP0 ;  /* 0x000000091b053291 */ /* 0x000fe200080f14ff */
[----:B--2---:R-:W-:Y:S02]  /*0290*/  IMAD.U32 R4, RZ, RZ, UR6 ;  /* 0x00000006ff047e24 */ /* 0x004fe4000f8e00ff */
[----:B------:R-:W-:Y:S02]  /*02a0*/  IMAD.U32 R2, RZ, RZ, UR4 ;  /* 0x00000004ff027e24 */ /* 0x000fe4000f8e00ff */
[----:B------:R-:W-:-:S02]  /*02b0*/  IMAD.U32 R5, RZ, RZ, UR7 ;  /* 0x00000007ff057e24 */ /* 0x000fc4000f8e00ff */
[----:B------:R-:W-:-:S03]  /*02c0*/  IMAD.U32 R3, RZ, RZ, UR5 ;  /* 0x00000005ff037e24 */ /* 0x000fc6000f8e00ff */
[----:B------:R-:W2:Y:S04]  /*02d0*/  @P1 LDG.E R4, desc[UR30][R4.64] ;  /* 0x0000001e04041981 */ /* 0x000ea8000c1e1900 */
[----:B------:R-:W3:Y:S01]  /*02e0*/  @P0 LDG.E R0, desc[UR30][R2.64] ;  /* 0x0000001e02000981 */ /* 0x000ee2000c1e1900 */
[----:B------:R-:W-:Y:S01]  /*02f0*/  UMOV UR45, URZ ;  /* 0x000000ff002d7c82 */ /* 0x000fe20008000000 */
[----:B------:R-:W-:Y:S01]  /*0300*/  USHF.L.U32 UR35, UR33, 0x7, URZ ;  /* 0x0000000721237899 */ /* 0x000fe200080006ff */
[----:B--2---:R-:W-:Y:S02]  /*0310*/  @P1 R2UR UR45, R4 ;  /* 0x00000000042d12ca */ /* 0x004fe400000e0000 */
[----:B---3--:R-:W-:-:S13]  /*0320*/  @P0 R2UR UR44, R0 ;  /* 0x00000000002c02ca */ /* 0x008fda00000e0000 */
[----:B------:R-:W-:Y:S02]  /*0330*/  @UP3 UIADD3 UR44, UPT, UPT, UR44, -UR45, URZ ;  /* 0x8000002d2c2c3290 */ /* 0x000fe4000fffe0ff */
[----:B------:R-:W-:-:S04]  /*0340*/  @!UP3 UIADD3 UR44, UPT, UPT, UR32, UR18, -UR45 ;  /* 0x00000012202cb290 */ /* 0x000fc8000fffe82d */
[----:B------:R-:W-:-:S09]  /*0350*/  UISETP.GE.AND UP0, UPT, UR35, UR44, UPT ;  /* 0x0000002c2300728c */ /* 0x000fd2000bf06270 */
[----:B-----5:R-:W-:Y:S05]  /*0360*/  BRA.U UP0, `(.L_x_248) ;  /* 0x0000006d00b87547 */ /* 0x020fea000b800000 */
[----:B------:R-:W2:Y:S01]  /*0370*/  LDC R5, c[0x0][0x3e8] ;  /* 0x0000fa00ff057b82 */ /* 0x000ea20000000800 */
[----:B------:R-:W3:Y:S01]  /*0380*/  S2R R6, SR_CTAID.Z ;  /* 0x0000000000067919 */ /* 0x000ee20000002700 */
[----:B------:R-:W4:Y:S01]  /*0390*/  LDCU.U8 UR4, c[0x0][0x548] ;  /* 0x0000a900ff0477ac */ /* 0x000f220008000000 */
[----:B------:R-:W5:Y:S01]  /*03a0*/  LDCU UR38, c[0x0][0x434] ;  /* 0x00008680ff2677ac */ /* 0x000f620008000800 */
[----:B------:R-:W1:Y:S01]  /*03b0*/  LDCU.U8 UR37, c[0x0][0x5f0] ;  /* 0x0000be00ff2577ac */ /* 0x000e620008000000 */
[----:B------:R-:W-:Y:S02]  /*03c0*/  USHF.L.U32 UR41, UR27, 0x7, URZ ;  /* 0x000000071b297899 */ /* 0x000fe400080006ff */
[----:B----4-:R-:W-:Y:S01]  /*03d0*/  UISETP.NE.AND UP0, UPT, UR4, URZ, UPT ;  /* 0x000000ff0400728c */ /* 0x010fe2000bf05270 */
[----:B--2---:R-:W-:Y:S01]  /*03e0*/  IABS R0, R5 ;  /* 0x0000000500007213 */ /* 0x004fe20000000000 */
[----:B-----5:R-:W-:-:S04]  /*03f0*/  UIADD3 UR5, UPT, UPT, UR38, 0x3f, URZ ;  /* 0x0000003f26057890 */ /* 0x020fc8000fffe0ff */
[----:B------:R-:W-:Y:S01]  /*0400*/  IMAD.MOV.U32 R4, RZ, RZ, R0 ;  /* 0x000000ffff047224 */ /* 0x000fe200078e0000 */
[----:B------:R-:W-:-:S04]  /*0410*/  USHF.R.S32.HI UR43, URZ, 0x1f, UR5 ;  /* 0x0000001fff2b7899 */ /* 0x000fc80008011405 */
[----:B------:R-:W1:Y:S01]  /*0420*/  @UP0 LDCU UR42, c[0x0][0x454] ;  /* 0x00008a80ff2a07ac */ /* 0x000e620008000800 */
[----:B------:R-:W2:Y:S01]  /*0430*/  I2F.RP R2, R4 ;  /* 0x0000000400027306 */ /* 0x000ea20000209400 */
[----:B---3--:R-:W-:Y:S01]  /*0440*/  IABS R6, R6 ;  /* 0x0000000600067213 */ /* 0x008fe20000000000 */
[----:B------:R-:W3:Y:S01]  /*0450*/  @!UP0 LDCU UR4, c[0x0][0x3e0] ;  /* 0x00007c00ff0487ac */ /* 0x000ee20008000800 */
[----:B------:R-:W-:-:S04]  /*0460*/  ULEA.HI UR43, UR43, UR5, URZ, 0x6 ;  /* 0x000000052b2b7291 */ /* 0x000fc8000f8f30ff */
[----:B------:R-:W-:Y:S01]  /*0470*/  USHF.R.S32.HI UR43, URZ, 0x6, UR43 ;  /* 0x00000006ff2b7899 */ /* 0x000fe2000801142b */
[----:B--2---:R-:W2:Y:S01]  /*0480*/  MUFU.RCP R2, R2 ;  /* 0x0000000200027308 */ /* 0x004ea20000001000 */
[----:B-1----:R-:W-:Y:S02]  /*0490*/  @UP0 UIMAD UR42, UR26, UR42, URZ ;  /* 0x0000002a1a2a02a4 */ /* 0x002fe4000f8e02ff */
[----:B---3--:R-:W-:Y:S02]  /*04a0*/  @!UP0 UIMAD UR4, UR27, UR4, UR26 ;  /* 0x000000041b0482a4 */ /* 0x008fe4000f8e021a */
[----:B------:R-:W-:Y:S02]  /*04b0*/  @UP0 UIMAD UR42, UR27, UR38, UR42 ;  /* 0x000000261b2a02a4 */ /* 0x000fe4000f8e022a */
[----:B------:R-:W-:Y:S01]  /*04c0*/  @!UP0 UIMAD UR42, UR4, UR38, URZ ;  /* 0x00000026042a82a4 */ /* 0x000fe2000f8e02ff */
[----:B--2---:R-:W-:-:S04]  /*04d0*/  VIADD R2, R2, 0xffffffe ;  /* 0x0ffffffe02027836 */ /* 0x004fc80000000000 */
        /* <DEDUP_REMOVED lines=21> */
[----:B------:R-:W-:Y:S06]  /*0630*/  BRA.U !UP0, `(.L_x_249) ;  /* 0x00000001081c7547 */ /* 0x000fec000b800000 */
[----:B------:R-:W1:Y:S01]  /*0640*/  LDCU UR5, c[0x0][0x430] ;  /* 0x00008600ff0577ac */ /* 0x000e620008000800 */
[----:B------:R-:W1:Y:S01]  /*0650*/  LDCU UR4, c[0x0][0x454] ;  /* 0x00008a80ff0477ac */ /* 0x000e620008000800 */
[----:B------:R-:W2:Y:S01]  /*0660*/  LDCU UR46, c[0x0][0x444] ;  /* 0x00008880ff2e77ac */ /* 0x000ea20008000800 */
[----:B-1----:R-:W-:Y:S02]  /*0670*/  ULEA UR4, UR5, UR4, 0x7 ;  /* 0x0000000405047291 */ /* 0x002fe4000f8e38ff */
[----:B--2---:R-:W-:-:S04]  /*0680*/  UIMAD UR40, UR27, UR46, UR41 ;  /* 0x0000002e1b2872a4 */ /* 0x004fc8000f8e0229 */
[----:B------:R-:W-:Y:S01]  /*0690*/  UIMAD UR40, UR4, UR26, UR40 ;  /* 0x0000001a042872a4 */ /* 0x000fe2000f8e0228 */
[----:B------:R-:W-:Y:S11]  /*06a0*/  BRA `(.L_x_250) ;  /* 0x0000000000107947 */ /* 0x000ff60003800000 */
.L_x_249:
[----:B------:R-:W1:Y:S01]  /*06b0*/  LDCU UR40, c[0x0][0x3e0] ;  /* 0x00007c00ff2877ac */ /* 0x000e620008000800 */
[----:B------:R-:W2:Y:S01]  /*06c0*/  LDCU UR46, c[0x0][0x444] ;  /* 0x00008880ff2e77ac */ /* 0x000ea20008000800 */
[----:B-1----:R-:W-:-:S04]  /*06d0*/  UIMAD UR40, UR27, UR40, UR26 ;  /* 0x000000281b2872a4 */ /* 0x002fc8000f8e021a */
[----:B--2---:R-:W-:-:S12]  /*06e0*/  UIMAD UR40, UR40, UR46, URZ ;  /* 0x0000002e282872a4 */ /* 0x004fd8000f8e02ff */
.L_x_250:
[----:B------:R-:W1:Y:S01]  /*06f0*/  S2R R220, SR_TID.X ;  /* 0x0000000000dc7919 */ /* 0x000e620000002100 */
[----:B------:R-:W2:Y:S01]  /*0700*/  LDCU.64 UR16, c[0x0][0x588] ;  /* 0x0000b100ff1077ac */ /* 0x000ea20008000a00 */
[----:B------:R-:W-:Y:S01]  /*0710*/  IMAD.MOV.U32 R3, RZ, RZ, RZ ;  /* 0x000000ffff037224 */ /* 0x000fe200078e00ff */
[----:B------:R-:W3:Y:S01]  /*0720*/  LDC.64 R24, c[0x0][0x3b0] ;  /* 0x0000ec00ff187b82 */ /* 0x000ee20000000a00 */
[----:B------:R-:W-:Y:S01]  /*0730*/  CS2R R158, SRZ ;  /* 0x00000000009e7805 */ /* 0x000fe2000001ff00 */
[----:B------:R-:W4:Y:S01]  /*0740*/  LDCU.64 UR12, c[0x0][0x3b8] ;  /* 0x00007700ff0c77ac */ /* 0x000f220008000a00 */
[----:B------:R-:W-:Y:S02]  /*0750*/  CS2R R156, SRZ ;  /* 0x00000000009c7805 */ /* 0x000fe4000001ff00 */
[----:B------:R-:W-:Y:S02]  /*0760*/  CS2R R162, SRZ ;  /* 0x0000000000a27805 */ /* 0x000fe4000001ff00 */
[----:B------:R-:W-:Y:S01]  /*0770*/  CS2R R160, SRZ ;  /* 0x0000000000a07805 */ /* 0x000fe2000001ff00 */
[----:B------:R-:W5:Y:S01]  /*0780*/  LDCU.64 UR20, c[0x0][0x3c0] ;  /* 0x00007800ff1477ac */ /* 0x000f620008000a00 */
[----:B------:R-:W-:Y:S01]  /*0790*/  CS2R R154, SRZ ;  /* 0x00000000009a7805 */ /* 0x000fe2000001ff00 */
[----:B------:R-:W3:Y:S01]  /*07a0*/  LDC.64 R26, c[0x0][0x590] ;  /* 0x00016400ff1a7b82 */ /* 0x000ee20000000a00 */
[----:B------:R-:W-:Y:S01]  /*07b0*/  CS2R R152, SRZ ;  /* 0x0000000000987805 */ /* 0x000fe2000001ff00 */
[----:B------:R-:W1:Y:S01]  /*07c0*/  LDCU UR34, c[0x0][0x3e0] ;  /* 0x00007c00ff2277ac */ /* 0x000e620008000800 */
[----:B------:R-:W-:-:S02]  /*07d0*/  CS2R R150, SRZ ;  /* 0x0000000000967805 */ /* 0x000fc4000001ff00 */
[----:B------:R-:W-:Y:S02]  /*07e0*/  CS2R R148, SRZ ;  /* 0x0000000000947805 */ /* 0x000fe4000001ff00 */
[----:B------:R-:W-:Y:S01]  /*07f0*/  CS2R R142, SRZ ;  /* 0x00000000008e7805 */ /* 0x000fe2000001ff00 */
[----:B------:R-:W1:Y:S01]  /*0800*/  LDCU UR36, c[0x0][0x44c] ;  /* 0x00008980ff2477ac */ /* 0x000e620008000800 */
[----:B------:R-:W-:Y:S01]  /*0810*/  CS2R R140, SRZ ;  /* 0x00000000008c7805 */ /* 0x000fe2000001ff00 */
[----:B--2---:R-:W-:Y:S01]  /*0820*/  IMAD.U32 R8, RZ, RZ, UR16 ;  /* 0x00000010ff087e24 */ /* 0x004fe2000f8e00ff */
[----:B------:R-:W2:Y:S01]  /*0830*/  LDC.64 R30, c[0x0][0x598] ;  /* 0x00016600ff1e7b82 */ /* 0x000ea20000000a00 */
[----:B------:R-:W-:Y:S01]  /*0840*/  USHF.R.S32.HI UR6, URZ, 0x1f, UR45 ;  /* 0x0000001fff067899 */ /* 0x000fe2000801142d */
[----:B------:R-:W-:Y:S01]  /*0850*/  CS2R R146, SRZ ;  /* 0x0000000000927805 */ /* 0x000fe2000001ff00 */
[----:B------:R-:W-:Y:S01]  /*0860*/  UIADD3 UR7, UP0, UPT, UR35, UR45, URZ ;  /* 0x0000002d23077290 */ /* 0x000fe2000ff1e0ff */
[----:B----4-:R-:W-:Y:S01]  /*0870*/  IMAD.U32 R4, RZ, RZ, UR12 ;  /* 0x0000000cff047e24 */ /* 0x010fe2000f8e00ff */
[----:B------:R-:W4:Y:S01]  /*0880*/  LDCU.64 UR14, c[0x0][0x3a0] ;  /* 0x00007400ff0e77ac */ /* 0x000f220008000a00 */
[----:B------:R-:W-:Y:S01]  /*0890*/  CS2R R144, SRZ ;  /* 0x0000000000907805 */ /* 0x000fe2000001ff00 */
[----:B-----5:R-:W-:Y:S01]  /*08a0*/  IMAD.U32 R6, RZ, RZ, UR20 ;  /* 0x00000014ff067e24 */ /* 0x020fe2000f8e00ff */
[----:B------:R-:W-:Y:S01]  /*08b0*/  CS2R R138, SRZ ;  /* 0x00000000008a7805 */ /* 0x000fe2000001ff00 */
[----:B------:R-:W-:Y:S01]  /*08c0*/  ULEA.HI.X.SX32 UR6, UR35, UR6, 0x1, UP0 ;  /* 0x0000000623067291 */ /* 0x000fe200080f0eff */
[----:B------:R-:W-:Y:S01]  /*08d0*/  CS2R R136, SRZ ;  /* 0x0000000000887805 */ /* 0x000fe2000001ff00 */
[----:B------:R-:W5:Y:S01]  /*08e0*/  LDCU.64 UR4, c[0x0][0x3a8] ;  /* 0x00007500ff0477ac */ /* 0x000f620008000a00 */
[----:B-1----:R-:W-:Y:S01]  /*08f0*/  IMAD.SHL.U32 R244, R220, 0x8, RZ ;  /* 0x00000008dcf47824 */ /* 0x002fe200078e00ff */
[----:B------:R-:W-:-:S02]  /*0900*/  SHF.R.U32.HI R9, RZ, 0x5, R220 ;  /* 0x00000005ff097819 */ /* 0x000fc400000116dc */
[----:B------:R-:W-:Y:S01]  /*0910*/  CS2R R134, SRZ ;  /* 0x0000000000867805 */ /* 0x000fe2000001ff00 */
[----:B------:R-:W-:Y:S01]  /*0920*/  UIMAD UR16, UR6, UR12, URZ ;  /* 0x0000000c061072a4 */ /* 0x000fe2000f8e02ff */
[----:B------:R-:W-:Y:S01]  /*0930*/  LOP3.LUT R37, R220, 0x1f, RZ, 0xc0, !PT ;  /* 0x0000001fdc257812 */ /* 0x000fe200078ec0ff */
[----:B------:R-:W-:Y:S01]  /*0940*/  UIMAD UR6, UR6, UR20, URZ ;  /* 0x00000014060672a4 */ /* 0x000fe2000f8e02ff */
[----:B------:R-:W-:Y:S01]  /*0950*/  LOP3.LUT R216, R244, 0x38, RZ, 0xc0, !PT ;  /* 0x00000038f4d87812 */ /* 0x000fe200078ec0ff */
[----:B------:R-:W-:Y:S01]  /*0960*/  UIMAD UR39, UR34, UR36, URZ ;  /* 0x00000024222772a4 */ /* 0x000fe2000f8e02ff */
[--C-:B------:R-:W-:Y:S01]  /*0970*/  SHF.R.U32.HI R164, RZ, 0x1, R220.reuse ;  /* 0x00000001ffa47819 */ /* 0x100fe200000116dc */
[----:B------:R-:W-:Y:S01]  /*0980*/  UIMAD UR6, UR7, UR21, UR6 ;  /* 0x00000015070672a4 */ /* 0x000fe2000f8e0206 */
[----:B------:R-:W-:Y:S01]  /*0990*/  SHF.R.U32.HI R10, RZ, 0x2, R220 ;  /* 0x00000002ff0a7819 */ /* 0x000fe200000116dc */
[----:B------:R-:W-:Y:S01]  /*09a0*/  IMAD.MOV.U32 R2, RZ, RZ, R216 ;  /* 0x000000ffff027224 */ /* 0x000fe200078e00d8 */
[----:B------:R-:W-:Y:S01]  /*09b0*/  UIMAD UR16, UR7, UR13, UR16 ;  /* 0x0000000d071072a4 */ /* 0x000fe2000f8e0210 */
[----:B------:R-:W-:Y:S01]  /*09c0*/  IMAD R37, R9, UR39, R37 ;  /* 0x0000002709257c24 */ /* 0x000fe2000f8e0225 */
[----:B------:R-:W-:Y:S01]  /*09d0*/  LOP3.LUT R245, R164, 0x10, RZ, 0xc0, !PT ;  /* 0x00000010a4f57812 */ /* 0x000fe200078ec0ff */
[----:B------:R-:W-:Y:S01]  /*09e0*/  IMAD.WIDE.U32 R6, R6, UR7, R2 ;  /* 0x0000000706067c25 */ /* 0x000fe2000f8e0002 */
[----:B------:R-:W-:Y:S01]  /*09f0*/  SHF.R.U32.HI R214, RZ, 0x3, R220 ;  /* 0x00000003ffd67819 */ /* 0x000fe200000116dc */
[----:B------:R-:W-:Y:S01]  /*0a00*/  UIADD3 UR47, UPT, UPT, UR43, -0x1, URZ ;  /* 0xffffffff2b2f7890 */ /* 0x000fe2000fffe0ff */
[----:B------:R-:W-:Y:S01]  /*0a10*/  LOP3.LUT R245, R245, 0x7, R10, 0xf8, !PT ;  /* 0x00000007f5f57812 */ /* 0x000fe200078ef80a */
[--C-:B------:R-:W-:Y:S01]  /*0a20*/  IMAD.WIDE.U32 R4, R4, UR7, R2.reuse ;  /* 0x0000000704047c25 */ /* 0x100fe2000f8e0002 */
[----:B------:R-:W-:Y:S01]  /*0a30*/  UIMAD.WIDE UR52, UR34, UR36, URZ ;  /* 0x00000024223472a5 */ /* 0x000fe2000f8e02ff */
[----:B------:R-:W-:Y:S01]  /*0a40*/  CS2R R132, SRZ ;  /* 0x0000000000847805 */ /* 0x000fe2000001ff00 */
[----:B------:R-:W-:Y:S01]  /*0a50*/  USHF.L.U32 UR48, UR47, 0x6, URZ ;  /* 0x000000062f307899 */ /* 0x000fe200080006ff */
[----:B------:R-:W-:Y:S01]  /*0a60*/  IMAD.WIDE.U32 R8, R8, UR27, R2 ;  /* 0x0000001b08087c25 */ /* 0x000fe2000f8e0002 */
[----:B------:R-:W-:Y:S01]  /*0a70*/  ULOP3.LUT UR47, UR47, 0x80000001, URZ, 0xc0, !UPT ;  /* 0x800000012f2f7892 */ /* 0x000fe2000f8ec0ff */
[----:B------:R-:W-:Y:S01]  /*0a80*/  CS2R R126, SRZ ;  /* 0x00000000007e7805 */ /* 0x000fe2000001ff00 */
[----:B------:R-:W-:Y:S01]  /*0a90*/  UIADD3 UR42, UPT, UPT, UR48, UR42, URZ ;  /* 0x0000002a302a7290 */ /* 0x000fe2000fffe0ff */
[----:B------:R-:W-:Y:S01]  /*0aa0*/  VIADD R3, R7, UR6 ;  /* 0x0000000607037c36 */ /* 0x000fe20008000000 */
[----:B------:R-:W1:Y:S01]  /*0ab0*/  LDCU.64 UR6, c[0x0][0x3d0] ;  /* 0x00007a00ff0677ac */ /* 0x000e620008000a00 */
[----:B------:R-:W-:Y:S01]  /*0ac0*/  VIADD R5, R5, UR16 ;  /* 0x0000001005057c36 */ /* 0x000fe20008000000 */
[----:B------:R-:W-:Y:S01]  /*0ad0*/  CS2R R124, SRZ ;  /* 0x00000000007c7805 */ /* 0x000fe2000001ff00 */
[----:B----4-:R-:W-:Y:S01]  /*0ae0*/  IMAD.U32 R7, RZ, RZ, UR14 ;  /* 0x0000000eff077e24 */ /* 0x010fe2000f8e00ff */
[----:B------:R-:W-:Y:S01]  /*0af0*/  USHF.L.U64.HI UR16, UR12, 0x6, UR13 ;  /* 0x000000060c107899 */ /* 0x000fe2000801020d */
[----:B------:R-:W-:Y:S01]  /*0b00*/  IMAD.MOV.U32 R2, RZ, RZ, R6 ;  /* 0x000000ffff027224 */ /* 0x000fe200078e0006 */
[----:B------:R-:W-:Y:S01]  /*0b10*/  UISETP.NE.AND UP0, UPT, UR47, 0x1, UPT ;  /* 0x000000012f00788c */ /* 0x000fe2000bf05270 */
[----:B------:R-:W-:Y:S01]  /*0b20*/  IMAD.U32 R6, RZ, RZ, UR15 ;  /* 0x0000000fff067e24 */ /* 0x000fe2000f8e00ff */
[----:B------:R-:W4:Y:S01]  /*0b30*/  LDCU.64 UR14, c[0x0][0x3d8] ;  /* 0x00007b00ff0e77ac */ /* 0x000f220008000a00 */
[----:B------:R-:W-:Y:S01]  /*0b40*/  IMAD.WIDE.U32 R4, R7, UR27, R4 ;  /* 0x0000001b07047c25 */ /* 0x000fe2000f8e0004 */
[----:B------:R-:W-:-:S02]  /*0b50*/  CS2R R130, SRZ ;  /* 0x0000000000827805 */ /* 0x000fc4000001ff00 */
[----:B------:R-:W-:Y:S02]  /*0b60*/  CS2R R128, SRZ ;  /* 0x0000000000807805 */ /* 0x000fe4000001ff00 */
[----:B------:R-:W-:Y:S01]  /*0b70*/  CS2R R122, SRZ ;  /* 0x00000000007a7805 */ /* 0x000fe2000001ff00 */
[----:B-----5:R-:W-:Y:S01]  /*0b80*/  IMAD.U32 R11, RZ, RZ, UR4 ;  /* 0x00000004ff0b7e24 */ /* 0x020fe2000f8e00ff */
[----:B------:R-:W-:Y:S01]  /*0b90*/  CS2R R120, SRZ ;  /* 0x0000000000787805 */ /* 0x000fe2000001ff00 */
[----:B------:R-:W-:Y:S01]  /*0ba0*/  IMAD.U32 R10, RZ, RZ, UR17 ;  /* 0x00000011ff0a7e24 */ /* 0x000fe2000f8e00ff */
[----:B------:R-:W-:Y:S01]  /*0bb0*/  USHF.L.U32 UR17, UR12, 0x6, URZ ;  /* 0x000000060c117899 */ /* 0x000fe200080006ff */
[----:B------:R-:W-:Y:S01]  /*0bc0*/  IMAD R5, R6, UR27, R5 ;  /* 0x0000001b06057c24 */ /* 0x000fe2000f8e0205 */
[----:B------:R-:W-:Y:S01]  /*0bd0*/  CS2R R118, SRZ ;  /* 0x0000000000767805 */ /* 0x000fe2000001ff00 */
[----:B------:R-:W-:Y:S01]  /*0be0*/  IMAD.WIDE.U32 R2, R11, UR27, R2 ;  /* 0x0000001b0b027c25 */ /* 0x000fe2000f8e0002 */
[----:B------:R-:W-:-:S02]  /*0bf0*/  CS2R R116, SRZ ;  /* 0x0000000000747805 */ /* 0x000fc4000001ff00 */
[----:B------:R-:W-:Y:S02]  /*0c00*/  CS2R R110, SRZ ;  /* 0x00000000006e7805 */ /* 0x000fe4000001ff00 */
[----:B------:R-:W-:Y:S01]  /*0c10*/  CS2R R108, SRZ ;  /* 0x00000000006c7805 */ /* 0x000fe2000001ff00 */
[----:B------:R-:W-:Y:S01]  /*0c20*/  IMAD.U32 R7, RZ, RZ, UR5 ;  /* 0x00000005ff077e24 */ /* 0x000fe2000f8e00ff */
[----:B------:R-:W5:Y:S01]  /*0c30*/  LDCU.64 UR4, c[0x0][0x388] ;  /* 0x00007100ff0477ac */ /* 0x000f620008000a00 */
[----:B-1----:R-:W-:Y:S01]  /*0c40*/  IMAD R6, R14, UR6, RZ ;  /* 0x000000060e067c24 */ /* 0x002fe2000f8e02ff */
[----:B------:R-:W-:Y:S01]  /*0c50*/  CS2R R114, SRZ ;  /* 0x0000000000727805 */ /* 0x000fe2000001ff00 */
[----:B------:R-:W-:Y:S01]  /*0c60*/  IMAD R3, R7, UR27, R3 ;  /* 0x0000001b07037c24 */ /* 0x000fe2000f8e0203 */
[----:B------:R-:W-:Y:S01]  /*0c70*/  CS2R R112, SRZ ;  /* 0x0000000000707805 */ /* 0x000fe2000001ff00 */
[C---:B------:R-:W-:Y:S01]  /*0c80*/  IMAD R16, R0.reuse, UR7, R6 ;  /* 0x0000000700107c24 */ /* 0x040fe2000f8e0206 */
[----:B------:R-:W-:Y:S01]  /*0c90*/  USHF.L.U32 UR7, UR12, 0x5, URZ ;  /* 0x000000050c077899 */ /* 0x000fe200080006ff */
[----:B------:R-:W-:Y:S01]  /*0ca0*/  IMAD.U32 R6, RZ, RZ, UR17 ;  /* 0x00000011ff067e24 */ /* 0x000fe2000f8e00ff */
[----:B------:R-:W-:Y:S01]  /*0cb0*/  CS2R R106, SRZ ;  /* 0x00000000006a7805 */ /* 0x000fe2000001ff00 */
[----:B------:R-:W-:Y:S01]  /*0cc0*/  IMAD.U32 R7, RZ, RZ, UR16 ;  /* 0x00000010ff077e24 */ /* 0x000fe2000f8e00ff */
[----:B------:R-:W-:Y:S01]  /*0cd0*/  USHF.L.U64.HI UR16, UR20, 0x6, UR21 ;  /* 0x0000000614107899 */ /* 0x000fe20008010215 */
[----:B------:R-:W-:Y:S01]  /*0ce0*/  IMAD.WIDE.U32 R12, R0, UR6, R4 ;  /* 0x00000006000c7c25 */ /* 0x000fe2000f8e0004 */
[----:B------:R-:W-:Y:S01]  /*0cf0*/  USHF.L.U64.HI UR6, UR20, 0x5, UR21 ;  /* 0x0000000514067899 */ /* 0x000fe20008010215 */
[----:B------:R-:W-:-:S02]  /*0d00*/  CS2R R104, SRZ ;  /* 0x0000000000687805 */ /* 0x000fc4000001ff00 */
[----:B------:R-:W-:Y:S01]  /*0d10*/  CS2R R102, SRZ ;  /* 0x0000000000667805 */ /* 0x000fe2000001ff00 */
[----:B------:R-:W-:Y:S01]  /*0d20*/  IMAD.WIDE.U32 R4, R214, UR12, R6 ;  /* 0x0000000cd6047c25 */ /* 0x000fe2000f8e0006 */
[----:B------:R-:W-:Y:S02]  /*0d30*/  CS2R R100, SRZ ;  /* 0x0000000000647805 */ /* 0x000fe4000001ff00 */
[----:B------:R-:W-:Y:S02]  /*0d40*/  CS2R R94, SRZ ;  /* 0x00000000005e7805 */ /* 0x000fe4000001ff00 */
[----:B------:R-:W-:Y:S01]  /*0d50*/  CS2R R92, SRZ ;  /* 0x00000000005c7805 */ /* 0x000fe2000001ff00 */
[----:B------:R-:W-:Y:S01]  /*0d60*/  IMAD.MOV.U32 R18, RZ, RZ, R8 ;  /* 0x000000ffff127224 */ /* 0x000fe200078e0008 */
[----:B------:R-:W-:Y:S01]  /*0d70*/  IADD3 R15, P6, PT, R12, R4, RZ ;  /* 0x000000040c0f7210 */ /* 0x000fe20007fde0ff */
[----:B------:R-:W-:Y:S01]  /*0d80*/  IMAD R34, R214, UR13, RZ ;  /* 0x0000000dd6227c24 */ /* 0x000fe2000f8e02ff */
[----:B------:R-:W-:Y:S01]  /*0d90*/  USHF.L.U64.HI UR13, UR12, 0x5, UR13 ;  /* 0x000000050c0d7899 */ /* 0x000fe2000801020d */
[----:B----4-:R-:W-:Y:S01]  /*0da0*/  IMAD R8, R14, UR14, RZ ;  /* 0x0000000e0e087c24 */ /* 0x010fe2000f8e02ff */
[----:B------:R-:W-:Y:S01]  /*0db0*/  IADD3 R20, P5, P4, R12, UR7, R4 ;  /* 0x000000070c147c10 */ /* 0x000fe2000fcbe004 */
[----:B------:R-:W-:Y:S01]  /*0dc0*/  IMAD R19, R10, UR27, R9 ;  /* 0x0000001b0a137c24 */ /* 0x000fe2000f8e0209 */
[----:B------:R-:W-:Y:S01]  /*0dd0*/  CS2R R98, SRZ ;  /* 0x0000000000627805 */ /* 0x000fe2000001ff00 */
[----:B------:R-:W-:Y:S01]  /*0de0*/  IMAD.WIDE.U32 R10, R0, UR14, R2 ;  /* 0x0000000e000a7c25 */ /* 0x000fe2000f8e0002 */
[----:B------:R-:W-:Y:S01]  /*0df0*/  USHF.L.U32 UR14, UR20, 0x6, URZ ;  /* 0x00000006140e7899 */ /* 0x000fe200080006ff */
[----:B------:R-:W-:-:S02]  /*0e00*/  CS2R R96, SRZ ;  /* 0x0000000000607805 */ /* 0x000fc4000001ff00 */
[----:B------:R-:W-:Y:S01]  /*0e10*/  CS2R R90, SRZ ;  /* 0x00000000005a7805 */ /* 0x000fe2000001ff00 */
[----:B------:R-:W-:Y:S01]  /*0e20*/  IMAD R17, R0, UR15, R8 ;  /* 0x0000000f00117c24 */ /* 0x000fe2000f8e0208 */
[----:B------:R-:W-:Y:S01]  /*0e30*/  CS2R R88, SRZ ;  /* 0x0000000000587805 */ /* 0x000fe2000001ff00 */
[----:B------:R-:W-:Y:S01]  /*0e40*/  IMAD.U32 R4, RZ, RZ, UR7 ;  /* 0x00000007ff047e24 */ /* 0x000fe2000f8e00ff */
[----:B------:R-:W-:Y:S01]  /*0e50*/  USHF.L.U32 UR7, UR20, 0x5, URZ ;  /* 0x0000000514077899 */ /* 0x000fe200080006ff */
[----:B------:R-:W-:Y:S01]  /*0e60*/  IMAD.IADD R0, R34, 0x1, R5 ;  /* 0x0000000122007824 */ /* 0x000fe200078e0205 */
[----:B------:R-:W-:Y:S01]  /*0e70*/  CS2R R86, SRZ ;  /* 0x0000000000567805 */ /* 0x000fe2000001ff00 */
[----:B------:R-:W-:Y:S01]  /*0e80*/  IMAD.U32 R5, RZ, RZ, UR13 ;  /* 0x0000000dff057e24 */ /* 0x000fe2000f8e00ff */
[----:B------:R-:W-:Y:S01]  /*0e90*/  CS2R R84, SRZ ;  /* 0x0000000000547805 */ /* 0x000fe2000001ff00 */
[----:B------:R-:W-:Y:S01]  /*0ea0*/  IMAD.U32 R3, RZ, RZ, UR16 ;  /* 0x00000010ff037e24 */ /* 0x000fe2000f8e00ff */
[----:B------:R-:W1:Y:S01]  /*0eb0*/  LDCU.64 UR16, c[0x0][0x398] ;  /* 0x00007300ff1077ac */ /* 0x000e620008000a00 */
[----:B------:R-:W-:Y:S01]  /*0ec0*/  IMAD.U32 R2, RZ, RZ, UR14 ;  /* 0x0000000eff027e24 */ /* 0x000fe2000f8e00ff */
[----:B------:R-:W-:Y:S01]  /*0ed0*/  CS2R R78, SRZ ;  /* 0x00000000004e7805 */ /* 0x000fe2000001ff00 */
[----:B------:R-:W-:Y:S01]  /*0ee0*/  IMAD.WIDE.U32 R8, R214, UR12, R4 ;  /* 0x0000000cd6087c25 */ /* 0x000fe2000f8e0004 */
[----:B------:R-:W4:Y:S01]  /*0ef0*/  LDCU.64 UR14, c[0x0][0x3c8] ;  /* 0x00007900ff0e77ac */ /* 0x000f220008000a00 */
[----:B------:R-:W-:-:S02]  /*0f00*/  CS2R R76, SRZ ;  /* 0x00000000004c7805 */ /* 0x000fc4000001ff00 */
[----:B------:R-:W-:Y:S01]  /*0f10*/  CS2R R82, SRZ ;  /* 0x0000000000527805 */ /* 0x000fe2000001ff00 */
[----:B------:R-:W-:Y:S01]  /*0f20*/  IMAD.U32 R6, RZ, RZ, UR7 ;  /* 0x00000007ff067e24 */ /* 0x000fe2000f8e00ff */
[----:B------:R-:W-:Y:S01]  /*0f30*/  IADD3 R8, P3, PT, R12, R8, RZ ;  /* 0x000000080c087210 */ /* 0x000fe20007f7e0ff */
[----:B------:R-:W-:Y:S01]  /*0f40*/  IMAD.U32 R7, RZ, RZ, UR6 ;  /* 0x00000006ff077e24 */ /* 0x000fe2000f8e00ff */
[----:B------:R-:W-:Y:S01]  /*0f50*/  CS2R R80, SRZ ;  /* 0x0000000000507805 */ /* 0x000fe2000001ff00 */
[C---:B------:R-:W-:Y:S01]  /*0f60*/  IMAD R35, R214.reuse, UR21, RZ ;  /* 0x00000015d6237c24 */ /* 0x040fe2000f8e02ff */
[----:B------:R-:W-:Y:S01]  /*0f70*/  USHF.R.S32.HI UR21, URZ, 0x1f, UR48 ;  /* 0x0000001fff157899 */ /* 0x000fe20008011430 */
[----:B------:R-:W-:Y:S01]  /*0f80*/  IMAD.WIDE.U32 R2, R214, UR20, R2 ;  /* 0x00000014d6027c25 */ /* 0x000fe2000f8e0002 */
[----:B------:R-:W-:Y:S02]  /*0f90*/  CS2R R74, SRZ ;  /* 0x00000000004a7805 */ /* 0x000fe4000001ff00 */
[----:B------:R-:W-:-:S02]  /*0fa0*/  CS2R R72, SRZ ;  /* 0x0000000000487805 */ /* 0x000fc4000001ff00 */
[----:B------:R-:W-:Y:S01]  /*0fb0*/  CS2R R70, SRZ ;  /* 0x0000000000467805 */ /* 0x000fe2000001ff00 */
[----:B------:R-:W-:Y:S01]  /*0fc0*/  IMAD.IADD R5, R13, 0x1, R16 ;  /* 0x000000010d057824 */ /* 0x000fe200078e0210 */
[----:B------:R-:W-:Y:S01]  /*0fd0*/  IADD3 R29, P1, P0, R10, UR7, R2 ;  /* 0x000000070a1d7c10 */ /* 0x000fe2000f83e002 */
[----:B------:R-:W-:Y:S01]  /*0fe0*/  IMAD.WIDE.U32 R6, R214, UR20, R6 ;  /* 0x00000014d6067c25 */ /* 0x000fe2000f8e0006 */
[C---:B------:R-:W-:Y:S02]  /*0ff0*/  IADD3 R28, P2, PT, R10.reuse, R2, RZ ;  /* 0x000000020a1c7210 */ /* 0x040fe40007f5e0ff */
[----:B------:R-:W-:Y:S02]  /*1000*/  CS2R R68, SRZ ;  /* 0x0000000000447805 */ /* 0x000fe4000001ff00 */
[----:B------:R-:W-:Y:S01]  /*1010*/  IADD3.X R9, PT, PT, R5, R34, R9, P3, !PT ;  /* 0x0000002205097210 */ /* 0x000fe20001ffe409 */
[----:B------:R-:W-:Y:S01]  /*1020*/  IMAD.IADD R14, R35, 0x1, R3 ;  /* 0x00000001230e7824 */ /* 0x000fe200078e0203 */
[----:B------:R-:W-:Y:S01]  /*1030*/  IADD3 R21, P3, PT, R10, R6, RZ ;  /* 0x000000060a157210 */ /* 0x000fe20007f7e0ff */
[----:B------:R-:W-:Y:S01]  /*1040*/  IMAD.IADD R3, R11, 0x1, R17 ;  /* 0x000000010b037824 */ /* 0x000fe200078e0211 */
[----:B------:R-:W-:Y:S01]  /*1050*/  IADD3.X R13, PT, PT, R5, UR13, R0, P5, P4 ;  /* 0x0000000d050d7c10 */ /* 0x000fe2000afe8400 */
[----:B------:R-:W-:Y:S01]  /*1060*/  IMAD.X R11, R0, 0x1, R5, P6 ;  /* 0x00000001000b7824 */ /* 0x000fe200030e0605 */
[----:B------:R-:W-:Y:S01]  /*1070*/  CS2R R62, SRZ ;  /* 0x00000000003e7805 */ /* 0x000fe2000001ff00 */
[C---:B---3--:R-:W-:Y:S01]  /*1080*/  IMAD R0, R24.reuse, UR21, RZ ;  /* 0x0000001518007c24 */ /* 0x048fe2000f8e02ff */
[----:B------:R-:W-:Y:S01]  /*1090*/  IADD3.X R33, PT, PT, R3, R35, R7, P3, !PT ;  /* 0x0000002303217210 */ /* 0x000fe20001ffe407 */
[----:B------:R-:W-:Y:S01]  /*10a0*/  IMAD.WIDE.U32 R6, R24, UR48, RZ ;  /* 0x0000003018067c25 */ /* 0x000fe2000f8e00ff */
[----:B-----5:R-:W-:-:S02]  /*10b0*/  LEA R22, P3, R8, UR4, 0x1 ;  /* 0x0000000408167c11 */ /* 0x020fc4000f8608ff */
[----:B------:R-:W-:Y:S02]  /*10c0*/  CS2R R60, SRZ ;  /* 0x00000000003c7805 */ /* 0x000fe4000001ff00 */
[----:B------:R-:W-:Y:S01]  /*10d0*/  IADD3.X R36, PT, PT, R3, UR6, R14, P1, P0 ;  /* 0x0000000603247c10 */ /* 0x000fe20008fe040e */
[----:B------:R-:W-:Y:S01]  /*10e0*/  IMAD R0, R25, UR48, R0 ;  /* 0x0000003019007c24 */ /* 0x000fe2000f8e0200 */
[----:B------:R-:W-:Y:S01]  /*10f0*/  LOP3.LUT R6, R6, R216, RZ, 0xfc, !PT ;  /* 0x000000d806067212 */ /* 0x000fe200078efcff */
[----:B------:R-:W3:Y:S01]  /*1100*/  LDCU.64 UR6, c[0x0][0x390] ;  /* 0x00007200ff0677ac */ /* 0x000ee20008000a00 */
[----:B------:R-:W-:Y:S01]  /*1110*/  LEA.HI.X R23, R8, UR5, R9, 0x1, P3 ;  /* 0x0000000508177c11 */ /* 0x000fe200098f0c09 */
[----:B------:R-:W-:Y:S01]  /*1120*/  IMAD.IADD R7, R7, 0x1, R0 ;  /* 0x0000000107077824 */ /* 0x000fe200078e0200 */
[C---:B------:R-:W-:Y:S01]  /*1130*/  LEA R16, P1, R15.reuse, UR4, 0x1 ;  /* 0x000000040f107c11 */ /* 0x040fe2000f8208ff */
[----:B-1----:R-:W-:Y:S01]  /*1140*/  IMAD.U32 R0, RZ, RZ, UR16 ;  /* 0x00000010ff007e24 */ /* 0x002fe2000f8e00ff */
[----:B------:R-:W-:Y:S01]  /*1150*/  CS2R R66, SRZ ;  /* 0x0000000000427805 */ /* 0x000fe2000001ff00 */
[----:B------:R-:W-:Y:S01]  /*1160*/  IMAD.U32 R8, RZ, RZ, UR17 ;  /* 0x00000011ff087e24 */ /* 0x000fe2000f8e00ff */
[----:B------:R-:W1:Y:S01]  /*1170*/  LDCU.64 UR16, c[0x0][0x380] ;  /* 0x00007000ff1077ac */ /* 0x000e620008000a00 */
[----:B------:R-:W-:Y:S01]  /*1180*/  IMAD.WIDE.U32 R6, R0, UR27, R6 ;  /* 0x0000001b00067c25 */ /* 0x000fe2000f8e0006 */
[----:B------:R-:W-:-:S02]  /*1190*/  LEA.HI.X R17, R15, UR5, R11, 0x1, P1 ;  /* 0x000000050f117c11 */ /* 0x000fc400088f0c0b */
[----:B------:R-:W-:Y:S02]  /*11a0*/  CS2R R64, SRZ ;  /* 0x0000000000407805 */ /* 0x000fe4000001ff00 */
[----:B------:R-:W-:Y:S01]  /*11b0*/  CS2R R58, SRZ ;  /* 0x00000000003a7805 */ /* 0x000fe2000001ff00 */
[----:B------:R-:W-:Y:S01]  /*11c0*/  IMAD.MOV.U32 R2, RZ, RZ, R10 ;  /* 0x000000ffff027224 */ /* 0x000fe200078e000a */
[----:B------:R-:W-:Y:S01]  /*11d0*/  CS2R R56, SRZ ;  /* 0x0000000000387805 */ /* 0x000fe2000001ff00 */
[----:B------:R-:W-:Y:S01]  /*11e0*/  IMAD R0, R26, UR21, RZ ;  /* 0x000000151a007c24 */ /* 0x000fe2000f8e02ff */
[----:B------:R-:W-:Y:S01]  /*11f0*/  CS2R R54, SRZ ;  /* 0x0000000000367805 */ /* 0x000fe2000001ff00 */
[----:B------:R-:W-:Y:S01]  /*1200*/  IMAD R7, R8, UR27, R7 ;  /* 0x0000001b08077c24 */ /* 0x000fe2000f8e0207 */
[----:B------:R-:W-:Y:S01]  /*1210*/  CS2R R52, SRZ ;  /* 0x0000000000347805 */ /* 0x000fe2000001ff00 */
[----:B----4-:R-:W-:Y:S01]  /*1220*/  IMAD.U32 R10, RZ, RZ, UR14 ;  /* 0x0000000eff0a7e24 */ /* 0x010fe2000f8e00ff */
[----:B------:R-:W-:Y:S01]  /*1230*/  CS2R R46, SRZ ;  /* 0x00000000002e7805 */ /* 0x000fe2000001ff00 */
[----:B------:R-:W-:Y:S01]  /*1240*/  IMAD.X R32, R14, 0x1, R3, P2 ;  /* 0x000000010e207824 */ /* 0x000fe200010e0603 */
[----:B------:R-:W-:Y:S01]  /*1250*/  CS2R R44, SRZ ;  /* 0x00000000002c7805 */ /* 0x000fe2000001ff00 */
[----:B------:R-:W-:Y:S01]  /*1260*/  IMAD R14, R27, UR48, R0 ;  /* 0x000000301b0e7c24 */ /* 0x000fe2000f8e0200 */
[----:B------:R-:W-:Y:S01]  /*1270*/  CS2R R50, SRZ ;  /* 0x0000000000327805 */ /* 0x000fe2000001ff00 */
[----:B------:R-:W-:Y:S01]  /*1280*/  IMAD.WIDE.U32 R8, R26, UR48, R18 ;  /* 0x000000301a087c25 */ /* 0x000fe2000f8e0012 */
[----:B---3--:R-:W-:-:S02]  /*1290*/  LEA R18, P1, R21, UR6, 0x1 ;  /* 0x0000000615127c11 */ /* 0x008fc4000f8208ff */
[----:B------:R-:W-:Y:S02]  /*12a0*/  CS2R R48, SRZ ;  /* 0x0000000000307805 */ /* 0x000fe4000001ff00 */
[----:B------:R-:W-:Y:S01]  /*12b0*/  CS2R R42, SRZ ;  /* 0x00000000002a7805 */ /* 0x000fe2000001ff00 */
[----:B------:R-:W-:Y:S01]  /*12c0*/  IMAD.U32 R0, RZ, RZ, UR15 ;  /* 0x0000000fff007e24 */ /* 0x000fe2000f8e00ff */
[----:B------:R-:W-:Y:S01]  /*12d0*/  LEA.HI.X R19, R21, UR7, R33, 0x1, P1 ;  /* 0x0000000715137c11 */ /* 0x000fe200088f0c21 */
[----:B------:R-:W-:Y:S01]  /*12e0*/  IMAD.WIDE.U32 R10, R10, UR26, R6 ;  /* 0x0000001a0a0a7c25 */ /* 0x000fe2000f8e0006 */
[----:B------:R-:W3:Y:S01]  /*12f0*/  LDCU.64 UR14, c[0x0][0x460] ;  /* 0x00008c00ff0e77ac */ /* 0x000ee20008000a00 */
[----:B------:R-:W-:Y:S02]  /*1300*/  CS2R R40, SRZ ;  /* 0x0000000000287805 */ /* 0x000fe4000001ff00 */
[----:B------:R-:W-:Y:S01]  /*1310*/  CS2R R38, SRZ ;  /* 0x0000000000267805 */ /* 0x000fe2000001ff00 */
[----:B------:R-:W-:Y:S01]  /*1320*/  IMAD.MOV.U32 R4, RZ, RZ, R12 ;  /* 0x000000ffff047224 */ /* 0x000fe200078e000c */
[----:B------:R-:W-:Y:S01]  /*1330*/  LEA R12, P0, R20, UR4, 0x1 ;  /* 0x00000004140c7c11 */ /* 0x000fe2000f8008ff */
[----:B------:R-:W-:-:S02]  /*1340*/  IMAD.IADD R7, R9, 0x1, R14 ;  /* 0x0000000109077824 */ /* 0x000fc400078e020e */
[----:B------:R-:W-:Y:S01]  /*1350*/  IMAD.MOV.U32 R6, RZ, RZ, R8 ;  /* 0x000000ffff067224 */ /* 0x000fe200078e0008 */
[----:B------:R-:W-:Y:S01]  /*1360*/  LEA.HI.X R13, R20, UR5, R13, 0x1, P0 ;  /* 0x00000005140d7c11 */ /* 0x000fe200080f0c0d */
[----:B------:R-:W-:Y:S01]  /*1370*/  IMAD R11, R0, UR26, R11 ;  /* 0x0000001a000b7c24 */ /* 0x000fe2000f8e020b */
[----:B------:R-:W-:Y:S01]  /*1380*/  LEA R20, P0, R28, UR6, 0x1 ;  /* 0x000000061c147c11 */ /* 0x000fe2000f8008ff */
[----:B------:R-:W-:Y:S01]  /*1390*/  IMAD.WIDE.U32 R4, R214, UR12, R4 ;  /* 0x0000000cd6047c25 */ /* 0x000fe2000f8e0004 */
[----:B------:R-:W4:Y:S02]  /*13a0*/  LDCU.64 UR12, c[0x0][0x550] ;  /* 0x0000aa00ff0c77ac */ /* 0x000f240008000a00 */
[----:B------:R-:W-:Y:S01]  /*13b0*/  LEA.HI.X R21, R28, UR7, R32, 0x1, P0 ;  /* 0x000000071c157c11 */ /* 0x000fe200080f0c20 */
[----:B--2---:R-:W-:Y:S01]  /*13c0*/  IMAD.WIDE.U32 R8, R30, UR26, R6 ;  /* 0x0000001a1e087c25 */ /* 0x004fe2000f8e0006 */
[----:B------:R-:W-:Y:S01]  /*13d0*/  LEA R14, P0, R29, UR6, 0x1 ;  /* 0x000000061d0e7c11 */ /* 0x000fe2000f8008ff */
[----:B---3--:R-:W-:-:S02]  /*13e0*/  UISETP.NE.U32.AND UP1, UPT, UR14, URZ, UPT ;  /* 0x000000ff0e00728c */ /* 0x008fc4000bf25070 */
[----:B------:R-:W-:Y:S01]  /*13f0*/  IMAD R0, R214, R25, RZ ;  /* 0x00000019d6007224 */ /* 0x000fe200078e02ff */
[----:B------:R-:W-:Y:S01]  /*1400*/  SHF.L.U64.HI R25, R24, 0x5, R25 ;  /* 0x0000000518197819 */ /* 0x000fe20000010219 */
[----:B------:R-:W-:Y:S01]  /*1410*/  IMAD.WIDE.U32 R6, R214, R24, R10 ;  /* 0x00000018d6067225 */ /* 0x000fe200078e000a */
[----:B------:R-:W-:Y:S01]  /*1420*/  LEA R10, P1, R4, UR4, 0x1 ;  /* 0x00000004040a7c11 */ /* 0x000fe2000f8208ff */
[----:B------:R-:W-:Y:S01]  /*1430*/  UISETP.NE.AND.EX UP1, UPT, UR15, URZ, UPT, UP1 ;  /* 0x000000ff0f00728c */ /* 0x000fe2000bf25310 */
[----:B------:R-:W-:Y:S01]  /*1440*/  LEA.HI.X R15, R29, UR7, R36, 0x1, P0 ;  /* 0x000000071d0f7c11 */ /* 0x000fe200080f0c24 */
[----:B------:R-:W-:Y:S01]  /*1450*/  IMAD.IADD R0, R7, 0x1, R0 ;  /* 0x0000000107007824 */ /* 0x000fe200078e0200 */
[C---:B-1----:R-:W-:Y:S01]  /*1460*/  LEA R249, P2, R6.reuse, UR16, 0x1 ;  /* 0x0000001006f97c11 */ /* 0x042fe2000f8408ff */
[----:B------:R-:W-:Y:S01]  /*1470*/  IMAD.IADD R5, R5, 0x1, R34 ;  /* 0x0000000105057824 */ /* 0x000fe200078e0222 */
[----:B------:R-:W-:Y:S01]  /*1480*/  UMOV UR4, UR24 ;  /* 0x0000001800047c82 */ /* 0x000fe20008000000 */
[----:B------:R-:W-:Y:S01]  /*1490*/  IMAD R9, R31, UR26, R9 ;  /* 0x0000001a1f097c24 */ /* 0x000fe2000f8e0209 */
[----:B------:R-:W-:Y:S01]  /*14a0*/  LEA.HI.X R248, R6, UR17, R0, 0x1, P2 ;  /* 0x0000001106f87c11 */ /* 0x000fe200090f0c00 */
[----:B------:R-:W-:Y:S01]  /*14b0*/  IMAD.WIDE.U32 R2, R214, UR20, R2 ;  /* 0x00000014d6027c25 */ /* 0x000fe2000f8e0002 */
[----:B------:R-:W-:Y:S01]  /*14c0*/  LEA.HI.X R11, R4, UR5, R5, 0x1, P1 ;  /* 0x00000005040b7c11 */ /* 0x000fe200088f0c05 */
[----:B------:R-:W-:-:S02]  /*14d0*/  USHF.R.S32.HI UR5, URZ, 0x1f, UR46 ;  /* 0x0000001fff057899 */ /* 0x000fc4000801142e */
[----:B------:R-:W-:Y:S01]  /*14e0*/  IMAD.SHL.U32 R0, R24, 0x20, RZ ;  /* 0x0000002018007824 */ /* 0x000fe200078e00ff */
[----:B------:R-:W-:Y:S01]  /*14f0*/  UIMAD.WIDE.U32 UR14, UR27, UR46, URZ ;  /* 0x0000002e1b0e72a5 */ /* 0x000fe2000f8e00ff */
[C---:B------:R-:W-:Y:S01]  /*1500*/  IMAD R24, R214.reuse, R27, RZ ;  /* 0x0000001bd6187224 */ /* 0x040fe200078e02ff */
[----:B------:R-:W-:Y:S01]  /*1510*/  UIMAD UR5, UR5, UR27, URZ ;  /* 0x0000001b050572a4 */ /* 0x000fe2000f8e02ff */
[----:B------:R-:W-:Y:S01]  /*1520*/  IMAD.WIDE.U32 R4, R214, R26, R8 ;  /* 0x0000001ad6047225 */ /* 0x000fe200078e0008 */
[----:B------:R-:W-:Y:S01]  /*1530*/  LEA R8, P0, R2, UR6, 0x1 ;  /* 0x0000000602087c11 */ /* 0x000fe2000f8008ff */
[----:B------:R-:W-:Y:S01]  /*1540*/  UIMAD.WIDE.U32 UR50, UR14, UR34, URZ ;  /* 0x000000220e3272a5 */ /* 0x000fe2000f8e00ff */
[----:B------:R-:W-:Y:S01]  /*1550*/  LEA R6, P1, R0, R249, 0x1 ;  /* 0x000000f900067211 */ /* 0x000fe200078208ff */
[----:B------:R-:W-:Y:S01]  /*1560*/  IMAD.IADD R7, R3, 0x1, R35 ;  /* 0x0000000103077824 */ /* 0x000fe200078e0223 */
[----:B----4-:R-:W-:Y:S01]  /*1570*/  LEA R247, P2, R4, UR12, 0x1 ;  /* 0x0000000c04f77c11 */ /* 0x010fe2000f8408ff */
[----:B------:R-:W-:Y:S01]  /*1580*/  IMAD.IADD R3, R5, 0x1, R24 ;  /* 0x0000000105037824 */ /* 0x000fe200078e0218 */
[----:B------:R-:W-:Y:S01]  /*1590*/  UIADD3 UR5, UPT, UPT, UR15, UR5, URZ ;  /* 0x000000050f057290 */ /* 0x000fe2000fffe0ff */
[----:B------:R-:W1:Y:S01]  /*15a0*/  S2R R24, SR_CTAID.X ;  /* 0x0000000000187919 */ /* 0x000e620000002500 */
[----:B------:R-:W-:Y:S01]  /*15b0*/  LEA.HI.X R9, R2, UR7, R7, 0x1, P0 ;  /* 0x0000000702097c11 */ /* 0x000fe200080f0c07 */
[----:B------:R-:W-:Y:S01]  /*15c0*/  UIMAD UR16, UR26, UR36, URZ ;  /* 0x000000241a1072a4 */ /* 0x000fe2000f8e02ff */
[----:B------:R-:W-:Y:S01]  /*15d0*/  LEA.HI.X R246, R4, UR13, R3, 0x1, P2 ;  /* 0x0000000d04f67c11 */ /* 0x000fe200090f0c03 */
[----:B------:R-:W-:Y:S01]  /*15e0*/  USHF.R.S32.HI UR13, URZ, 0x1f, UR34 ;  /* 0x0000001fff0d7899 */ /* 0x000fe20008011422 */
[----:B------:R-:W-:Y:S01]  /*15f0*/  ISETP.NE.AND P2, PT, RZ, UR37, PT ;  /* 0x00000025ff007c0c */ /* 0x000fe2000bf45270 */
[----:B------:R-:W-:Y:S01]  /*1600*/  UIMAD UR5, UR5, UR34, URZ ;  /* 0x00000022050572a4 */ /* 0x000fe2000f8e02ff */
[----:B------:R-:W-:Y:S01]  /*1610*/  LOP3.LUT R2, R244, 0x1f8, RZ, 0xc0, !PT ;  /* 0x000001f8f4027812 */ /* 0x000fe200078ec0ff */
[----:B------:R-:W-:Y:S01]  /*1620*/  IMAD.MOV.U32 R5, RZ, RZ, R246 ;  /* 0x000000ffff057224 */ /* 0x000fe200078e00f6 */
[----:B------:R-:W-:Y:S01]  /*1630*/  LEA.HI.X R7, R0, R248, R25, 0x1, P1 ;  /* 0x000000f800077211 */ /* 0x000fe200008f0c19 */
[----:B------:R-:W-:Y:S01]  /*1640*/  IMAD.SHL.U32 R0, R26, 0x20, RZ ;  /* 0x000000201a007824 */ /* 0x000fe200078e00ff */
[----:B------:R-:W-:Y:S01]  /*1650*/  LOP3.LUT R4, R2, 0x38, R220, 0x78, !PT ;  /* 0x0000003802047812 */ /* 0x000fe200078e78dc */
[----:B------:R-:W-:Y:S01]  /*1660*/  UIMAD UR5, UR13, UR14, UR5 ;  /* 0x0000000e0d0572a4 */ /* 0x000fe2000f8e0205 */
[----:B------:R-:W-:Y:S01]  /*1670*/  SHF.L.U64.HI R3, R26, 0x5, R27 ;  /* 0x000000051a037819 */ /* 0x000fe2000001021b */
[----:B------:R-:W-:Y:S01]  /*1680*/  USHF.R.S32.HI UR12, URZ, 0x1f, UR36 ;  /* 0x0000001fff0c7899 */ /* 0x000fe20008011424 */
[----:B------:R-:W-:Y:S01]  /*1690*/  LEA R2, P0, R0, R247, 0x1 ;  /* 0x000000f700027211 */ /* 0x000fe200078008ff */
[----:B------:R-:W-:Y:S01]  /*16a0*/  UIADD3 UR5, UPT, UPT, UR51, UR5, URZ ;  /* 0x0000000533057290 */ /* 0x000fe2000fffe0ff */
[----:B------:R-:W-:Y:S01]  /*16b0*/  LOP3.LUT R4, R4, 0x1e00, R244, 0xf8, !PT ;  /* 0x00001e0004047812 */ /* 0x000fe200078ef8f4 */
[----:B------:R-:W-:Y:S01]  /*16c0*/  USEL UR15, URZ, 0x4000, UP0 ;  /* 0x00004000ff0f7887 */ /* 0x000fe20008000000 */
[----:B------:R-:W-:Y:S01]  /*16d0*/  LEA.HI.X R3, R0, R246, R3, 0x1, P0 ;  /* 0x000000f600037211 */ /* 0x000fe200000f0c03 */
[----:B------:R-:W-:Y:S01]  /*16e0*/  USHF.R.S32.HI UR17, URZ, 0x1f, UR16 ;  /* 0x0000001fff117899 */ /* 0x000fe20008011410 */
[----:B------:R-:W-:Y:S01]  /*16f0*/  LEA R0, R4, UR4, 0x1 ;  /* 0x0000000404007c11 */ /* 0x000fe2000f8e08ff */
[----:B------:R-:W-:Y:S01]  /*1700*/  IMAD.MOV.U32 R4, RZ, RZ, R247 ;  /* 0x000000ffff047224 */ /* 0x000fe200078e00f7 */
[----:B------:R-:W-:Y:S01]  /*1710*/  @P2 BAR.SYNC.DEFER_BLOCKING 0x0 ;  /* 0x0000000000002b1d */ /* 0x000fe20000010000 */
[----:B------:R-:W-:-:S02]  /*1720*/  UIMAD UR5, UR5, UR36, URZ ;  /* 0x00000024050572a4 */ /* 0x000fc4000f8e02ff */
[----:B------:R-:W-:Y:S01]  /*1730*/  USEL UR41, UR41, URZ, UP1 ;  /* 0x000000ff29297287 */ /* 0x000fe20008800000 */
[----:B------:R-:W-:Y:S01]  /*1740*/  VIADD R242, R0, UR15 ;  /* 0x0000000f00f27c36 */ /* 0x000fe20008000000 */
[----:B------:R-:W-:Y:S02]  /*1750*/  UIMAD.WIDE.U32 UR16, UR50, UR36, UR16 ;  /* 0x00000024321072a5 */ /* 0x000fe4000f8e0010 */
[----:B------:R-:W-:Y:S02]  /*1760*/  UIMAD UR5, UR12, UR50, UR5 ;  /* 0x000000320c0572a4 */ /* 0x000fe4000f8e0205 */
[----:B------:R-:W-:Y:S02]  /*1770*/  UIADD3 UR41, UP0, UPT, UR48, UR41, URZ ;  /* 0x0000002930297290 */ /* 0x000fe4000ff1e0ff */
[----:B------:R-:W-:Y:S02]  /*1780*/  UIADD3 UR17, UPT, UPT, UR17, UR5, URZ ;  /* 0x0000000511117290 */ /* 0x000fe4000fffe0ff */
[----:B------:R-:W-:-:S02]  /*1790*/  UIADD3.X UR21, UPT, UPT, URZ, UR21, URZ, UP0, !UPT ;  /* 0x00000015ff157290 */ /* 0x000fc400087fe4ff */
[----:B------:R-:W-:Y:S02]  /*17a0*/  UIMAD UR5, UR53, UR41, URZ ;  /* 0x00000029350572a4 */ /* 0x000fe4000f8e02ff */
[----:B------:R-:W-:Y:S02]  /*17b0*/  UIMAD.WIDE.U32 UR16, UR52, UR41, UR16 ;  /* 0x00000029341072a5 */ /* 0x000fe4000f8e0010 */
[----:B------:R-:W-:Y:S01]  /*17c0*/  UIMAD UR5, UR52, UR21, UR5 ;  /* 0x00000015340572a4 */ /* 0x000fe2000f8e0205 */
[----:B------:R-:W2:Y:S01]  /*17d0*/  LDCU.64 UR6, c[0x0][0x570] ;  /* 0x0000ae00ff0677ac */ /* 0x000ea20008000a00 */
[----:B------:R-:W-:Y:S01]  /*17e0*/  @!PT LDS RZ, [RZ] ;  /* 0x00000000fffff984 */ /* 0x000fe20000000800 */
[----:B------:R-:W-:Y:S01]  /*17f0*/  @!PT LDS RZ, [RZ] ;  /* 0x00000000fffff984 */ /* 0x000fe20000000800 */
[----:B------:R-:W-:Y:S01]  /*1800*/  @!PT LDS RZ, [RZ] ;  /* 0x00000000fffff984 */ /* 0x000fe20000000800 */
[----:B------:R-:W-:Y:S02]  /*1810*/  LDGSTS.E.BYPASS.LTC128B.128 [R0+0x8000], desc[UR30][R4.64] ;  /* 0x0800000004007fae */ /* 0x000fe4000b981a1e */
[----:B------:R-:W-:Y:S02]  /*1820*/  UIADD3 UR5, UPT, UPT, UR17, UR5, URZ ;  /* 0x0000000511057290 */ /* 0x000fe4000fffe0ff */
[----:B------:R-:W-:Y:S01]  /*1830*/  USHF.L.U32 UR20, UR39, 0x6, URZ ;  /* 0x0000000627147899 */ /* 0x000fe200080006ff */
[----:B------:R3:W-:Y:S01]  /*1840*/  LDGSTS.E.BYPASS.LTC128B.128 [R0+0xa000], desc[UR30][R4.64+0x80] ;  /* 0x0a00008004007fae */ /* 0x0007e2000b981a1e */
[----:B------:R-:W4:Y:S03]  /*1850*/  LDCU.64 UR12, c[0x0][0x420] ;  /* 0x00008400ff0c77ac */ /* 0x000f260008000a00 */
[----:B------:R-:W-:Y:S04]  /*1860*/  LDGSTS.E.BYPASS.LTC128B.128 [R0+0x9000], desc[UR30][R2.64] ;  /* 0x0900000002007fae */ /* 0x000fe8000b981a1e */
[----:B------:R5:W-:Y:S01]  /*1870*/  LDGSTS.E.BYPASS.LTC128B.128 [R0+0xb000], desc[UR30][R2.64+0x80] ;  /* 0x0b00008002007fae */ /* 0x000be2000b981a1e */
[----:B---3--:R-:W1:Y:S01]  /*1880*/  LDC.64 R4, c[0x0][0x5f8] ;  /* 0x00017e00ff047b82 */ /* 0x008e620000000a00 */
[----:B-----5:R-:W-:-:S02]  /*1890*/  IMAD.MOV.U32 R2, RZ, RZ, R249 ;  /* 0x000000ffff027224 */ /* 0x020fc400078e00f9 */
[----:B------:R-:W-:-:S05]  /*18a0*/  IMAD.MOV.U32 R3, RZ, RZ, R248 ;  /* 0x000000ffff037224 */ /* 0x000fca00078e00f8 */
[----:B------:R-:W-:Y:S04]  /*18b0*/  LDGSTS.E.BYPASS.LTC128B.128 [R242], desc[UR30][R2.64] ;  /* 0x0000000002f27fae */ /* 0x000fe8000b981a1e */
[----:B------:R1:W-:Y:S04]  /*18c0*/  LDGSTS.E.BYPASS.LTC128B.128 [R242+0x2000], desc[UR30][R2.64+0x80] ;  /* 0x0200008002f27fae */ /* 0x0003e8000b981a1e */
[----:B------:R3:W-:Y:S04]  /*18d0*/  LDGSTS.E.BYPASS.LTC128B.128 [R242+0x1000], desc[UR30][R6.64] ;  /* 0x0100000006f27fae */ /* 0x0007e8000b981a1e */
[----:B------:R3:W-:Y:S04]  /*18e0*/  LDGSTS.E.BYPASS.LTC128B.128 [R242+0x3000], desc[UR30][R6.64+0x80] ;  /* 0x0300008006f27fae */ /* 0x0007e8000b981a1e */
[----:B------:R3:W-:Y:S04]  /*18f0*/  LDGSTS.E.BYPASS.LTC128B.128 [R0+0xc000], desc[UR30][R10.64] ;  /* 0x0c0000000a007fae */ /* 0x0007e8000b981a1e */
[----:B------:R3:W-:Y:S04]  /*1900*/  LDGSTS.E.BYPASS.LTC128B.128 [R0+0x10000], desc[UR30][R10.64+0x80] ;  /* 0x100000800a007fae */ /* 0x0007e8000b981a1e */
[----:B------:R3:W-:Y:S04]  /*1910*/  LDGSTS.E.BYPASS.LTC128B.128 [R0+0xd000], desc[UR30][R22.64] ;  /* 0x0d00000016007fae */ /* 0x0007e8000b981a1e */
[----:B------:R3:W-:Y:S01]  /*1920*/  LDGSTS.E.BYPASS.LTC128B.128 [R0+0x11000], desc[UR30][R22.64+0x80] ;  /* 0x1100008016007fae */ /* 0x0007e2000b981a1e */
[----:B-1----:R-:W-:-:S03]  /*1930*/  IMAD.WIDE.U32 R2, R24, R4, RZ ;  /* 0x0000000418027225 */ /* 0x002fc600078e00ff */
[----:B------:R3:W-:Y:S01]  /*1940*/  LDGSTS.E.BYPASS.LTC128B.128 [R0+0xe000], desc[UR30][R16.64] ;  /* 0x0e00000010007fae */ /* 0x0007e2000b981a1e */
[----:B------:R-:W-:Y:S01]  /*1950*/  IMAD R4, R24, R5, R3 ;  /* 0x0000000518047224 */ /* 0x000fe200078e0203 */
[----:B------:R-:W-:Y:S02]  /*1960*/  SEL R2, R2, RZ, P2 ;  /* 0x000000ff02027207 */ /* 0x000fe40001000000 */
[----:B------:R3:W-:Y:S01]  /*1970*/  LDGSTS.E.BYPASS.LTC128B.128 [R0+0x12000], desc[UR30][R16.64+0x80] ;  /* 0x1200008010007fae */ /* 0x0007e2000b981a1e */
[----:B------:R-:W-:Y:S02]  /*1980*/  SHF.R.S32.HI R3, RZ, 0x1f, R37 ;  /* 0x0000001fff037819 */ /* 0x000fe40000011425 */
[----:B------:R-:W-:Y:S01]  /*1990*/  IADD3 R5, P1, P0, R37, UR16, R2 ;  /* 0x0000001025057c10 */ /* 0x000fe2000f83e002 */
[----:B------:R3:W-:Y:S01]  /*19a0*/  LDGSTS.E.BYPASS.LTC128B.128 [R0+0xf000], desc[UR30][R12.64] ;  /* 0x0f0000000c007fae */ /* 0x0007e2000b981a1e */
[----:B------:R-:W-:Y:S02]  /*19b0*/  SEL R2, R4, RZ, P2 ;  /* 0x000000ff04027207 */ /* 0x000fe40001000000 */
[----:B------:R-:W-:Y:S01]  /*19c0*/  CS2R R36, SRZ ;  /* 0x0000000000247805 */ /* 0x000fe2000001ff00 */
[----:B----4-:R-:W-:Y:S01]  /*19d0*/  UIMAD.WIDE UR16, UR42, 0x4, UR12 ;  /* 0x000000042a1078a5 */ /* 0x010fe2000f8e020c */
[----:B------:R3:W-:Y:S01]  /*19e0*/  LDGSTS.E.BYPASS.LTC128B.128 [R0+0x13000], desc[UR30][R12.64+0x80] ;  /* 0x130000800c007fae */ /* 0x0007e2000b981a1e */
[----:B------:R-:W-:Y:S01]  /*19f0*/  IADD3.X R4, PT, PT, R3, UR5, R2, P1, P0 ;  /* 0x0000000503047c10 */ /* 0x000fe20008fe0402 */
[----:B------:R-:W1:Y:S01]  /*1a00*/  LDCU UR5, c[0x0][0x508] ;  /* 0x0000a100ff0577ac */ /* 0x000e620008000800 */
[----:B------:R-:W-:Y:S01]  /*1a10*/  IMAD.U32 R3, RZ, RZ, UR20 ;  /* 0x00000014ff037e24 */ /* 0x000fe2000f8e00ff */
[----:B------:R3:W-:Y:S01]  /*1a20*/  LDGSTS.E.BYPASS.LTC128B.128 [R0+0x14000], desc[UR30][R8.64] ;  /* 0x1400000008007fae */ /* 0x0007e2000b981a1e */
[----:B------:R-:W-:Y:S01]  /*1a30*/  IADD3 R2, P0, PT, R5, UR20, RZ ;  /* 0x0000001405027c10 */ /* 0x000fe2000ff1e0ff */
[----:B------:R-:W-:-:S02]  /*1a40*/  UIADD3 UR20, UPT, UPT, UR48, UR40, URZ ;  /* 0x0000002830147290 */ /* 0x000fc4000fffe0ff */
[----:B------:R3:W-:Y:S01]  /*1a50*/  LDGSTS.E.BYPASS.LTC128B.128 [R0+0x18000], desc[UR30][R8.64+0x80] ;  /* 0x1800008008007fae */ /* 0x0007e2000b981a1e */
[----:B------:R-:W-:Y:S02]  /*1a60*/  LEA.HI.X.SX32 R3, R3, R4, 0x1, P0 ;  /* 0x0000000403037211 */ /* 0x000fe400000f0eff */
[C---:B--2---:R-:W-:Y:S01]  /*1a70*/  LEA R240, P0, R2.reuse, UR6, 0x2 ;  /* 0x0000000602f07c11 */ /* 0x044fe2000f8010ff */
[----:B------:R3:W-:Y:S03]  /*1a80*/  LDGSTS.E.BYPASS.LTC128B.128 [R0+0x15000], desc[UR30][R18.64] ;  /* 0x1500000012007fae */ /* 0x0007e6000b981a1e */
[----:B------:R-:W-:Y:S01]  /*1a90*/  LEA.HI.X R241, R2, UR7, R3, 0x2, P0 ;  /* 0x0000000702f17c11 */ /* 0x000fe200080f1403 */
[----:B------:R3:W-:Y:S01]  /*1aa0*/  LDGSTS.E.BYPASS.LTC128B.128 [R0+0x19000], desc[UR30][R18.64+0x80] ;  /* 0x1900008012007fae */ /* 0x0007e2000b981a1e */
[----:B------:R-:W2:Y:S03]  /*1ab0*/  LDCU.64 UR6, c[0x0][0x5e8] ;  /* 0x0000bd00ff0677ac */ /* 0x000ea60008000a00 */
[----:B------:R3:W-:Y:S01]  /*1ac0*/  LDGSTS.E.BYPASS.LTC128B.128 [R0+0x16000], desc[UR30][R20.64] ;  /* 0x1600000014007fae */ /* 0x0007e2000b981a1e */
[----:B-1----:R-:W-:-:S03]  /*1ad0*/  UIADD3 UR5, UPT, UPT, UR44, UR5, URZ ;  /* 0x000000052c057290 */ /* 0x002fc6000fffe0ff */
[----:B------:R3:W-:Y:S01]  /*1ae0*/  LDGSTS.E.BYPASS.LTC128B.128 [R0+0x1a000], desc[UR30][R20.64+0x80] ;  /* 0x1a00008014007fae */ /* 0x0007e2000b981a1e */
[----:B------:R-:W-:-:S03]  /*1af0*/  UIADD3 UR35, UPT, UPT, -UR5, UR38, UR35 ;  /* 0x0000002605237290 */ /* 0x000fc6000fffe123 */
[----:B------:R3:W-:Y:S01]  /*1b00*/  LDGSTS.E.BYPASS.LTC128B.128 [R0+0x17000], desc[UR30][R14.64] ;  /* 0x170000000e007fae */ /* 0x0007e2000b981a1e */
[----:B------:R-:W-:-:S03]  /*1b10*/  USHF.R.S32.HI UR5, URZ, 0x1f, UR35 ;  /* 0x0000001fff057899 */ /* 0x000fc60008011423 */
[----:B------:R3:W-:Y:S01]  /*1b20*/  LDGSTS.E.BYPASS.LTC128B.128 [R0+0x1b000], desc[UR30][R14.64+0x80] ;  /* 0x1b0000800e007fae */ /* 0x0007e2000b981a1e */
[----:B------:R-:W-:Y:S02]  /*1b30*/  ULEA.HI UR5, UR5, UR35, URZ, 0x6 ;  /* 0x0000002305057291 */ /* 0x000fe4000f8f30ff */
[----:B--2---:R-:W-:Y:S01]  /*1b40*/  UIMAD.WIDE UR20, UR20, 0x4, UR6 ;  /* 0x00000004141478a5 */ /* 0x004fe2000f8e0206 */
[----:B------:R-:W0:Y:S01]  /*1b50*/  LDGDEPBAR ;  /* 0x00000000000079af */ /* 0x000e220000000000 */
[----:B------:R-:W-:-:S04]  /*1b60*/  USHF.R.S32.HI UR5, URZ, 0x6, UR5 ;  /* 0x00000006ff057899 */ /* 0x000fc80008011405 */
[----:B------:R-:W-:-:S04]  /*1b70*/  UISETP.LT.AND UP0, UPT, URZ, UR5, UPT ;  /* 0x00000005ff00728c */ /* 0x000fc8000bf01270 */
[----:B------:R-:W-:-:S04]  /*1b80*/  USEL UR5, URZ, UR5, !UP0 ;  /* 0x00000005ff057287 */ /* 0x000fc8000c000000 */
[----:B------:R-:W-:-:S09]  /*1b90*/  UISETP.GT.AND UP0, UPT, UR43, UR5, UPT ;  /* 0x000000052b00728c */ /* 0x000fd2000bf04270 */
[----:B------:R-:W-:Y:S05]  /*1ba0*/  BRA.U !UP0, `(.L_x_251) ;  /* 0x0000004108d07547 */ /* 0x000fea000b800000 */
[----:B------:R-:W-:Y:S02]  /*1bb0*/  IMAD.MOV.U32 R2, RZ, RZ, 0x4 ;  /* 0x00000004ff027424 */ /* 0x000fe400078e00ff */
[C---:B------:R-:W-:Y:S01]  /*1bc0*/  IMAD.SHL.U32 R208, R220.reuse, 0x40, RZ ;  /* 0x00000040dcd07824 */ /* 0x040fe200078e00ff */
[----:B------:R-:W-:Y:S01]  /*1bd0*/  R2P PR, R220, 0x6 ;  /* 0x00000006dc007804 */ /* 0x000fe20000000000 */
[----:B------:R-:W-:-:S04]  /*1be0*/  IMAD.WIDE.U32 R2, R245, R2, UR16 ;  /* 0x00000010f5027e25 */ /* 0x000fc8000f8e0002 */
[----:B------:R-:W-:Y:S01]  /*1bf0*/  IMAD.SHL.U32 R209, R220, 0x20, RZ ;  /* 0x00000020dcd17824 */ /* 0x000fe200078e00ff */
[----:B---3--:R-:W2:Y:S01]  /*1c00*/  LDG.E R6, desc[UR30][R2.64] ;  /* 0x0000001e02067981 */ /* 0x008ea2000c1e1900 */
[----:B------:R-:W-:Y:S01]  /*1c10*/  USHF.L.U32 UR6, UR43, 0x6, URZ ;  /* 0x000000062b067899 */ /* 0x000fe200080006ff */
[----:B------:R-:W1:Y:S01]  /*1c20*/  LDC R243, c[0x0][0x44c] ;  /* 0x00011300fff37b82 */ /* 0x000e620000000800 */
[----:B------:R-:W-:Y:S01]  /*1c30*/  IMAD.U32 R5, RZ, RZ, UR38 ;  /* 0x00000026ff057e24 */ /* 0x000fe2000f8e00ff */
[----:B------:R-:W5:Y:S01]  /*1c40*/  LDG.E R252, desc[UR30][R2.64+0x20] ;  /* 0x0000201e02fc7981 */ /* 0x000f62000c1e1900 */
[----:B------:R-:W-:Y:S01]  /*1c50*/  USHF.L.U32 UR39, UR39, 0x3, URZ ;  /* 0x0000000327277899 */ /* 0x000fe200080006ff */
[----:B------:R-:W3:Y:S02]  /*1c60*/  LDCU UR7, c[0x0][0x3e0] ;  /* 0x00007c00ff0777ac */ /* 0x000ee40008000800 */
[----:B------:R-:W5:Y:S01]  /*1c70*/  LDG.E R251, desc[UR30][R2.64+0x80] ;  /* 0x0000801e02fb7981 */ /* 0x000f62000c1e1900 */
[----:B------:R-:W4:Y:S03]  /*1c80*/  LDCU UR12, c[0x0][0x45c] ;  /* 0x00008b80ff0c77ac */ /* 0x000f260008000800 */
[----:B------:R3:W5:Y:S01]  /*1c90*/  LDG.E R250, desc[UR30][R2.64+0xa0] ;  /* 0x0000a01e02fa7981 */ /* 0x000762000c1e1900 */
[----:B------:R-:W-:Y:S01]  /*1ca0*/  LOP3.LUT R216, R216, 0x1c0, R208, 0xf8, !PT ;  /* 0x000001c0d8d87812 */ /* 0x000fe200078ef8d0 */
[----:B------:R-:W-:Y:S01]  /*1cb0*/  IMAD.MOV.U32 R207, RZ, RZ, 0x20 ;  /* 0x00000020ffcf7424 */ /* 0x000fe200078e00ff */
[----:B------:R-:W-:Y:S01]  /*1cc0*/  ULEA UR13, UR33, UR38, 0x7 ;  /* 0x00000026210d7291 */ /* 0x000fe2000f8e38ff */
[----:B------:R-:W-:Y:S01]  /*1cd0*/  IMAD.MOV.U32 R215, RZ, RZ, 0x40 ;  /* 0x00000040ffd77424 */ /* 0x000fe200078e00ff */
[C---:B------:R-:W-:Y:S01]  /*1ce0*/  LOP3.LUT R0, R216.reuse, 0x8, R220, 0x78, !PT ;  /* 0x00000008d8007812 */ /* 0x040fe200078e78dc */
[----:B------:R-:W-:Y:S01]  /*1cf0*/  IMAD.MOV.U32 R159, RZ, RZ, RZ ;  /* 0x000000ffff9f7224 */ /* 0x000fe200078e00ff */
[----:B------:R-:W-:Y:S01]  /*1d00*/  LOP3.LUT R4, R216, 0x8, R164, 0x78, !PT ;  /* 0x00000008d8047812 */ /* 0x000fe200078e78a4 */
[----:B------:R-:W-:Y:S01]  /*1d10*/  UIADD3 UR13, UPT, UPT, UR13, 0x80, -UR44 ;  /* 0x000000800d0d7890 */ /* 0x000fe2000fffe82c */
[----:B------:R-:W-:-:S02]  /*1d20*/  SEL R207, R207, 0xffffffe0, !P1 ;  /* 0xffffffe0cfcf7807 */ /* 0x000fc40004800000 */
[----:B------:R-:W-:Y:S02]  /*1d30*/  SEL R215, R215, 0xffffffc0, !P2 ;  /* 0xffffffc0d7d77807 */ /* 0x000fe40005000000 */
[--C-:B---3--:R-:W-:Y:S02]  /*1d40*/  SHF.R.U32.HI R2, RZ, 0x4, R220.reuse ;  /* 0x00000004ff027819 */ /* 0x108fe400000116dc */
[----:B------:R-:W-:Y:S02]  /*1d50*/  LOP3.LUT R3, R208, 0x200, RZ, 0xc0, !PT ;  /* 0x00000200d0037812 */ /* 0x000fe400078ec0ff */
[----:B------:R-:W-:Y:S02]  /*1d60*/  LOP3.LUT R2, R2, 0x8, RZ, 0xc0, !PT ;  /* 0x0000000802027812 */ /* 0x000fe400078ec0ff */
[----:B------:R-:W-:Y:S02]  /*1d70*/  LOP3.LUT R3, R3, 0x400, R209, 0xf8, !PT ;  /* 0x0000040003037812 */ /* 0x000fe400078ef8d1 */
[----:B------:R-:W-:-:S02]  /*1d80*/  LOP3.LUT R2, R2, 0x10, R220, 0xf8, !PT ;  /* 0x0000001002027812 */ /* 0x000fc400078ef8dc */
[----:B------:R-:W3:Y:S01]  /*1d90*/  S2R R220, SR_TID.X ;  /* 0x0000000000dc7919 */ /* 0x000ee20000002100 */
[----:B------:R-:W-:Y:S01]  /*1da0*/  LOP3.LUT R209, R0, 0x7a00, R209, 0xf8, !PT ;  /* 0x00007a0000d17812 */ /* 0x000fe200078ef8d1 */
[----:B------:R-:W-:Y:S01]  /*1db0*/  IMAD.U32 R0, RZ, RZ, UR6 ;  /* 0x00000006ff007e24 */ /* 0x000fe2000f8e00ff */
[----:B------:R-:W-:Y:S02]  /*1dc0*/  LOP3.LUT R216, R2, R216, RZ, 0x3c, !PT ;  /* 0x000000d802d87212 */ /* 0x000fe400078e3cff */
[----:B------:R-:W-:Y:S02]  /*1dd0*/  LOP3.LUT R4, R3, R4, RZ, 0xfc, !PT ;  /* 0x0000000403047212 */ /* 0x000fe400078efcff */
[----:B------:R-:W-:Y:S02]  /*1de0*/  IADD3 R238, PT, PT, R0, UR44, R245 ;  /* 0x0000002c00ee7c10 */ /* 0x000fe4000fffe0f5 */
[----:B------:R-:W-:Y:S02]  /*1df0*/  LOP3.LUT R208, R216, 0x200, R208, 0xf8, !PT ;  /* 0x00000200d8d07812 */ /* 0x000fe400078ef8d0 */
[----:B------:R-:W-:Y:S01]  /*1e00*/  IADD3 R238, PT, PT, R238, -0x1f, -R5 ;  /* 0xffffffe1eeee7810 */ /* 0x000fe20007ffe805 */
[C---:B---3--:R-:W-:Y:S01]  /*1e10*/  IMAD.SHL.U32 R2, R220.reuse, 0x10, RZ ;  /* 0x00000010dc027824 */ /* 0x048fe200078e00ff */
[----:B------:R-:W-:Y:S01]  /*1e20*/  SHF.R.U32.HI R218, RZ, 0x1, R220 ;  /* 0x00000001ffda7819 */ /* 0x000fe200000116dc */
[----:B------:R-:W-:-:S02]  /*1e30*/  IMAD.SHL.U32 R223, R220, 0x2, RZ ;  /* 0x00000002dcdf7824 */ /* 0x000fc400078e00ff */
[----:B------:R-:W-:Y:S01]  /*1e40*/  IMAD.SHL.U32 R222, R220, 0x20, RZ ;  /* 0x00000020dcde7824 */ /* 0x000fe200078e00ff */
[----:B------:R-:W-:-:S04]  /*1e50*/  LOP3.LUT R2, R2, 0x1c0, RZ, 0xc0, !PT ;  /* 0x000001c002027812 */ /* 0x000fc800078ec0ff */
[--C-:B------:R-:W-:Y:S02]  /*1e60*/  LOP3.LUT R3, R223, 0x7006, R222.reuse, 0xc8, !PT ;  /* 0x00007006df037812 */ /* 0x100fe400078ec8de */
[----:B------:R-:W-:Y:S02]  /*1e70*/  LOP3.LUT R2, R2, 0x38, R223, 0xf8, !PT ;  /* 0x0000003802027812 */ /* 0x000fe400078ef8df */
[----:B------:R-:W-:Y:S02]  /*1e80*/  LOP3.LUT R3, R3, 0x400, R222, 0xf8, !PT ;  /* 0x0000040003037812 */ /* 0x000fe400078ef8de */
[----:B------:R-:W-:-:S04]  /*1e90*/  LOP3.LUT R0, R2, 0x20, R218, 0x78, !PT ;  /* 0x0000002002007812 */ /* 0x000fc800078e78da */
[----:B------:R-:W-:Y:S01]  /*1ea0*/  LOP3.LUT R0, R3, R0, RZ, 0xfc, !PT ;  /* 0x0000000003007212 */ /* 0x000fe200078efcff */
[----:B--2---:R-:W-:Y:S04]  /*1eb0*/  STL [R1], R6 ;  /* 0x0000000601007387 */ /* 0x004fe80000100800 */
[----:B------:R2:W-:Y:S02]  /*1ec0*/  STL [R1+0x4], R0 ;  /* 0x0000040001007387 */ /* 0x0005e40000100800 */
[----:B--2---:R-:W-:Y:S01]  /*1ed0*/  IMAD.MOV.U32 R0, RZ, RZ, 0x10 ;  /* 0x00000010ff007424 */ /* 0x004fe200078e00ff */
[----:B------:R-:W-:Y:S01]  /*1ee0*/  LEA R209, R209, UR4, 0x1 ;  /* 0x00000004d1d17c11 */ /* 0x000fe2000f8e08ff */
[C---:B------:R-:W-:Y:S01]  /*1ef0*/  IMAD.SHL.U32 R219, R220.reuse, 0x40, RZ ;  /* 0x00000040dcdb7824 */ /* 0x040fe200078e00ff */
[----:B------:R-:W-:Y:S01]  /*1f00*/  LOP3.LUT P1, RZ, R220, 0x4, RZ, 0xc0, !PT ;  /* 0x00000004dcff7812 */ /* 0x000fe2000782c0ff */
[----:B------:R-:W-:Y:S01]  /*1f10*/  UMOV UR14, UR20 ;  /* 0x00000014000e7c82 */ /* 0x000fe20008000000 */
[----:B------:R-:W-:Y:S01]  /*1f20*/  LEA R213, R4, UR4, 0x1 ;  /* 0x0000000404d57c11 */ /* 0x000fe2000f8e08ff */
[--C-:B------:R-:W-:Y:S01]  /*1f30*/  IMAD.IADD R210, R215, 0x1, R209.reuse ;  /* 0x00000001d7d27824 */ /* 0x100fe200078e02d1 */
[----:B------:R-:W-:Y:S01]  /*1f40*/  LOP3.LUT R217, R219, 0x200, RZ, 0xc0, !PT ;  /* 0x00000200dbd97812 */ /* 0x000fe200078ec0ff */
[C---:B------:R-:W-:Y:S01]  /*1f50*/  IMAD.IADD R211, R207.reuse, 0x1, R209 ;  /* 0x00000001cfd37824 */ /* 0x040fe200078e02d1 */
[----:B------:R-:W-:Y:S01]  /*1f60*/  LEA R208, R208, UR4, 0x1 ;  /* 0x00000004d0d07c11 */ /* 0x000fe2000f8e08ff */
[----:B------:R-:W-:Y:S01]  /*1f70*/  IMAD.IADD R212, R207, 0x1, R210 ;  /* 0x00000001cfd47824 */ /* 0x000fe200078e02d2 */
[C---:B------:R-:W-:Y:S01]  /*1f80*/  LOP3.LUT P2, RZ, R220.reuse, 0x2, RZ, 0xc0, !PT ;  /* 0x00000002dcff7812 */ /* 0x040fe2000784c0ff */
[----:B------:R-:W-:Y:S01]  /*1f90*/  VIADD R213, R213, UR15 ;  /* 0x0000000fd5d57c36 */ /* 0x000fe20008000000 */
[----:B------:R-:W-:Y:S01]  /*1fa0*/  LOP3.LUT P3, RZ, R220, 0x8, RZ, 0xc0, !PT ;  /* 0x00000008dcff7812 */ /* 0x000fe2000786c0ff */
[----:B------:R-:W-:Y:S01]  /*1fb0*/  VIADD R208, R208, UR15 ;  /* 0x0000000fd0d07c36 */ /* 0x000fe20008000000 */
[----:B------:R-:W-:Y:S01]  /*1fc0*/  LOP3.LUT R221, R220, 0x8, RZ, 0xc0, !PT ;  /* 0x00000008dcdd7812 */ /* 0x000fe200078ec0ff */
[----:B------:R-:W-:Y:S01]  /*1fd0*/  UMOV UR15, UR21 ;  /* 0x00000015000f7c82 */ /* 0x000fe20008000000 */
[----:B------:R-:W-:-:S02]  /*1fe0*/  SEL R0, R0, 0xfffffff0, !P1 ;  /* 0xfffffff000007807 */ /* 0x000fc40004800000 */
[----:B-1--4-:R-:W-:-:S07]  /*1ff0*/  LOP3.LUT R217, R217, 0x400, R222, 0xf8, !PT ;  /* 0x00000400d9d97812 */ /* 0x012fce00078ef8de */
.L_x_254:
[----:B------:R-:W0:Y:S01]  /*2000*/  LDGDEPBAR ;  /* 0x00000000000079af */ /* 0x000e220000000000 */
[C---:B------:R-:W-:Y:S01]  /*2010*/  IMAD.IADD R0, R213.reuse, 0x1, R207 ;  /* 0x00000001d5007824 */ /* 0x040fe200078e02cf */
[----:B------:R-:W-:Y:S01]  /*2020*/  UIADD3 UR6, UPT, UPT, UR6, -0x40, URZ ;  /* 0xffffffc006067890 */ /* 0x000fe2000fffe0ff */
[----:B------:R-:W-:Y:S05]  /*2030*/  IMAD.IADD R3, R213, 0x1, R215 ;  /* 0x00000001d5037824 */ /* 0x000fea00078e02d7 */
[----:B------:R-:W2:Y:S01]  /*2040*/  LDL R216, [R1+0x4] ;  /* 0x0000040001d87983 */ /* 0x000ea20000100800 */
[----:B------:R-:W-:Y:S01]  /*2050*/  UMOV UR4, UR23 ;  /* 0x0000001700047c82 */ /* 0x000fe20008000000 */
[----:B------:R-:W-:Y:S01]  /*2060*/  UISETP.GE.AND UP0, UPT, UR6, UR13, UPT ;  /* 0x0000000d0600728c */ /* 0x000fe2000bf06270 */
[----:B------:R-:W-:Y:S01]  /*2070*/  IMAD.IADD R2, R207, 0x1, R3 ;  /* 0x00000001cf027824 */ /* 0x000fe200078e0203 */
[----:B------:R-:W3:Y:S01]  /*2080*/  LDL R214, [R1] ;  /* 0x0000000001d67983 */ /* 0x000ee20000100800 */
[----:B-----5:R-:W-:Y:S01]  /*2090*/  FSETP.NEU.FTZ.AND P6, PT, R252, -INF , PT ;  /* 0xff800000fc00780b */ /* 0x020fe20003fdd000 */
[----:B------:R-:W-:Y:S01]  /*20a0*/  IMAD.SHL.U32 R244, R220, 0x8, RZ ;  /* 0x00000008dcf47824 */ /* 0x000fe200078e00ff */
[C---:B------:R-:W-:Y:S01]  /*20b0*/  FSETP.NEU.FTZ.AND P5, PT, R251.reuse, -INF , PT ;  /* 0xff800000fb00780b */ /* 0x040fe20003fbd000 */
[----:B------:R-:W-:Y:S01]  /*20c0*/  UIADD3 UR43, UPT, UPT, UR43, -0x1, URZ ;  /* 0xffffffff2b2b7890 */ /* 0x000fe2000fffe0ff */
[----:B------:R-:W-:Y:S03]  /*20d0*/  PLOP3.LUT P0, PT, PT, PT, UP0, 0x80, 0x8 ;  /* 0x000000000008781c */ /* 0x000fe60003f0f008 */
[----:B------:R-:W-:Y:S01]  /*20e0*/  UISETP.GT.AND UP0, UPT, UR43, UR5, UPT ;  /* 0x000000052b00728c */ /* 0x000fe2000bf04270 */
[----:B---3--:R-:W-:Y:S01]  /*20f0*/  FSETP.NEU.FTZ.AND P4, PT, R214, -INF , PT ;  /* 0xff800000d600780b */ /* 0x008fe20003f9d000 */
[----:B------:R-:W-:Y:S04]  /*2100*/  DEPBAR.LE SB0, 0x0 ;  /* 0x000080000000791a */ /* 0x000fe80000000000 */
[----:B------:R-:W-:Y:S06]  /*2110*/  BAR.SYNC.DEFER_BLOCKING 0x0 ;  /* 0x0000000000007b1d */ /* 0x000fec0000010000 */
[----:B------:R-:W-:Y:S08]  /*2120*/  LDSM.16.M88.4 R32, [R213] ;  /* 0x00000000d520783b */ /* 0x000ff00000000200 */
[----:B------:R-:W1:Y:S08]  /*2130*/  LDSM.16.M88.4 R16, [R209+0xc000] ;  /* 0x00c00000d110783b */ /* 0x000e700000000200 */
[----:B------:R-:W3:Y:S08]  /*2140*/  LDSM.16.M88.4 R28, [R213+0x1000] ;  /* 0x00100000d51c783b */ /* 0x000ef00000000200 */
[----:B------:R-:W4:Y:S08]  /*2150*/  LDSM.16.M88.4 R164, [R209+0xc800] ;  /* 0x00c80000d1a4783b */ /* 0x000f300000000200 */
[----:B------:R-:W-:Y:S08]  /*2160*/  LDSM.16.M88.4 R168, [R0] ;  /* 0x0000000000a8783b */ /* 0x000ff00000000200 */
[----:B------:R-:W2:Y:S01]  /*2170*/  LDSM.16.M88.4 R172, [R211+0xc000] ;  /* 0x00c00000d3ac783b */ /* 0x000ea20000000200 */
[-C--:B-1----:R-:W-:Y:S07]  /*2180*/  HMMA.16816.F32.BF16 R4, R32, R16.reuse, RZ ;  /* 0x000000102004723c */ /* 0x082fee00000418ff */
[----:B------:R-:W1:Y:S01]  /*2190*/  LDSM.16.M88.4 R176, [R0+0x1000] ;  /* 0x0010000000b0783b */ /* 0x000e620000000200 */
[C---:B---3--:R-:W-:Y:S07]  /*21a0*/  HMMA.16816.F32.BF16 R8, R28.reuse, R16, RZ ;  /* 0x000000101c08723c */ /* 0x048fee00000418ff */
[----:B------:R-:W3:Y:S01]  /*21b0*/  LDSM.16.M88.4 R180, [R211+0xc800] ;  /* 0x00c80000d3b4783b */ /* 0x000ee20000000200 */
[-C--:B------:R-:W-:Y:S07]  /*21c0*/  HMMA.16816.F32.BF16 R12, R28, R18.reuse, RZ ;  /* 0x000000121c0c723c */ /* 0x080fee00000418ff */
[----:B------:R-:W-:Y:S01]  /*21d0*/  LDSM.16.M88.4 R184, [R3] ;  /* 0x0000000003b8783b */ /* 0x000fe20000000200 */
[C---:B------:R-:W-:Y:S07]  /*21e0*/  HMMA.16816.F32.BF16 R16, R32.reuse, R18, RZ ;  /* 0x000000122010723c */ /* 0x040fee00000418ff */
[----:B------:R-:W3:Y:S01]  /*21f0*/  LDSM.16.M88.4 R188, [R210+0xc000] ;  /* 0x00c00000d2bc783b */ /* 0x000ee20000000200 */
[-C--:B----4-:R-:W-:Y:S07]  /*2200*/  HMMA.16816.F32.BF16 R20, R32, R164.reuse, RZ ;  /* 0x000000a42014723c */ /* 0x090fee00000418ff */
[----:B------:R-:W4:Y:S01]  /*2210*/  LDSM.16.M88.4 R192, [R3+0x1000] ;  /* 0x0010000003c0783b */ /* 0x000f220000000200 */
[C---:B------:R-:W-:Y:S07]  /*2220*/  HMMA.16816.F32.BF16 R24, R28.reuse, R164, RZ ;  /* 0x000000a41c18723c */ /* 0x040fee00000418ff */
[----:B------:R-:W4:Y:S01]  /*2230*/  LDSM.16.M88.4 R196, [R210+0xc800] ;  /* 0x00c80000d2c4783b */ /* 0x000f220000000200 */
[-C--:B------:R-:W-:Y:S07]  /*2240*/  HMMA.16816.F32.BF16 R28, R28, R166.reuse, RZ ;  /* 0x000000a61c1c723c */ /* 0x080fee00000418ff */
[----:B------:R-:W-:Y:S01]  /*2250*/  LDSM.16.M88.4 R200, [R2+0x1000] ;  /* 0x0010000002c8783b */ /* 0x000fe20000000200 */
[----:B------:R-:W-:Y:S07]  /*2260*/  HMMA.16816.F32.BF16 R32, R32, R166, RZ ;  /* 0x000000a62020723c */ /* 0x000fee00000418ff */
[----:B------:R-:W-:Y:S01]  /*2270*/  LDSM.16.M88.4 R164, [R2] ;  /* 0x0000000002a4783b */ /* 0x000fe20000000200 */
[-C--:B--2---:R-:W-:Y:S07]  /*2280*/  HMMA.16816.F32.BF16 R4, R168, R172.reuse, R4 ;  /* 0x000000aca804723c */ /* 0x084fee0000041804 */
[----:B------:R-:W-:Y:S01]  /*2290*/  LDSM.16.M88.4 R204, [R212+0xc800] ;  /* 0x00c80000d4cc783b */ /* 0x000fe20000000200 */
[C---:B-1----:R-:W-:Y:S08]  /*22a0*/  HMMA.16816.F32.BF16 R8, R176.reuse, R172, R8 ;  /* 0x000000acb008723c */ /* 0x042ff00000041808 */
[-C--:B------:R-:W-:Y:S08]  /*22b0*/  HMMA.16816.F32.BF16 R12, R176, R174.reuse, R12 ;  /* 0x000000aeb00c723c */ /* 0x080ff0000004180c */
[C---:B------:R-:W-:Y:S01]  /*22c0*/  HMMA.16816.F32.BF16 R16, R168.reuse, R174, R16 ;  /* 0x000000aea810723c */ /* 0x040fe20000041810 */
[----:B------:R-:W1:Y:S07]  /*22d0*/  LDSM.16.M88.4 R172, [R212+0xc000] ;  /* 0x00c00000d4ac783b */ /* 0x000e6e0000000200 */
[-C--:B---3--:R-:W-:Y:S08]  /*22e0*/  HMMA.16816.F32.BF16 R20, R168, R180.reuse, R20 ;  /* 0x000000b4a814723c */ /* 0x088ff00000041814 */
[C---:B------:R-:W-:Y:S08]  /*22f0*/  HMMA.16816.F32.BF16 R24, R176.reuse, R180, R24 ;  /* 0x000000b4b018723c */ /* 0x040ff00000041818 */
[-C--:B------:R-:W-:Y:S01]  /*2300*/  HMMA.16816.F32.BF16 R28, R176, R182.reuse, R28 ;  /* 0x000000b6b01c723c */ /* 0x080fe2000004181c */
[----:B------:R-:W-:Y:S07]  /*2310*/  LDSM.16.M88.4 R176, [R209+0x10000] ;  /* 0x01000000d1b0783b */ /* 0x000fee0000000200 */
[----:B------:R-:W-:Y:S01]  /*2320*/  HMMA.16816.F32.BF16 R32, R168, R182, R32 ;  /* 0x000000b6a820723c */ /* 0x000fe20000041820 */
[----:B------:R-:W2:Y:S07]  /*2330*/  LDSM.16.M88.4 R168, [R213+0x2000] ;  /* 0x00200000d5a8783b */ /* 0x000eae0000000200 */
[-C--:B------:R-:W-:Y:S01]  /*2340*/  HMMA.16816.F32.BF16 R4, R184, R188.reuse, R4 ;  /* 0x000000bcb804723c */ /* 0x080fe20000041804 */
[----:B------:R-:W3:Y:S07]  /*2350*/  LDSM.16.M88.4 R180, [R213+0x3000] ;  /* 0x00300000d5b4783b */ /* 0x000eee0000000200 */
[C---:B----4-:R-:W-:Y:S08]  /*2360*/  HMMA.16816.F32.BF16 R8, R192.reuse, R188, R8 ;  /* 0x000000bcc008723c */ /* 0x050ff00000041808 */
[-C--:B------:R-:W-:Y:S08]  /*2370*/  HMMA.16816.F32.BF16 R12, R192, R190.reuse, R12 ;  /* 0x000000bec00c723c */ /* 0x080ff0000004180c */
[C---:B------:R-:W-:Y:S01]  /*2380*/  HMMA.16816.F32.BF16 R16, R184.reuse, R190, R16 ;  /* 0x000000beb810723c */ /* 0x040fe20000041810 */
[----:B------:R-:W4:Y:S07]  /*2390*/  LDSM.16.M88.4 R188, [R209+0x10800] ;  /* 0x01080000d1bc783b */ /* 0x000f2e0000000200 */
[-C--:B------:R-:W-:Y:S08]  /*23a0*/  HMMA.16816.F32.BF16 R20, R184, R196.reuse, R20 ;  /* 0x000000c4b814723c */ /* 0x080ff00000041814 */
[C---:B------:R-:W-:Y:S08]  /*23b0*/  HMMA.16816.F32.BF16 R24, R192.reuse, R196, R24 ;  /* 0x000000c4c018723c */ /* 0x040ff00000041818 */
[-C--:B------:R-:W-:Y:S01]  /*23c0*/  HMMA.16816.F32.BF16 R28, R192, R198.reuse, R28 ;  /* 0x000000c6c01c723c */ /* 0x080fe2000004181c */
[----:B------:R-:W-:Y:S07]  /*23d0*/  LDSM.16.M88.4 R192, [R0+0x3000] ;  /* 0x0030000000c0783b */ /* 0x000fee0000000200 */
[----:B------:R-:W-:Y:S01]  /*23e0*/  HMMA.16816.F32.BF16 R32, R184, R198, R32 ;  /* 0x000000c6b820723c */ /* 0x000fe20000041820 */
[----:B------:R-:W-:Y:S07]  /*23f0*/  LDSM.16.M88.4 R184, [R211+0x10000] ;  /* 0x01000000d3b8783b */ /* 0x000fee0000000200 */
[-C--:B-1----:R-:W-:Y:S01]  /*2400*/  HMMA.16816.F32.BF16 R4, R164, R172.reuse, R4 ;  /* 0x000000aca404723c */ /* 0x082fe20000041804 */
[----:B------:R-:W-:Y:S07]  /*2410*/  LDSM.16.M88.4 R196, [R211+0x10800] ;  /* 0x01080000d3c4783b */ /* 0x000fee0000000200 */
[C---:B------:R-:W-:Y:S08]  /*2420*/  HMMA.16816.F32.BF16 R8, R200.reuse, R172, R8 ;  /* 0x000000acc808723c */ /* 0x040ff00000041808 */
[-C--:B------:R-:W-:Y:S08]  /*2430*/  HMMA.16816.F32.BF16 R12, R200, R174.reuse, R12 ;  /* 0x000000aec80c723c */ /* 0x080ff0000004180c */
[C---:B------:R-:W-:Y:S01]  /*2440*/  HMMA.16816.F32.BF16 R16, R164.reuse, R174, R16 ;  /* 0x000000aea410723c */ /* 0x040fe20000041810 */
[----:B------:R1:W4:Y:S07]  /*2450*/  LDSM.16.M88.4 R172, [R0+0x2000] ;  /* 0x0020000000ac783b */ /* 0x00032e0000000200 */
[-C--:B------:R-:W-:Y:S08]  /*2460*/  HMMA.16816.F32.BF16 R20, R164, R204.reuse, R20 ;  /* 0x000000cca414723c */ /* 0x080ff00000041814 */
[C---:B------:R-:W-:Y:S04]  /*2470*/  HMMA.16816.F32.BF16 R24, R200.reuse, R204, R24 ;  /* 0x000000ccc818723c */ /* 0x040fe80000041818 */
[----:B------:R-:W-:Y:S04]  /*2480*/  LOP3.LUT R204, R222, 0x7a00, RZ, 0xc0, !PT ;  /* 0x00007a00decc7812 */ /* 0x000fe800078ec0ff */
[-C--:B------:R-:W-:Y:S01]  /*2490*/  HMMA.16816.F32.BF16 R28, R200, R206.reuse, R28 ;  /* 0x000000cec81c723c */ /* 0x080fe2000004181c */
[----:B------:R-:W-:Y:S02]  /*24a0*/  LDSM.16.M88.4 R200, [R3+0x3000] ;  /* 0x0030000003c8783b */ /* 0x000fe40000000200 */
[----:B-1----:R-:W-:Y:S05]  /*24b0*/  @!P0 SHF.R.U32.HI R0, RZ, 0x1, R220 ;  /* 0x00000001ff008819 */ /* 0x002fea00000116dc */
[----:B------:R-:W-:Y:S01]  /*24c0*/  HMMA.16816.F32.BF16 R32, R164, R206, R32 ;  /* 0x000000cea420723c */ /* 0x000fe20000041820 */
[----:B------:R-:W-:Y:S01]  /*24d0*/  LDSM.16.M88.4 R164, [R3+0x2000] ;  /* 0x0020000003a4783b */ /* 0x000fe20000000200 */
[----:B------:R-:W-:Y:S05]  /*24e0*/  IMAD.MOV.U32 R206, RZ, RZ, 0x20 ;  /* 0x00000020ffce7424 */ /* 0x000fea00078e00ff */
[----:B------:R-:W-:Y:S01]  /*24f0*/  SEL R207, R206, 0xffffffe0, !P2 ;  /* 0xffffffe0cecf7807 */ /* 0x000fe20005000000 */
[-C--:B--2---:R-:W-:Y:S08]  /*2500*/  HMMA.16816.F32.BF16 R4, R168, R176.reuse, R4 ;  /* 0x000000b0a804723c */ /* 0x084ff00000041804 */
[C---:B---3--:R-:W-:Y:S08]  /*2510*/  HMMA.16816.F32.BF16 R8, R180.reuse, R176, R8 ;  /* 0x000000b0b408723c */ /* 0x048ff00000041808 */
[-C--:B------:R-:W-:Y:S08]  /*2520*/  HMMA.16816.F32.BF16 R12, R180, R178.reuse, R12 ;  /* 0x000000b2b40c723c */ /* 0x080ff0000004180c */
[C---:B------:R-:W-:Y:S01]  /*2530*/  HMMA.16816.F32.BF16 R16, R168.reuse, R178, R16 ;  /* 0x000000b2a810723c */ /* 0x040fe20000041810 */
[----:B------:R-:W1:Y:S07]  /*2540*/  LDSM.16.M88.4 R176, [R210+0x10000] ;  /* 0x01000000d2b0783b */ /* 0x000e6e0000000200 */
[-C--:B----4-:R-:W-:Y:S08]  /*2550*/  HMMA.16816.F32.BF16 R20, R168, R188.reuse, R20 ;  /* 0x000000bca814723c */ /* 0x090ff00000041814 */
[C---:B------:R-:W-:Y:S04]  /*2560*/  HMMA.16816.F32.BF16 R24, R180.reuse, R188, R24 ;  /* 0x000000bcb418723c */ /* 0x040fe80000041818 */
[----:B------:R-:W-:Y:S01]  /*2570*/  LEA R188, R216, UR4, 0x1 ;  /* 0x00000004d8bc7c11 */ /* 0x000fe2000f8e08ff */
[----:B------:R-:W-:Y:S03]  /*2580*/  IMAD.MOV.U32 R216, RZ, RZ, 0x20 ;  /* 0x00000020ffd87424 */ /* 0x000fe600078e00ff */
[-C--:B------:R-:W-:Y:S01]  /*2590*/  HMMA.16816.F32.BF16 R28, R180, R190.reuse, R28 ;  /* 0x000000beb41c723c */ /* 0x080fe2000004181c */
[----:B------:R-:W2:Y:S02]  /*25a0*/  LDSM.16.M88.4 R180, [R210+0x10800] ;  /* 0x01080000d2b4783b */ /* 0x000ea40000000200 */
[----:B------:R-:W-:Y:S05]  /*25b0*/  VIADD R189, R188, 0x20020 ;  /* 0x00020020bcbd7836 */ /* 0x000fea0000000000 */
[----:B------:R-:W-:Y:S01]  /*25c0*/  HMMA.16816.F32.BF16 R32, R168, R190, R32 ;  /* 0x000000bea820723c */ /* 0x000fe20000041820 */
[----:B------:R-:W-:Y:S01]  /*25d0*/  LDSM.16.M88.4 R168, [R2+0x2000] ;  /* 0x0020000002a8783b */ /* 0x000fe20000000200 */
[----:B------:R-:W-:Y:S05]  /*25e0*/  IMAD.MOV.U32 R190, RZ, RZ, 0x10 ;  /* 0x00000010ffbe7424 */ /* 0x000fea00078e00ff */
[----:B------:R-:W-:Y:S01]  /*25f0*/  SEL R190, R190, 0xfffffff0, !P1 ;  /* 0xfffffff0bebe7807 */ /* 0x000fe20004800000 */
[-C--:B------:R-:W-:Y:S08]  /*2600*/  HMMA.16816.F32.BF16 R4, R172, R184.reuse, R4 ;  /* 0x000000b8ac04723c */ /* 0x080ff00000041804 */
[C---:B------:R-:W-:Y:S08]  /*2610*/  HMMA.16816.F32.BF16 R8, R192.reuse, R184, R8 ;  /* 0x000000b8c008723c */ /* 0x040ff00000041808 */
[-C--:B------:R-:W-:Y:S08]  /*2620*/  HMMA.16816.F32.BF16 R12, R192, R186.reuse, R12 ;  /* 0x000000bac00c723c */ /* 0x080ff0000004180c */
[C---:B------:R-:W-:Y:S01]  /*2630*/  HMMA.16816.F32.BF16 R16, R172.reuse, R186, R16 ;  /* 0x000000baac10723c */ /* 0x040fe20000041810 */
[----:B------:R-:W3:Y:S07]  /*2640*/  LDSM.16.M88.4 R184, [R212+0x10000] ;  /* 0x01000000d4b8783b */ /* 0x000eee0000000200 */
[-C--:B------:R-:W-:Y:S08]  /*2650*/  HMMA.16816.F32.BF16 R20, R172, R196.reuse, R20 ;  /* 0x000000c4ac14723c */ /* 0x080ff00000041814 */
[C---:B------:R-:W-:Y:S08]  /*2660*/  HMMA.16816.F32.BF16 R24, R192.reuse, R196, R24 ;  /* 0x000000c4c018723c */ /* 0x040ff00000041818 */
[-C--:B------:R-:W-:Y:S08]  /*2670*/  HMMA.16816.F32.BF16 R28, R192, R198.reuse, R28 ;  /* 0x000000c6c01c723c */ /* 0x080ff0000004181c */
[----:B------:R-:W-:Y:S01]  /*2680*/  HMMA.16816.F32.BF16 R32, R172, R198, R32 ;  /* 0x000000c6ac20723c */ /* 0x000fe20000041820 */
[----:B------:R4:W3:Y:S07]  /*2690*/  LDSM.16.M88.4 R172, [R2+0x3000] ;  /* 0x0030000002ac783b */ /* 0x0008ee0000000200 */
[-C--:B-1----:R-:W-:Y:S08]  /*26a0*/  HMMA.16816.F32.BF16 R4, R164, R176.reuse, R4 ;  /* 0x000000b0a404723c */ /* 0x082ff00000041804 */
[C---:B------:R-:W-:Y:S04]  /*26b0*/  HMMA.16816.F32.BF16 R8, R200.reuse, R176, R8 ;  /* 0x000000b0c808723c */ /* 0x040fe80000041808 */
[----:B------:R-:W-:Y:S01]  /*26c0*/  FMUL.FTZ R177, R251, 1.4426950216293334961 ;  /* 0x3fb8aa3bfbb17820 */ /* 0x000fe20000410000 */
[----:B------:R-:W-:Y:S03]  /*26d0*/  FMUL.FTZ R176, R250, 1.4426950216293334961 ;  /* 0x3fb8aa3bfab07820 */ /* 0x000fe60000410000 */
[-C--:B------:R-:W-:Y:S03]  /*26e0*/  HMMA.16816.F32.BF16 R12, R200, R178.reuse, R12 ;  /* 0x000000b2c80c723c */ /* 0x080fe6000004180c */
[----:B----4-:R-:W-:Y:S01]  /*26f0*/  @!P0 IMAD.SHL.U32 R2, R220, 0x2, RZ ;  /* 0x00000002dc028824 */ /* 0x010fe200078e00ff */
[----:B------:R-:W-:Y:S04]  /*2700*/  FSEL R177, R177, RZ, P5 ;  /* 0x000000ffb1b17208 */ /* 0x000fe80002800000 */
[C---:B------:R-:W-:Y:S04]  /*2710*/  HMMA.16816.F32.BF16 R16, R164.reuse, R178, R16 ;  /* 0x000000b2a410723c */ /* 0x040fe80000041810 */
[----:B------:R-:W-:Y:S01]  /*2720*/  @!P0 LOP3.LUT R2, R2, 0x6, RZ, 0xc0, !PT ;  /* 0x0000000602028812 */ /* 0x000fe200078ec0ff */
[----:B------:R-:W-:Y:S03]  /*2730*/  FMUL.FTZ R178, R252, 1.4426950216293334961 ;  /* 0x3fb8aa3bfcb27820 */ /* 0x000fe60000410000 */
[-C--:B--2---:R-:W-:Y:S03]  /*2740*/  HMMA.16816.F32.BF16 R20, R164, R180.reuse, R20 ;  /* 0x000000b4a414723c */ /* 0x084fe60000041814 */
[----:B------:R-:W-:Y:S02]  /*2750*/  FSEL R178, R178, RZ, P6 ;  /* 0x000000ffb2b27208 */ /* 0x000fe40003000000 */
[----:B------:R-:W-:Y:S01]  /*2760*/  @!P0 LOP3.LUT R3, R2, 0x1e0, R0, 0xf8, !PT ;  /* 0x000001e002038812 */ /* 0x000fe200078ef800 */
[----:B------:R-:W-:Y:S02]  /*2770*/  VIADD R2, R188, 0x20000 ;  /* 0x00020000bc027836 */ /* 0x000fe40000000000 */
[C---:B------:R-:W-:Y:S01]  /*2780*/  HMMA.16816.F32.BF16 R24, R200.reuse, R180, R24 ;  /* 0x000000b4c818723c */ /* 0x040fe20000041818 */
[----:B------:R-:W-:Y:S03]  /*2790*/  IMAD.U32 R0, RZ, RZ, UR33 ;  /* 0x00000021ff007e24 */ /* 0x000fe6000f8e00ff */
[----:B------:R-:W-:Y:S01]  /*27a0*/  @P3 VIADD R189, R2, 0xffffffe0 ;  /* 0xffffffe002bd3836 */ /* 0x000fe20000000000 */
[----:B------:R-:W-:Y:S01]  /*27b0*/  @!P0 VIADDMNMX R180, R238, -R216, UR44, PT ;  /* 0x0000002ceeb48e46 */ /* 0x000fe2000b8009d8 */
[----:B------:R-:W-:Y:S01]  /*27c0*/  @!P0 IMAD R0, R0, 0x80, R3 ;  /* 0x0000008000008824 */ /* 0x000fe200078e0203 */
[----:B------:R-:W-:Y:S01]  /*27d0*/  @!P0 VIMNMX R3, PT, PT, R238, UR44, PT ;  /* 0x0000002cee038c48 */ /* 0x000fe2000bfe0100 */
[-C--:B------:R-:W-:Y:S03]  /*27e0*/  HMMA.16816.F32.BF16 R28, R200, R182.reuse, R28 ;  /* 0x000000b6c81c723c */ /* 0x080fe6000004181c */
[----:B------:R-:W-:Y:S01]  /*27f0*/  @!P0 ISETP.GE.AND P5, PT, R0, R180, PT ;  /* 0x000000b40000820c */ /* 0x000fe20003fa6270 */
[----:B------:R-:W-:Y:S01]  /*2800*/  FMUL.FTZ R181, R214, 1.4426950216293334961 ;  /* 0x3fb8aa3bd6b57820 */ /* 0x000fe20000410000 */
[----:B------:R-:W-:Y:S01]  /*2810*/  IMAD.MOV.U32 R214, RZ, RZ, 0x18 ;  /* 0x00000018ffd67424 */ /* 0x000fe200078e00ff */
[----:B------:R-:W-:Y:S02]  /*2820*/  LOP3.LUT R216, R244, 0x38, RZ, 0xc0, !PT ;  /* 0x00000038f4d87812 */ /* 0x000fe400078ec0ff */
[----:B------:R-:W-:Y:S01]  /*2830*/  HMMA.16816.F32.BF16 R32, R164, R182, R32 ;  /* 0x000000b6a420723c */ /* 0x000fe20000041820 */
[----:B------:R-:W1:Y:S03]  /*2840*/  LDSM.16.M88.4 R164, [R212+0x10800] ;  /* 0x01080000d4a4783b */ /* 0x000e660000000200 */
[----:B------:R-:W-:Y:S01]  /*2850*/  @!P0 VIADDMNMX R179, R238, -R214, UR44, PT ;  /* 0x0000002ceeb38e46 */ /* 0x000fe2000b8009d6 */
[C---:B------:R-:W-:Y:S01]  /*2860*/  @!P0 VIADD R182, R0.reuse, 0x1 ;  /* 0x0000000100b68836 */ /* 0x040fe20000000000 */
[----:B------:R-:W-:Y:S01]  /*2870*/  FSEL R181, R181, RZ, P4 ;  /* 0x000000ffb5b57208 */ /* 0x000fe20002000000 */
[----:B------:R-:W-:Y:S01]  /*2880*/  @!P0 VIADD R183, R0, 0x8 ;  /* 0x0000000800b78836 */ /* 0x000fe20000000000 */
[-C--:B---3--:R-:W-:Y:S01]  /*2890*/  HMMA.16816.F32.BF16 R4, R168, R184.reuse, R4 ;  /* 0x000000b8a804723c */ /* 0x088fe20000041804 */
[----:B------:R-:W-:Y:S04]  /*28a0*/  IMAD.MOV.U32 R214, RZ, RZ, 0x8 ;  /* 0x00000008ffd67424 */ /* 0x000fe800078e00ff */
[----:B------:R-:W-:Y:S02]  /*28b0*/  @!P0 ISETP.GE.AND P6, PT, R182, R180, PT ;  /* 0x000000b4b600820c */ /* 0x000fe40003fc6270 */
[----:B------:R-:W-:Y:S01]  /*28c0*/  FSETP.NEU.FTZ.AND P4, PT, R250, -INF , PT ;  /* 0xff800000fa00780b */ /* 0x000fe20003f9d000 */
[C---:B------:R-:W-:Y:S04]  /*28d0*/  HMMA.16816.F32.BF16 R8, R172.reuse, R184, R8 ;  /* 0x000000b8ac08723c */ /* 0x040fe80000041808 */
[----:B------:R-:W-:Y:S02]  /*28e0*/  @!P0 VIADDMNMX R2, R238, R214, UR44, PT ;  /* 0x0000002cee028e46 */ /* 0x000fe4000b8001d6 */
[----:B------:R-:W-:Y:S02]  /*28f0*/  FSEL R176, R176, RZ, P4 ;  /* 0x000000ffb0b07208 */ /* 0x000fe40002000000 */
[-C--:B------:R-:W-:Y:S03]  /*2900*/  HMMA.16816.F32.BF16 R12, R172, R186.reuse, R12 ;  /* 0x000000baac0c723c */ /* 0x080fe6000004180c */
[----:B------:R-:W-:Y:S02]  /*2910*/  @!P0 FSEL R4, R4, -INF , !P5 ;  /* 0xff80000004048808 */ /* 0x000fe40006800000 */
[----:B------:R-:W-:Y:S02]  /*2920*/  @!P0 FSEL R5, R5, -INF , !P6 ;  /* 0xff80000005058808 */ /* 0x000fe40007000000 */
[-C--:B------:R-:W-:Y:S01]  /*2930*/  @!P0 ISETP.GE.AND P4, PT, R0, R179.reuse, PT ;  /* 0x000000b30000820c */ /* 0x080fe20003f86270 */
[C---:B------:R-:W-:Y:S04]  /*2940*/  HMMA.16816.F32.BF16 R16, R168.reuse, R186, R16 ;  /* 0x000000baa810723c */ /* 0x040fe80000041810 */
[--C-:B------:R-:W-:Y:S01]  /*2950*/  FFMA.FTZ R4, R4, UR12, -R181.reuse ;  /* 0x0000000c04047c23 */ /* 0x100fe200080108b5 */
[----:B------:R-:W-:Y:S01]  /*2960*/  FFMA.FTZ R5, R5, UR12, -R181 ;  /* 0x0000000c05057c23 */ /* 0x000fe200080108b5 */
[----:B------:R-:W-:Y:S02]  /*2970*/  @!P0 ISETP.GE.AND P5, PT, R182, R179, PT ;  /* 0x000000b3b600820c */ /* 0x000fe40003fa6270 */
[----:B------:R-:W-:Y:S01]  /*2980*/  @!P0 FSEL R6, R6, -INF , !P4 ;  /* 0xff80000006068808 */ /* 0x000fe20006000000 */
[-C--:B-1----:R-:W-:Y:S01]  /*2990*/  HMMA.16816.F32.BF16 R20, R168, R164.reuse, R20 ;  /* 0x000000a4a814723c */ /* 0x082fe20000041814 */
[----:B------:R1:W-:Y:S02]  /*29a0*/  MUFU.EX2 R231, R4 ;  /* 0x0000000400e77308 */ /* 0x0003e40000000800 */
[-C--:B------:R-:W-:Y:S01]  /*29b0*/  @!P0 ISETP.GE.AND P4, PT, R182, R3.reuse, PT ;  /* 0x00000003b600820c */ /* 0x080fe20003f86270 */
[--C-:B------:R-:W-:Y:S07]  /*29c0*/  FFMA.FTZ R6, R6, UR12, -R178.reuse ;  /* 0x0000000c06067c23 */ /* 0x100fee00080108b2 */
[----:B------:R2:W-:Y:S01]  /*29d0*/  MUFU.EX2 R229, R5 ;  /* 0x0000000500e57308 */ /* 0x0005e20000000800 */
[----:B------:R-:W-:Y:S01]  /*29e0*/  @!P0 FSEL R7, R7, -INF , !P5 ;  /* 0xff80000007078808 */ /* 0x000fe20006800000 */
[C---:B------:R-:W-:Y:S08]  /*29f0*/  HMMA.16816.F32.BF16 R24, R172.reuse, R164, R24 ;  /* 0x000000a4ac18723c */ /* 0x040ff00000041818 */
[----:B------:R-:W-:Y:S01]  /*2a00*/  MUFU.EX2 R230, R6 ;  /* 0x0000000600e67308 */ /* 0x000fe20000000800 */
[-C--:B------:R-:W-:Y:S01]  /*2a10*/  @!P0 ISETP.GE.AND P5, PT, R182, R2.reuse, PT ;  /* 0x00000002b600820c */ /* 0x080fe20003fa6270 */
[C---:B------:R-:W-:Y:S01]  /*2a20*/  @!P0 VIADD R182, R0.reuse, 0x9 ;  /* 0x0000000900b68836 */ /* 0x040fe20000000000 */
[----:B------:R-:W-:Y:S01]  /*2a30*/  @!P0 FSEL R9, R9, -INF , !P4 ;  /* 0xff80000009098808 */ /* 0x000fe20006000000 */
[C---:B-1----:R-:W-:Y:S01]  /*2a40*/  @!P0 VIADD R4, R0.reuse, 0x11 ;  /* 0x0000001100048836 */ /* 0x042fe20000000000 */
[-C--:B------:R-:W-:Y:S03]  /*2a50*/  HMMA.16816.F32.BF16 R28, R172, R166.reuse, R28 ;  /* 0x000000a6ac1c723c */ /* 0x080fe6000004181c */
[-C--:B------:R-:W-:Y:S01]  /*2a60*/  @!P0 ISETP.GE.AND P4, PT, R183, R3.reuse, PT ;  /* 0x00000003b700820c */ /* 0x080fe20003f86270 */
[----:B--2---:R-:W-:Y:S01]  /*2a70*/  @!P0 VIADD R5, R0, 0x10 ;  /* 0x0000001000058836 */ /* 0x004fe20000000000 */
[----:B------:R-:W-:Y:S01]  /*2a80*/  @!P0 FSEL R11, R11, -INF , !P5 ;  /* 0xff8000000b0b8808 */ /* 0x000fe20006800000 */
[----:B------:R-:W-:Y:S01]  /*2a90*/  FFMA.FTZ R7, R7, UR12, -R178 ;  /* 0x0000000c07077c23 */ /* 0x000fe200080108b2 */
[----:B------:R-:W-:Y:S01]  /*2aa0*/  @!P0 FSEL R12, R12, -INF , !P4 ;  /* 0xff8000000c0c8808 */ /* 0x000fe20006000000 */
[----:B------:R-:W-:Y:S02]  /*2ab0*/  HMMA.16816.F32.BF16 R32, R168, R166, R32 ;  /* 0x000000a6a820723c */ /* 0x000fe40000041820 */
[----:B------:R-:W1:Y:S02]  /*2ac0*/  MUFU.EX2 R226, R7 ;  /* 0x0000000700e27308 */ /* 0x000e640000000800 */
[-C--:B------:R-:W-:Y:S01]  /*2ad0*/  @!P0 ISETP.GE.AND P5, PT, R183, R2.reuse, PT ;  /* 0x00000002b700820c */ /* 0x080fe20003fa6270 */
[--C-:B------:R-:W-:Y:S01]  /*2ae0*/  FFMA.FTZ R9, R9, UR12, -R177.reuse ;  /* 0x0000000c09097c23 */ /* 0x100fe200080108b1 */
[----:B------:R-:W-:Y:S01]  /*2af0*/  @!P0 ISETP.GE.AND P4, PT, R182, R2, PT ;  /* 0x00000002b600820c */ /* 0x000fe20003f86270 */
[--C-:B------:R-:W-:Y:S01]  /*2b00*/  FFMA.FTZ R11, R11, UR12, -R176.reuse ;  /* 0x0000000c0b0b7c23 */ /* 0x100fe200080108b0 */
[----:B------:R-:W-:Y:S04]  /*2b10*/  @!P0 ISETP.GE.AND P6, PT, R0, R3, PT ;  /* 0x000000030000820c */ /* 0x000fe80003fc6270 */
[----:B------:R-:W-:Y:S01]  /*2b20*/  MUFU.EX2 R201, R9 ;  /* 0x0000000900c97308 */ /* 0x000fe20000000800 */
[----:B------:R-:W-:Y:S01]  /*2b30*/  @!P0 FSEL R14, R14, -INF , !P5 ;  /* 0xff8000000e0e8808 */ /* 0x000fe20006800000 */
[--C-:B------:R-:W-:Y:S01]  /*2b40*/  FFMA.FTZ R12, R12, UR12, -R177.reuse ;  /* 0x0000000c0c0c7c23 */ /* 0x100fe200080108b1 */
[----:B------:R-:W-:Y:S07]  /*2b50*/  @!P0 FSEL R15, R15, -INF , !P4 ;  /* 0xff8000000f0f8808 */ /* 0x000fee0006000000 */
[----:B------:R-:W-:Y:S01]  /*2b60*/  MUFU.EX2 R205, R11 ;  /* 0x0000000b00cd7308 */ /* 0x000fe20000000800 */
[----:B------:R-:W-:Y:S01]  /*2b70*/  @!P0 ISETP.GE.AND P5, PT, R183, R179, PT ;  /* 0x000000b3b700820c */ /* 0x000fe20003fa6270 */
[--C-:B------:R-:W-:Y:S01]  /*2b80*/  FFMA.FTZ R14, R14, UR12, -R176.reuse ;  /* 0x0000000c0e0e7c23 */ /* 0x100fe200080108b0 */
[----:B------:R-:W-:Y:S01]  /*2b90*/  @!P0 FSEL R8, R8, -INF , !P6 ;  /* 0xff80000008088808 */ /* 0x000fe20007000000 */
[----:B------:R-:W-:Y:S01]  /*2ba0*/  FFMA.FTZ R15, R15, UR12, -R176 ;  /* 0x0000000c0f0f7c23 */ /* 0x000fe200080108b0 */
[----:B------:R-:W-:Y:S05]  /*2bb0*/  @!P0 ISETP.GE.AND P4, PT, R182, R180, PT ;  /* 0x000000b4b600820c */ /* 0x000fea0003f86270 */
[----:B------:R-:W-:Y:S01]  /*2bc0*/  MUFU.EX2 R199, R12 ;  /* 0x0000000c00c77308 */ /* 0x000fe20000000800 */
[----:B------:R-:W-:Y:S01]  /*2bd0*/  @!P0 ISETP.GE.AND P6, PT, R0, R2, PT ;  /* 0x000000020000820c */ /* 0x000fe20003fc6270 */
[----:B------:R-:W-:Y:S01]  /*2be0*/  FFMA.FTZ R8, R8, UR12, -R177 ;  /* 0x0000000c08087c23 */ /* 0x000fe200080108b1 */
[----:B------:R-:W-:Y:S07]  /*2bf0*/  @!P0 FSEL R17, R17, -INF , !P4 ;  /* 0xff80000011118808 */ /* 0x000fee0006000000 */
[----:B------:R-:W-:Y:S01]  /*2c00*/  MUFU.EX2 R203, R14 ;  /* 0x0000000e00cb7308 */ /* 0x000fe20000000800 */
[----:B------:R-:W-:Y:S02]  /*2c10*/  @!P0 FSEL R18, R18, -INF , !P5 ;  /* 0xff80000012128808 */ /* 0x000fe40006800000 */
[----:B------:R-:W-:Y:S01]  /*2c20*/  @!P0 FSEL R10, R10, -INF , !P6 ;  /* 0xff8000000a0a8808 */ /* 0x000fe20007000000 */
[--C-:B------:R-:W-:Y:S01]  /*2c30*/  FFMA.FTZ R17, R17, UR12, -R181.reuse ;  /* 0x0000000c11117c23 */ /* 0x100fe200080108b5 */
[-C--:B------:R-:W-:Y:S01]  /*2c40*/  @!P0 ISETP.GE.AND P4, PT, R5, R180.reuse, PT ;  /* 0x000000b40500820c */ /* 0x080fe20003f86270 */
[----:B------:R-:W-:Y:S01]  /*2c50*/  FFMA.FTZ R18, R18, UR12, -R178 ;  /* 0x0000000c12127c23 */ /* 0x000fe200080108b2 */
[-C--:B------:R-:W-:Y:S03]  /*2c60*/  @!P0 ISETP.GE.AND P5, PT, R4, R180.reuse, PT ;  /* 0x000000b40400820c */ /* 0x080fe60003fa6270 */
[----:B------:R-:W-:Y:S01]  /*2c70*/  MUFU.EX2 R232, R17 ;  /* 0x0000001100e87308 */ /* 0x000fe20000000800 */
[----:B------:R-:W-:Y:S01]  /*2c80*/  @!P0 ISETP.GE.AND P6, PT, R182, R3, PT ;  /* 0x00000003b600820c */ /* 0x000fe20003fc6270 */
[----:B------:R-:W-:Y:S01]  /*2c90*/  FFMA.FTZ R10, R10, UR12, -R176 ;  /* 0x0000000c0a0a7c23 */ /* 0x000fe200080108b0 */
[----:B------:R-:W-:Y:S07]  /*2ca0*/  @!P0 FSEL R20, R20, -INF , !P4 ;  /* 0xff80000014148808 */ /* 0x000fee0006000000 */
[----:B------:R-:W-:Y:S01]  /*2cb0*/  MUFU.EX2 R195, R18 ;  /* 0x0000001200c37308 */ /* 0x000fe20000000800 */
[----:B------:R-:W-:Y:S02]  /*2cc0*/  @!P0 FSEL R21, R21, -INF , !P5 ;  /* 0xff80000015158808 */ /* 0x000fe40006800000 */
[----:B------:R-:W-:Y:S07]  /*2cd0*/  @!P0 ISETP.GE.AND P4, PT, R4, R179, PT ;  /* 0x000000b30400820c */ /* 0x000fee0003f86270 */
[----:B------:R-:W-:Y:S01]  /*2ce0*/  MUFU.EX2 R202, R8 ;  /* 0x0000000800ca7308 */ /* 0x000fe20000000800 */
[----:B------:R-:W-:Y:S01]  /*2cf0*/  @!P0 FSEL R13, R13, -INF , !P6 ;  /* 0xff8000000d0d8808 */ /* 0x000fe20007000000 */
[----:B------:R-:W-:Y:S01]  /*2d00*/  FFMA.FTZ R20, R20, UR12, -R181 ;  /* 0x0000000c14147c23 */ /* 0x000fe200080108b5 */
[-C--:B------:R-:W-:Y:S07]  /*2d10*/  @!P0 ISETP.GE.AND P5, PT, R5, R3.reuse, PT ;  /* 0x000000030500820c */ /* 0x080fee0003fa6270 */
[----:B------:R-:W-:Y:S01]  /*2d20*/  MUFU.EX2 R214, R10 ;  /* 0x0000000a00d67308 */ /* 0x000fe20000000800 */
[----:B------:R-:W-:Y:S01]  /*2d30*/  @!P0 ISETP.GE.AND P6, PT, R183, R180, PT ;  /* 0x000000b4b700820c */ /* 0x000fe20003fc6270 */
[----:B------:R-:W-:Y:S01]  /*2d40*/  FFMA.FTZ R13, R13, UR12, -R177 ;  /* 0x0000000c0d0d7c23 */ /* 0x000fe200080108b1 */
[----:B------:R-:W-:Y:S07]  /*2d50*/  @!P0 FSEL R23, R23, -INF , !P4 ;  /* 0xff80000017178808 */ /* 0x000fee0006000000 */
[----:B------:R-:W-:Y:S01]  /*2d60*/  MUFU.EX2 R200, R15 ;  /* 0x0000000f00c87308 */ /* 0x000fe20000000800 */
[----:B------:R-:W-:Y:S01]  /*2d70*/  @!P0 FSEL R24, R24, -INF , !P5 ;  /* 0xff80000018188808 */ /* 0x000fe20006800000 */
[--C-:B------:R-:W-:Y:S01]  /*2d80*/  FFMA.FTZ R21, R21, UR12, -R181.reuse ;  /* 0x0000000c15157c23 */ /* 0x100fe200080108b5 */
[----:B------:R-:W-:Y:S07]  /*2d90*/  @!P0 FSEL R16, R16, -INF , !P6 ;  /* 0xff80000010108808 */ /* 0x000fee0007000000 */
[----:B------:R-:W2:Y:S01]  /*2da0*/  MUFU.EX2 R198, R13 ;  /* 0x0000000d00c67308 */ /* 0x000ea20000000800 */
[C---:B------:R-:W-:Y:S01]  /*2db0*/  @!P0 ISETP.GE.AND P4, PT, R4.reuse, R3, PT ;  /* 0x000000030400820c */ /* 0x040fe20003f86270 */
[--C-:B------:R-:W-:Y:S01]  /*2dc0*/  FFMA.FTZ R23, R23, UR12, -R178.reuse ;  /* 0x0000000c17177c23 */ /* 0x100fe200080108b2 */
[-C--:B------:R-:W-:Y:S01]  /*2dd0*/  @!P0 ISETP.GE.AND P5, PT, R4, R2.reuse, PT ;  /* 0x000000020400820c */ /* 0x080fe20003fa6270 */
[----:B------:R-:W-:Y:S01]  /*2de0*/  @!P0 VIADD R4, R0, 0x18 ;  /* 0x0000001800048836 */ /* 0x000fe20000000000 */
[-C--:B------:R-:W-:Y:S01]  /*2df0*/  @!P0 ISETP.GE.AND P6, PT, R182, R179.reuse, PT ;  /* 0x000000b3b600820c */ /* 0x080fe20003fc6270 */
[----:B------:R-:W-:Y:S01]  /*2e00*/  @!P0 VIADD R0, R0, 0x19 ;  /* 0x0000001900008836 */ /* 0x000fe20000000000 */
[----:B------:R-:W-:Y:S01]  /*2e10*/  @!P0 FSEL R25, R25, -INF , !P4 ;  /* 0xff80000019198808 */ /* 0x000fe20006000000 */
[----:B------:R-:W-:Y:S01]  /*2e20*/  FFMA.FTZ R16, R16, UR12, -R181 ;  /* 0x0000000c10107c23 */ /* 0x000fe200080108b5 */
[----:B------:R-:W-:Y:S01]  /*2e30*/  @!P0 FSEL R19, R19, -INF , !P6 ;  /* 0xff80000013138808 */ /* 0x000fe20007000000 */
[----:B------:R-:W-:Y:S01]  /*2e40*/  MUFU.EX2 R228, R20 ;  /* 0x0000001400e47308 */ /* 0x000fe20000000800 */
[----:B------:R-:W-:Y:S01]  /*2e50*/  @!P0 ISETP.GE.AND P6, PT, R5, R179, PT ;  /* 0x000000b30500820c */ /* 0x000fe20003fc6270 */
[--C-:B------:R-:W-:Y:S01]  /*2e60*/  FFMA.FTZ R24, R24, UR12, -R177.reuse ;  /* 0x0000000c18187c23 */ /* 0x100fe200080108b1 */
[-C--:B------:R-:W-:Y:S07]  /*2e70*/  @!P0 ISETP.GE.AND P4, PT, R4, R3.reuse, PT ;  /* 0x000000030400820c */ /* 0x080fee0003f86270 */
[----:B------:R-:W3:Y:S01]  /*2e80*/  MUFU.EX2 R233, R16 ;  /* 0x0000001000e97308 */ /* 0x000ee20000000800 */
[----:B------:R-:W-:Y:S01]  /*2e90*/  @!P0 FSEL R22, R22, -INF , !P6 ;  /* 0xff80000016168808 */ /* 0x000fe20007000000 */
[--C-:B------:R-:W-:Y:S01]  /*2ea0*/  FFMA.FTZ R19, R19, UR12, -R178.reuse ;  /* 0x0000000c13137c23 */ /* 0x100fe200080108b2 */
[----:B------:R-:W-:Y:S07]  /*2eb0*/  @!P0 FSEL R27, R27, -INF , !P5 ;  /* 0xff8000001b1b8808 */ /* 0x000fee0006800000 */
[----:B------:R-:W-:Y:S01]  /*2ec0*/  MUFU.EX2 R227, R21 ;  /* 0x0000001500e37308 */ /* 0x000fe20000000800 */
[----:B------:R-:W-:Y:S01]  /*2ed0*/  @!P0 FSEL R28, R28, -INF , !P4 ;  /* 0xff8000001c1c8808 */ /* 0x000fe20006000000 */
[----:B------:R-:W-:Y:S01]  /*2ee0*/  FFMA.FTZ R22, R22, UR12, -R178 ;  /* 0x0000000c16167c23 */ /* 0x000fe200080108b2 */
[-C--:B------:R-:W-:Y:S07]  /*2ef0*/  @!P0 ISETP.GE.AND P6, PT, R5, R2.reuse, PT ;  /* 0x000000020500820c */ /* 0x080fee0003fc6270 */
[----:B------:R-:W-:Y:S01]  /*2f00*/  MUFU.EX2 R192, R19 ;  /* 0x0000001300c07308 */ /* 0x000fe20000000800 */
[-C--:B------:R-:W-:Y:S01]  /*2f10*/  @!P0 ISETP.GE.AND P5, PT, R4, R2.reuse, PT ;  /* 0x000000020400820c */ /* 0x080fe20003fa6270 */
[--C-:B------:R-:W-:Y:S01]  /*2f20*/  FFMA.FTZ R25, R25, UR12, -R177.reuse ;  /* 0x0000000c19197c23 */ /* 0x100fe200080108b1 */
[----:B------:R-:W-:Y:S07]  /*2f30*/  @!P0 ISETP.GE.AND P4, PT, R0, R2, PT ;  /* 0x000000020000820c */ /* 0x000fee0003f86270 */
[----:B------:R-:W-:Y:S01]  /*2f40*/  MUFU.EX2 R185, R22 ;  /* 0x0000001600b97308 */ /* 0x000fe20000000800 */
[----:B-1----:R-:W-:Y:S01]  /*2f50*/  F2FP.BF16.F32.PACK_AB R2, R226, R230 ;  /* 0x000000e6e202723e */ /* 0x002fe200000010ff */
[--C-:B------:R-:W-:Y:S01]  /*2f60*/  FFMA.FTZ R27, R27, UR12, -R176.reuse ;  /* 0x0000000c1b1b7c23 */ /* 0x100fe200080108b0 */
[----:B------:R-:W-:Y:S07]  /*2f70*/  @!P0 FSEL R26, R26, -INF , !P6 ;  /* 0xff8000001a1a8808 */ /* 0x000fee0007000000 */
[----:B------:R-:W-:Y:S01]  /*2f80*/  MUFU.EX2 R186, R23 ;  /* 0x0000001700ba7308 */ /* 0x000fe20000000800 */
[----:B------:R-:W-:Y:S01]  /*2f90*/  @!P0 ISETP.GE.AND P6, PT, R0, R3, PT ;  /* 0x000000030000820c */ /* 0x000fe20003fc6270 */
[----:B------:R3:W-:Y:S01]  /*2fa0*/  STS [R188+0x20400], R2 ;  /* 0x02040002bc007388 */ /* 0x0007e20000000800 */
[----:B------:R-:W-:Y:S07]  /*2fb0*/  F2FP.BF16.F32.PACK_AB R3, R229, R231 ;  /* 0x000000e7e503723e */ /* 0x000fee00000010ff */
[----:B------:R-:W-:Y:S01]  /*2fc0*/  MUFU.EX2 R194, R24 ;  /* 0x0000001800c27308 */ /* 0x000fe20000000800 */
[----:B------:R-:W-:Y:S01]  /*2fd0*/  @!P0 FSEL R29, R29, -INF , !P6 ;  /* 0xff8000001d1d8808 */ /* 0x000fe20007000000 */
[--C-:B------:R-:W-:Y:S01]  /*2fe0*/  FFMA.FTZ R26, R26, UR12, -R176.reuse ;  /* 0x0000000c1a1a7c23 */ /* 0x100fe200080108b0 */
[-C--:B------:R-:W-:Y:S01]  /*2ff0*/  @!P0 ISETP.GE.AND P6, PT, R4, R180.reuse, PT ;  /* 0x000000b40400820c */ /* 0x080fe20003fc6270 */
[----:B------:R1:W-:Y:S01]  /*3000*/  STS [R188+0x20000], R3 ;  /* 0x02000003bc007388 */ /* 0x0003e20000000800 */
[----:B------:R-:W-:Y:S05]  /*3010*/  @!P0 FSEL R30, R30, -INF , !P5 ;  /* 0xff8000001e1e8808 */ /* 0x000fea0006800000 */
[----:B------:R-:W4:Y:S01]  /*3020*/  MUFU.EX2 R193, R25 ;  /* 0x0000001900c17308 */ /* 0x000f220000000800 */
[----:B------:R-:W-:Y:S01]  /*3030*/  @!P0 FSEL R32, R32, -INF , !P6 ;  /* 0xff80000020208808 */ /* 0x000fe20007000000 */
[----:B------:R-:W-:Y:S01]  /*3040*/  FFMA.FTZ R28, R28, UR12, -R177 ;  /* 0x0000000c1c1c7c23 */ /* 0x000fe200080108b1 */
[-C--:B------:R-:W-:Y:S01]  /*3050*/  @!P0 ISETP.GE.AND P6, PT, R0, R179.reuse, PT ;  /* 0x000000b30000820c */ /* 0x080fe20003fc6270 */
[----:B------:R-:W-:Y:S01]  /*3060*/  FFMA.FTZ R30, R30, UR12, -R176 ;  /* 0x0000000c1e1e7c23 */ /* 0x000fe200080108b0 */
[----:B------:R-:W-:Y:S01]  /*3070*/  @!P0 ISETP.GE.AND P5, PT, R0, R180, PT ;  /* 0x000000b40000820c */ /* 0x000fe20003fa6270 */
[----:B------:R-:W-:Y:S01]  /*3080*/  IMAD.IADD R0, R188, 0x1, R190 ;  /* 0x00000001bc007824 */ /* 0x000fe200078e02be */
[----:B------:R-:W-:Y:S01]  /*3090*/  @!P0 FSEL R31, R31, -INF , !P4 ;  /* 0xff8000001f1f8808 */ /* 0x000fe20006000000 */
[----:B------:R-:W-:Y:S01]  /*30a0*/  FFMA.FTZ R32, R32, UR12, -R181 ;  /* 0x0000000c20207c23 */ /* 0x000fe200080108b5 */
[----:B------:R-:W-:Y:S01]  /*30b0*/  @!P0 ISETP.GE.AND P4, PT, R4, R179, PT ;  /* 0x000000b30400820c */ /* 0x000fe20003f86270 */
[----:B------:R-:W-:Y:S01]  /*30c0*/  FFMA.FTZ R177, R29, UR12, -R177 ;  /* 0x0000000c1db17c23 */ /* 0x000fe200080108b1 */
[----:B--2---:R-:W-:Y:S01]  /*30d0*/  F2FP.BF16.F32.PACK_AB R4, R198, R199 ;  /* 0x000000c7c604723e */ /* 0x004fe200000010ff */
[----:B------:R-:W-:Y:S01]  /*30e0*/  MUFU.EX2 R225, R32 ;  /* 0x0000002000e17308 */ /* 0x000fe20000000800 */
[----:B------:R-:W-:Y:S01]  /*30f0*/  @!P0 FSEL R34, R34, -INF , !P4 ;  /* 0xff80000022228808 */ /* 0x000fe20006000000 */
[----:B------:R-:W-:Y:S01]  /*3100*/  FFMA.FTZ R176, R31, UR12, -R176 ;  /* 0x0000000c1fb07c23 */ /* 0x000fe200080108b0 */
[----:B------:R-:W-:Y:S07]  /*3110*/  @!P0 FSEL R33, R33, -INF , !P5 ;  /* 0xff80000021218808 */ /* 0x000fee0006800000 */
[----:B------:R-:W-:Y:S01]  /*3120*/  MUFU.EX2 R197, R26 ;  /* 0x0000001a00c57308 */ /* 0x000fe20000000800 */
[----:B---3--:R-:W-:Y:S01]  /*3130*/  F2FP.BF16.F32.PACK_AB R2, R232, R233 ;  /* 0x000000e9e802723e */ /* 0x008fe200000010ff */
[--C-:B------:R-:W-:Y:S01]  /*3140*/  FFMA.FTZ R34, R34, UR12, -R178.reuse ;  /* 0x0000000c22227c23 */ /* 0x100fe200080108b2 */
[----:B------:R-:W-:Y:S01]  /*3150*/  @!P0 FSEL R35, R35, -INF , !P6 ;  /* 0xff80000023238808 */ /* 0x000fe20007000000 */
[----:B------:R-:W-:Y:S01]  /*3160*/  FFMA.FTZ R181, R33, UR12, -R181 ;  /* 0x0000000c21b57c23 */ /* 0x000fe200080108b5 */
[----:B----4-:R-:W-:Y:S01]  /*3170*/  F2FP.BF16.F32.PACK_AB R6, R193, R194 ;  /* 0x000000c2c106723e */ /* 0x010fe200000010ff */
[----:B------:R2:W-:Y:S01]  /*3180*/  STS [R0+0x20000], R2 ;  /* 0x0200000200007388 */ /* 0x0005e20000000800 */
[----:B-1----:R-:W-:Y:S01]  /*3190*/  F2FP.BF16.F32.PACK_AB R3, R201, R202 ;  /* 0x000000cac903723e */ /* 0x002fe200000010ff */
[----:B------:R-:W-:Y:S02]  /*31a0*/  FFMA.FTZ R178, R35, UR12, -R178 ;  /* 0x0000000c23b27c23 */ /* 0x000fe400080108b2 */
[----:B------:R-:W-:Y:S01]  /*31b0*/  MUFU.EX2 R183, R34 ;  /* 0x0000002200b77308 */ /* 0x000fe20000000800 */
[----:B------:R-:W-:Y:S09]  /*31c0*/  IMAD.MOV.U32 R180, RZ, RZ, 0x40 ;  /* 0x00000040ffb47424 */ /* 0x000ff200078e00ff */
[----:B------:R-:W1:Y:S01]  /*31d0*/  MUFU.EX2 R182, R178 ;  /* 0x000000b200b67308 */ /* 0x000e620000000800 */
[----:B------:R-:W-:Y:S09]  /*31e0*/  SEL R215, R180, 0xffffffc0, !P1 ;  /* 0xffffffc0b4d77807 */ /* 0x000ff20004800000 */
[----:B------:R-:W3:Y:S10]  /*31f0*/  MUFU.EX2 R224, R181 ;  /* 0x000000b500e07308 */ /* 0x000ef40000000800 */
[----:B------:R-:W-:Y:S10]  /*3200*/  MUFU.EX2 R196, R27 ;  /* 0x0000001b00c47308 */ /* 0x000ff40000000800 */
[----:B------:R-:W-:Y:S01]  /*3210*/  MUFU.EX2 R187, R28 ;  /* 0x0000001c00bb7308 */ /* 0x000fe20000000800 */
[----:B-1----:R-:W-:Y:S09]  /*3220*/  F2FP.BF16.F32.PACK_AB R5, R182, R183 ;  /* 0x000000b7b605723e */ /* 0x002ff200000010ff */
[----:B------:R-:W-:Y:S01]  /*3230*/  MUFU.EX2 R184, R177 ;  /* 0x000000b100b87308 */ /* 0x000fe20000000800 */
[----:B--2---:R-:W-:Y:S09]  /*3240*/  F2FP.BF16.F32.PACK_AB R2, R192, R195 ;  /* 0x000000c3c002723e */ /* 0x004ff200000010ff */
[----:B------:R-:W-:Y:S01]  /*3250*/  MUFU.EX2 R191, R30 ;  /* 0x0000001e00bf7308 */ /* 0x000fe20000000800 */
[----:B------:R1:W-:Y:S04]  /*3260*/  STS [R0+0x20400], R2 ;  /* 0x0204000200007388 */ /* 0x0003e80000000800 */
[----:B------:R2:W-:Y:S01]  /*3270*/  STS [R188+0x21000], R3 ;  /* 0x02100003bc007388 */ /* 0x0005e20000000800 */
[----:B-1----:R-:W-:Y:S02]  /*3280*/  F2FP.BF16.F32.PACK_AB R2, R205, R214 ;  /* 0x000000d6cd02723e */ /* 0x002fe400000010ff */
[----:B--2---:R-:W-:Y:S03]  /*3290*/  F2FP.BF16.F32.PACK_AB R3, R200, R203 ;  /* 0x000000cbc803723e */ /* 0x004fe600000010ff */
[----:B------:R1:W-:Y:S04]  /*32a0*/  STS [R188+0x21400], R2 ;  /* 0x02140002bc007388 */ /* 0x0003e80000000800 */
[----:B------:R2:W-:Y:S04]  /*32b0*/  STS [R0+0x21000], R4 ;  /* 0x0210000400007388 */ /* 0x0005e80000000800 */
[----:B------:R3:W-:Y:S01]  /*32c0*/  STS [R0+0x21400], R3 ;  /* 0x0214000300007388 */ /* 0x0007e20000000800 */
[----:B-1----:R-:W-:Y:S02]  /*32d0*/  F2FP.BF16.F32.PACK_AB R2, R227, R228 ;  /* 0x000000e4e302723e */ /* 0x002fe400000010ff */
[----:B--2---:R-:W-:Y:S03]  /*32e0*/  F2FP.BF16.F32.PACK_AB R4, R186, R185 ;  /* 0x000000b9ba04723e */ /* 0x004fe600000010ff */
[----:B------:R1:W-:Y:S01]  /*32f0*/  STS [R189], R2 ;  /* 0x00000002bd007388 */ /* 0x0003e20000000800 */
[----:B---3--:R-:W-:Y:S03]  /*3300*/  F2FP.BF16.F32.PACK_AB R0, R224, R225 ;  /* 0x000000e1e000723e */ /* 0x008fe600000010ff */
[----:B------:R2:W-:Y:S01]  /*3310*/  STS [R189+0x400], R4 ;  /* 0x00040004bd007388 */ /* 0x0005e20000000800 */
[----:B------:R-:W-:Y:S04]  /*3320*/  LOP3.LUT R3, R216, 0x1c0, R219, 0xf8, !PT ;  /* 0x000001c0d8037812 */ /* 0x000fe800078ef8db */
[----:B------:R-:W-:Y:S04]  /*3330*/  LOP3.LUT R209, R204, R3, R221, 0xf6, !PT ;  /* 0x00000003ccd17212 */ /* 0x000fe800078ef6dd */
[----:B------:R-:W-:Y:S05]  /*3340*/  LEA R209, R209, UR4, 0x1 ;  /* 0x00000004d1d17c11 */ /* 0x000fea000f8e08ff */
[--C-:B------:R-:W-:Y:S02]  /*3350*/  IMAD.IADD R211, R207, 0x1, R209.reuse ;  /* 0x00000001cfd37824 */ /* 0x100fe400078e02d1 */
[----:B------:R-:W-:Y:S04]  /*3360*/  IMAD.IADD R210, R215, 0x1, R209 ;  /* 0x00000001d7d27824 */ /* 0x000fe800078e02d1 */
[----:B------:R-:W-:Y:S02]  /*3370*/  IMAD.IADD R212, R207, 0x1, R210 ;  /* 0x00000001cfd47824 */ /* 0x000fe400078e02d2 */
[----:B-1----:R-:W-:Y:S02]  /*3380*/  IMAD.IADD R2, R190, 0x1, R189 ;  /* 0x00000001be027824 */ /* 0x002fe400078e02bd */
[----:B------:R-:W2:Y:S03]  /*3390*/  MUFU.EX2 R190, R176 ;  /* 0x000000b000be7308 */ /* 0x000ea60000000800 */
[----:B------:R1:W-:Y:S04]  /*33a0*/  STS [R2], R0 ;  /* 0x0000000002007388 */ /* 0x0003e80000000800 */
[----:B------:R3:W-:Y:S04]  /*33b0*/  STS [R2+0x400], R5 ;  /* 0x0004000502007388 */ /* 0x0007e80000000800 */
[----:B------:R4:W-:Y:S01]  /*33c0*/  STS [R189+0x1000], R6 ;  /* 0x00100006bd007388 */ /* 0x0009e20000000800 */
[----:B--2---:R-:W-:Y:S02]  /*33d0*/  F2FP.BF16.F32.PACK_AB R4, R190, R191 ;  /* 0x000000bfbe04723e */ /* 0x004fe400000010ff */
[----:B-1----:R-:W-:Y:S02]  /*33e0*/  LOP3.LUT R0, R3, 0x8, R218, 0x78, !PT ;  /* 0x0000000803007812 */ /* 0x002fe400078e78da */
[----:B---3--:R-:W-:Y:S02]  /*33f0*/  F2FP.BF16.F32.PACK_AB R5, R184, R187 ;  /* 0x000000bbb805723e */ /* 0x008fe400000010ff */
[----:B------:R-:W-:Y:S02]  /*3400*/  LOP3.LUT R0, R217, R0, RZ, 0xfc, !PT ;  /* 0x00000000d9007212 */ /* 0x000fe400078efcff */
[----:B----4-:R-:W-:Y:S02]  /*3410*/  F2FP.BF16.F32.PACK_AB R6, R196, R197 ;  /* 0x000000c5c406723e */ /* 0x010fe400000010ff */
[----:B------:R-:W-:Y:S03]  /*3420*/  LEA R204, R0, UR4, 0x1 ;  /* 0x0000000400cc7c11 */ /* 0x000fe6000f8e08ff */
[----:B------:R-:W-:Y:S02]  /*3430*/  STS [R189+0x1400], R6 ;  /* 0x00140006bd007388 */ /* 0x000fe40000000800 */
[C---:B------:R-:W-:Y:S02]  /*3440*/  IMAD.IADD R206, R204.reuse, 0x1, R207 ;  /* 0x00000001ccce7824 */ /* 0x040fe400078e02cf */
[----:B------:R-:W-:Y:S04]  /*3450*/  STS [R2+0x1000], R5 ;  /* 0x0010000502007388 */ /* 0x000fe80000000800 */
[----:B------:R1:W-:Y:S04]  /*3460*/  STS [R2+0x1400], R4 ;  /* 0x0014000402007388 */ /* 0x0003e80000000800 */
[----:B------:R-:W-:Y:S08]  /*3470*/  LDSM.16.M88.4 R32, [R204+0x8000] ;  /* 0x00800000cc20783b */ /* 0x000ff00000000200 */
[----:B------:R-:W2:Y:S08]  /*3480*/  LDSM.16.M88.4 R16, [R209+0x14000] ;  /* 0x01400000d110783b */ /* 0x000eb00000000200 */
[----:B------:R-:W3:Y:S01]  /*3490*/  LDSM.16.M88.4 R28, [R204+0x9000] ;  /* 0x00900000cc1c783b */ /* 0x000ee20000000200 */
[----:B-1----:R-:W-:Y:S07]  /*34a0*/  IMAD.IADD R2, R204, 0x1, R215 ;  /* 0x00000001cc027824 */ /* 0x002fee00078e02d7 */
[----:B------:R-:W1:Y:S01]  /*34b0*/  LDSM.16.M88.4 R164, [R209+0x14800] ;  /* 0x01480000d1a4783b */ /* 0x000e620000000200 */
[----:B------:R-:W-:Y:S07]  /*34c0*/  IMAD.IADD R0, R207, 0x1, R2 ;  /* 0x00000001cf007824 */ /* 0x000fee00078e0202 */
[----:B------:R-:W-:Y:S08]  /*34d0*/  LDSM.16.M88.4 R168, [R206+0x8000] ;  /* 0x00800000cea8783b */ /* 0x000ff00000000200 */
[----:B------:R-:W4:Y:S01]  /*34e0*/  LDSM.16.M88.4 R172, [R211+0x14000] ;  /* 0x01400000d3ac783b */ /* 0x000f220000000200 */
[-C--:B--2---:R-:W-:Y:S07]  /*34f0*/  HMMA.16816.F32.BF16 R4, R32, R16.reuse, RZ ;  /* 0x000000102004723c */ /* 0x084fee00000418ff */
[----:B------:R-:W2:Y:S01]  /*3500*/  LDSM.16.M88.4 R176, [R206+0x9000] ;  /* 0x00900000ceb0783b */ /* 0x000ea20000000200 */
[C---:B---3--:R-:W-:Y:S08]  /*3510*/  HMMA.16816.F32.BF16 R8, R28.reuse, R16, RZ ;  /* 0x000000101c08723c */ /* 0x048ff000000418ff */
[-C--:B------:R-:W-:Y:S08]  /*3520*/  HMMA.16816.F32.BF16 R12, R28, R18.reuse, RZ ;  /* 0x000000121c0c723c */ /* 0x080ff000000418ff */
[C---:B------:R-:W-:Y:S08]  /*3530*/  HMMA.16816.F32.BF16 R16, R32.reuse, R18, RZ ;  /* 0x000000122010723c */ /* 0x040ff000000418ff */
[-C--:B-1----:R-:W-:Y:S08]  /*3540*/  HMMA.16816.F32.BF16 R20, R32, R164.reuse, RZ ;  /* 0x000000a42014723c */ /* 0x082ff000000418ff */
[C---:B------:R-:W-:Y:S08]  /*3550*/  HMMA.16816.F32.BF16 R24, R28.reuse, R164, RZ ;  /* 0x000000a41c18723c */ /* 0x040ff000000418ff */
[-C--:B------:R-:W-:Y:S08]  /*3560*/  HMMA.16816.F32.BF16 R28, R28, R166.reuse, RZ ;  /* 0x000000a61c1c723c */ /* 0x080ff000000418ff */
[----:B------:R-:W-:Y:S01]  /*3570*/  HMMA.16816.F32.BF16 R32, R32, R166, RZ ;  /* 0x000000a62020723c */ /* 0x000fe200000418ff */
[----:B------:R-:W1:Y:S07]  /*3580*/  LDSM.16.M88.4 R164, [R211+0x14800] ;  /* 0x01480000d3a4783b */ /* 0x000e6e0000000200 */
[-C--:B----4-:R-:W-:Y:S08]  /*3590*/  HMMA.16816.F32.BF16 R4, R168, R172.reuse, R4 ;  /* 0x000000aca804723c */ /* 0x090ff00000041804 */
[C---:B--2---:R-:W-:Y:S08]  /*35a0*/  HMMA.16816.F32.BF16 R8, R176.reuse, R172, R8 ;  /* 0x000000acb008723c */ /* 0x044ff00000041808 */
[-C--:B------:R-:W-:Y:S08]  /*35b0*/  HMMA.16816.F32.BF16 R12, R176, R174.reuse, R12 ;  /* 0x000000aeb00c723c */ /* 0x080ff0000004180c */
[C---:B------:R-:W-:Y:S01]  /*35c0*/  HMMA.16816.F32.BF16 R16, R168.reuse, R174, R16 ;  /* 0x000000aea810723c */ /* 0x040fe20000041810 */
[----:B------:R-:W-:Y:S07]  /*35d0*/  LDSM.16.M88.4 R172, [R2+0x8000] ;  /* 0x0080000002ac783b */ /* 0x000fee0000000200 */
[-C--:B-1----:R-:W-:Y:S08]  /*35e0*/  HMMA.16816.F32.BF16 R20, R168, R164.reuse, R20 ;  /* 0x000000a4a814723c */ /* 0x082ff00000041814 */
[C---:B------:R-:W-:Y:S08]  /*35f0*/  HMMA.16816.F32.BF16 R24, R176.reuse, R164, R24 ;  /* 0x000000a4b018723c */ /* 0x040ff00000041818 */
[-C--:B------:R-:W-:Y:S08]  /*3600*/  HMMA.16816.F32.BF16 R28, R176, R166.reuse, R28 ;  /* 0x000000a6b01c723c */ /* 0x080ff0000004181c */
        /* <DEDUP_REMOVED lines=57> */
[C---:B------:R-:W-:Y:S01]  /*39a0*/  HMMA.16816.F32.BF16 R24, R168.reuse, R164, R24 ;  /* 0x000000a4a818723c */ /* 0x040fe20000041818 */
[----:B------:R-:W-:Y:S02]  /*39b0*/  IMAD.U32 R164, RZ, RZ, UR14 ;  /* 0x0000000effa47e24 */ /* 0x000fe4000f8e00ff */
[----:B------:R-:W-:Y:S03]  /*39c0*/  IMAD.U32 R165, RZ, RZ, UR15 ;  /* 0x0000000fffa57e24 */ /* 0x000fe6000f8e00ff */
[C---:B------:R-:W-:Y:S02]  /*39d0*/  LEA R178, P0, R245.reuse, R164, 0x2 ;  /* 0x000000a4f5b27211 */ /* 0x040fe400078010ff */
[-C--:B------:R-:W-:Y:S01]  /*39e0*/  HMMA.16816.F32.BF16 R28, R168, R166.reuse, R28 ;  /* 0x000000a6a81c723c */ /* 0x080fe2000004181c */
[----:B------:R-:W-:Y:S02]  /*39f0*/  LDSM.16.M88.4 R168, [R212+0x18000] ;  /* 0x01800000d4a8783b */ /* 0x000fe40000000200 */
[----:B------:R-:W-:Y:S05]  /*3a00*/  LEA.HI.X R179, R245, R165, RZ, 0x2, P0 ;  /* 0x000000a5f5b37211 */ /* 0x000fea00000f14ff */
[----:B------:R-:W-:Y:S01]  /*3a10*/  HMMA.16816.F32.BF16 R32, R172, R166, R32 ;  /* 0x000000a6ac20723c */ /* 0x000fe20000041820 */
[----:B------:R-:W2:Y:S04]  /*3a20*/  LDG.E R177, desc[UR30][R178.64] ;  /* 0x0000001eb2b17981 */ /* 0x000ea8000c1e1900 */
[----:B------:R-:W3:Y:S04]  /*3a30*/  LDG.E R176, desc[UR30][R178.64+0x20] ;  /* 0x0000201eb2b07981 */ /* 0x000ee8000c1e1900 */
[----:B------:R1:W5:Y:S04]  /*3a40*/  LDG.E R173, desc[UR30][R178.64+0x80] ;  /* 0x0000801eb2ad7981 */ /* 0x000368000c1e1900 */
[----:B------:R1:W5:Y:S04]  /*3a50*/  LDG.E R172, desc[UR30][R178.64+0xa0] ;  /* 0x0000a01eb2ac7981 */ /* 0x000368000c1e1900 */
[----:B------:R-:W4:Y:S02]  /*3a60*/  LDSM.16.M88.4 R164, [R0+0xa000] ;  /* 0x00a0000000a4783b */ /* 0x000f240000000200 */
[-C--:B----4-:R-:W-:Y:S11]  /*3a70*/  HMMA.16816.F32.BF16 R4, R164, R168.reuse, R4 ;  /* 0x000000a8a404723c */ /* 0x090ff60000041804 */
[----:B------:R-:W-:Y:S08]  /*3a80*/  @!UPT UIADD3 URZ, UPT, UPT, URZ, URZ, URZ ;  /* 0x000000fffffff290 */ /* 0x000ff0000fffe0ff */
[C---:B--2---:R-:W-:Y:S01]  /*3a90*/  FADD.FTZ R4, -R177.reuse, R4 ;  /* 0x00000004b1047221 */ /* 0x044fe20000010100 */
[----:B------:R-:W-:Y:S01]  /*3aa0*/  FADD.FTZ R5, -R177, R5 ;  /* 0x00000005b1057221 */ /* 0x000fe20000010100 */
[C---:B---3--:R-:W-:Y:S01]  /*3ab0*/  FADD.FTZ R6, -R176.reuse, R6 ;  /* 0x00000006b0067221 */ /* 0x048fe20000010100 */
[----:B------:R-:W-:Y:S01]  /*3ac0*/  FADD.FTZ R7, -R176, R7 ;  /* 0x00000007b0077221 */ /* 0x000fe20000010100 */
[----:B------:R-:W-:Y:S01]  /*3ad0*/  FMUL.FTZ R181, R231, R4 ;  /* 0x00000004e7b57220 */ /* 0x000fe20000410000 */
[----:B------:R-:W-:Y:S01]  /*3ae0*/  FMUL.FTZ R180, R229, R5 ;  /* 0x00000005e5b47220 */ /* 0x000fe20000410000 */
[----:B------:R-:W-:Y:S01]  /*3af0*/  FMUL.FTZ R175, R230, R6 ;  /* 0x00000006e6af7220 */ /* 0x000fe20000410000 */
[----:B------:R-:W-:Y:S02]  /*3b00*/  FMUL.FTZ R174, R226, R7 ;  /* 0x00000007e2ae7220 */ /* 0x000fe40000410000 */
[----:B------:R2:W3:Y:S02]  /*3b10*/  LDSM.16.M88.4 R4, [R0+0xb000] ;  /* 0x00b000000004783b */ /* 0x0004e40000000200 */
[--C-:B--2---:R-:W-:Y:S04]  /*3b20*/  SHF.R.U32.HI R0, RZ, 0x4, R220.reuse ;  /* 0x00000004ff007819 */ /* 0x104fe800000116dc */
[----:B------:R-:W-:Y:S04]  /*3b30*/  LOP3.LUT R0, R0, 0x8, RZ, 0xc0, !PT ;  /* 0x0000000800007812 */ /* 0x000fe800078ec0ff */
[----:B------:R-:W-:Y:S04]  /*3b40*/  LOP3.LUT R0, R0, 0x10, R220, 0xf8, !PT ;  /* 0x0000001000007812 */ /* 0x000fe800078ef8dc */
[----:B------:R-:W-:Y:S02]  /*3b50*/  LOP3.LUT R2, R0, R3, RZ, 0x3c, !PT ;  /* 0x0000000300027212 */ /* 0x000fe400078e3cff */
[----:B------:R-:W-:Y:S01]  /*3b60*/  F2FP.BF16.F32.PACK_AB R3, R180, R181 ;  /* 0x000000b5b403723e */ /* 0x000fe200000010ff */
[C---:B---3--:R-:W-:Y:S08]  /*3b70*/  HMMA.16816.F32.BF16 R8, R4.reuse, R168, R8 ;  /* 0x000000a80408723c */ /* 0x048ff00000041808 */
[-C--:B------:R-:W-:Y:S08]  /*3b80*/  HMMA.16816.F32.BF16 R12, R4, R170.reuse, R12 ;  /* 0x000000aa040c723c */ /* 0x080ff0000004180c */
[C---:B------:R-:W-:Y:S01]  /*3b90*/  HMMA.16816.F32.BF16 R16, R164.reuse, R170, R16 ;  /* 0x000000aaa410723c */ /* 0x040fe20000041810 */
[----:B------:R-:W2:Y:S11]  /*3ba0*/  LDSM.16.M88.4 R168, [R212+0x18800] ;  /* 0x01880000d4a8783b */ /* 0x000eb60000000200 */
[----:B------:R-:W-:Y:S07]  /*3bb0*/  @!UPT UIADD3 URZ, UPT, UPT, URZ, URZ, URZ ;  /* 0x000000fffffff290 */ /* 0x000fee000fffe0ff */
[C---:B------:R-:W-:Y:S01]  /*3bc0*/  FADD.FTZ R18, -R176.reuse, R18 ;  /* 0x00000012b0127221 */ /* 0x040fe20000010100 */
[----:B------:R-:W-:Y:S01]  /*3bd0*/  FADD.FTZ R19, -R176, R19 ;  /* 0x00000013b0137221 */ /* 0x000fe20000010100 */
[-C--:B--2---:R-:W-:Y:S08]  /*3be0*/  HMMA.16816.F32.BF16 R20, R164, R168.reuse, R20 ;  /* 0x000000a8a414723c */ /* 0x084ff00000041814 */
[C---:B------:R-:W-:Y:S08]  /*3bf0*/  HMMA.16816.F32.BF16 R24, R4.reuse, R168, R24 ;  /* 0x000000a80418723c */ /* 0x040ff00000041818 */
[-C--:B------:R-:W-:Y:S03]  /*3c00*/  HMMA.16816.F32.BF16 R28, R4, R170.reuse, R28 ;  /* 0x000000aa041c723c */ /* 0x080fe6000004181c */
[C---:B------:R-:W-:Y:S01]  /*3c10*/  FADD.FTZ R6, -R177.reuse, R16 ;  /* 0x00000010b1067221 */ /* 0x040fe20000010100 */
[C---:B------:R-:W-:Y:S01]  /*3c20*/  FADD.FTZ R5, -R177.reuse, R17 ;  /* 0x00000011b1057221 */ /* 0x040fe20000010100 */
[C---:B------:R-:W-:Y:S01]  /*3c30*/  FADD.FTZ R0, -R177.reuse, R20 ;  /* 0x00000014b1007221 */ /* 0x040fe20000010100 */
[----:B------:R-:W-:Y:S01]  /*3c40*/  FADD.FTZ R21, -R177, R21 ;  /* 0x00000015b1157221 */ /* 0x000fe20000010100 */
[----:B------:R-:W-:Y:S01]  /*3c50*/  FMUL.FTZ R6, R233, R6 ;  /* 0x00000006e9067220 */ /* 0x000fe20000410000 */
[----:B------:R-:W-:Y:S04]  /*3c60*/  HMMA.16816.F32.BF16 R32, R164, R170, R32 ;  /* 0x000000aaa420723c */ /* 0x000fe80000041820 */
[----:B------:R-:W-:Y:S01]  /*3c70*/  FMUL.FTZ R5, R232, R5 ;  /* 0x00000005e8057220 */ /* 0x000fe20000410000 */
[----:B------:R-:W-:Y:S01]  /*3c80*/  FMUL.FTZ R0, R228, R0 ;  /* 0x00000000e4007220 */ /* 0x000fe20000410000 */
[----:B------:R-:W-:Y:S03]  /*3c90*/  FMUL.FTZ R21, R227, R21 ;  /* 0x00000015e3157220 */ /* 0x000fe60000410000 */
[----:B------:R-:W-:Y:S02]  /*3ca0*/  F2FP.BF16.F32.PACK_AB R20, R5, R6 ;  /* 0x000000060514723e */ /* 0x000fe400000010ff */
[----:B------:R-:W-:Y:S08]  /*3cb0*/  F2FP.BF16.F32.PACK_AB R21, R21, R0 ;  /* 0x000000001515723e */ /* 0x000ff000000010ff */
[C---:B------:R-:W-:Y:S01]  /*3cc0*/  FADD.FTZ R4, -R177.reuse, R32 ;  /* 0x00000020b1047221 */ /* 0x040fe20000010100 */
[----:B------:R-:W-:Y:S03]  /*3cd0*/  FADD.FTZ R32, -R177, R33 ;  /* 0x00000021b1207221 */ /* 0x000fe60000010100 */
[----:B------:R-:W-:Y:S01]  /*3ce0*/  FMUL.FTZ R4, R225, R4 ;  /* 0x00000004e1047220 */ /* 0x000fe20000410000 */
[----:B------:R-:W-:Y:S05]  /*3cf0*/  FMUL.FTZ R32, R224, R32 ;  /* 0x00000020e0207220 */ /* 0x000fea0000410000 */
[----:B------:R-:W-:Y:S01]  /*3d00*/  F2FP.BF16.F32.PACK_AB R32, R32, R4 ;  /* 0x000000042020723e */ /* 0x000fe200000010ff */
[----:B-1----:R-:W-:Y:S06]  /*3d10*/  BRA.U !UP0, `(.L_x_252) ;  /* 0x0000000108647547 */ /* 0x002fec000b800000 */
        /* <DEDUP_REMOVED lines=8> */
[C---:B-1----:R-:W-:Y:S04]  /*3da0*/  IMAD.SHL.U32 R0, R5.reuse, 0x40, RZ ;  /* 0x0000004005007824 */ /* 0x042fe800078e00ff */
[----:B------:R-:W-:Y:S05]  /*3db0*/  IMAD.X R0, RZ, RZ, ~R0, P0 ;  /* 0x000000ffff007224 */ /* 0x000fea00000e0e00 */
[----:B------:R-:W-:Y:S04]  /*3dc0*/  SHF.R.S64 R4, R4, 0x1f, R0 ;  /* 0x0000001f04047819 */ /* 0x000fe80000001000 */
[----:B------:R-:W-:Y:S04]  /*3dd0*/  IADD3 R249, P0, PT, R4, R249, RZ ;  /* 0x000000f904f97210 */ /* 0x000fe80007f1e0ff */
[----:B------:R-:W-:Y:S02]  /*3de0*/  LEA.HI.X.SX32 R248, R0, R248, 0x1, P0 ;  /* 0x000000f800f87211 */ /* 0x000fe400000f0eff */
[C---:B------:R-:W-:Y:S03]  /*3df0*/  LEA R4, P0, R5.reuse, R249, 0x6 ;  /* 0x000000f905047211 */ /* 0x040fe600078030ff */
[----:B------:R-:W-:Y:S01]  /*3e00*/  IMAD.MOV.U32 R7, RZ, RZ, R248 ;  /* 0x000000ffff077224 */ /* 0x000fe200078e00f8 */
[----:B--2---:R-:W-:Y:S01]  /*3e10*/  LEA.HI.X R5, R5, R248, R6, 0x6, P0 ;  /* 0x000000f805057211 */ /* 0x004fe200000f3406 */
[----:B------:R-:W-:Y:S05]  /*3e20*/  IMAD.MOV.U32 R6, RZ, RZ, R249 ;  /* 0x000000ffff067224 */ /* 0x000fea00078e00f9 */
        /* <DEDUP_REMOVED lines=8> */
.L_x_252:
[----:B------:R2:W-:Y:S01]  /*3eb0*/  STS [R188+0x1c000], R3 ;  /* 0x01c00003bc007388 */ /* 0x0005e20000000800 */
[----:B-1----:R-:W-:Y:S01]  /*3ec0*/  FMUL.FTZ R5, R195, R18 ;  /* 0x00000012c3057220 */ /* 0x002fe20000410000 */
[----:B------:R-:W-:Y:S01]  /*3ed0*/  MOV R18, 0x10 ;  /* 0x0000001000127802 */ /* 0x000fe20000000f00 */
[----:B------:R-:W-:Y:S01]  /*3ee0*/  FMUL.FTZ R4, R192, R19 ;  /* 0x00000013c0047220 */ /* 0x000fe20000410000 */
[----:B------:R-:W-:Y:S01]  /*3ef0*/  F2FP.BF16.F32.PACK_AB R0, R174, R175 ;  /* 0x000000afae00723e */ /* 0x000fe200000010ff */
[----:B-----5:R-:W-:Y:S01]  /*3f00*/  FADD.FTZ R10, -R172, R10 ;  /* 0x0000000aac0a7221 */ /* 0x020fe20000010100 */
[----:B------:R-:W-:Y:S01]  /*3f10*/  SEL R18, R18, 0xfffffff0, !P1 ;  /* 0xfffffff012127807 */ /* 0x000fe20004800000 */
[----:B------:R-:W-:Y:S01]  /*3f20*/  FADD.FTZ R11, -R172, R11 ;  /* 0x0000000bac0b7221 */ /* 0x000fe20000010100 */
[----:B------:R-:W-:Y:S01]  /*3f30*/  F2FP.BF16.F32.PACK_AB R4, R4, R5 ;  /* 0x000000050404723e */ /* 0x000fe200000010ff */
[----:B------:R1:W-:Y:S01]  /*3f40*/  STS [R188+0x1c400], R0 ;  /* 0x01c40000bc007388 */ /* 0x0003e20000000800 */
[----:B------:R-:W-:Y:S01]  /*3f50*/  FMUL.FTZ R10, R214, R10 ;  /* 0x0000000ad60a7220 */ /* 0x000fe20000410000 */
[C---:B------:R-:W-:Y:S01]  /*3f60*/  FADD.FTZ R8, -R173.reuse, R8 ;  /* 0x00000008ad087221 */ /* 0x040fe20000010100 */
[C---:B------:R-:W-:Y:S01]  /*3f70*/  FADD.FTZ R12, -R173.reuse, R12 ;  /* 0x0000000cad0c7221 */ /* 0x040fe20000010100 */
[C---:B------:R-:W-:Y:S01]  /*3f80*/  FADD.FTZ R13, -R173.reuse, R13 ;  /* 0x0000000dad0d7221 */ /* 0x040fe20000010100 */
[----:B------:R-:W-:Y:S01]  /*3f90*/  FADD.FTZ R9, -R173, R9 ;  /* 0x00000009ad097221 */ /* 0x000fe20000010100 */
[----:B------:R-:W-:Y:S01]  /*3fa0*/  FMUL.FTZ R6, R202, R8 ;  /* 0x00000008ca067220 */ /* 0x000fe20000410000 */
[----:B------:R-:W-:Y:S01]  /*3fb0*/  FMUL.FTZ R5, R199, R12 ;  /* 0x0000000cc7057220 */ /* 0x000fe20000410000 */
[----:B------:R-:W-:Y:S01]  /*3fc0*/  FMUL.FTZ R8, R198, R13 ;  /* 0x0000000dc6087220 */ /* 0x000fe20000410000 */
[C---:B------:R-:W-:Y:S01]  /*3fd0*/  FADD.FTZ R14, -R172.reuse, R14 ;  /* 0x0000000eac0e7221 */ /* 0x040fe20000010100 */
[----:B------:R-:W-:Y:S01]  /*3fe0*/  FADD.FTZ R15, -R172, R15 ;  /* 0x0000000fac0f7221 */ /* 0x000fe20000010100 */
[C---:B------:R-:W-:Y:S01]  /*3ff0*/  FADD.FTZ R22, -R176.reuse, R22 ;  /* 0x00000016b0167221 */ /* 0x040fe20000010100 */
[----:B------:R-:W-:Y:S01]  /*4000*/  FADD.FTZ R23, -R176, R23 ;  /* 0x00000017b0177221 */ /* 0x000fe20000010100 */
[----:B------:R-:W-:Y:S01]  /*4010*/  F2FP.BF16.F32.PACK_AB R8, R8, R5 ;  /* 0x000000050808723e */ /* 0x000fe200000010ff */
[----:B------:R-:W-:Y:S01]  /*4020*/  FMUL.FTZ R14, R203, R14 ;  /* 0x0000000ecb0e7220 */ /* 0x000fe20000410000 */
[----:B------:R-:W-:Y:S01]  /*4030*/  FMUL.FTZ R5, R200, R15 ;  /* 0x0000000fc8057220 */ /* 0x000fe20000410000 */
[----:B--2---:R-:W-:Y:S01]  /*4040*/  IADD3 R3, PT, PT, R188, R18, RZ ;  /* 0x00000012bc037210 */ /* 0x004fe20007ffe0ff */
[----:B------:R-:W-:Y:S01]  /*4050*/  FMUL.FTZ R22, R185, R22 ;  /* 0x00000016b9167220 */ /* 0x000fe20000410000 */
[C---:B------:R-:W-:Y:S01]  /*4060*/  FADD.FTZ R34, -R176.reuse, R34 ;  /* 0x00000022b0227221 */ /* 0x040fe20000010100 */
[----:B------:R-:W-:Y:S01]  /*4070*/  FADD.FTZ R35, -R176, R35 ;  /* 0x00000023b0237221 */ /* 0x000fe20000010100 */
[----:B------:R-:W-:Y:S01]  /*4080*/  FMUL.FTZ R17, R186, R23 ;  /* 0x00000017ba117220 */ /* 0x000fe20000410000 */
[----:B------:R2:W-:Y:S01]  /*4090*/  STS [R3+0x1c400], R4 ;  /* 0x01c4000403007388 */ /* 0x0005e20000000800 */
[----:B------:R-:W-:Y:S01]  /*40a0*/  F2FP.BF16.F32.PACK_AB R5, R5, R14 ;  /* 0x0000000e0505723e */ /* 0x000fe200000010ff */
[----:B------:R-:W-:Y:S01]  /*40b0*/  FMUL.FTZ R34, R183, R34 ;  /* 0x00000022b7227220 */ /* 0x000fe20000410000 */
[----:B------:R-:W-:Y:S02]  /*40c0*/  FMUL.FTZ R16, R182, R35 ;  /* 0x00000023b6107220 */ /* 0x000fe40000410000 */
[----:B------:R-:W-:Y:S01]  /*40d0*/  STS [R3+0x1c000], R20 ;  /* 0x01c0001403007388 */ /* 0x000fe20000000800 */
[----:B-1----:R-:W-:Y:S01]  /*40e0*/  FMUL.FTZ R0, R201, R9 ;  /* 0x00000009c9007220 */ /* 0x002fe20000410000 */
[C---:B------:R-:W-:Y:S01]  /*40f0*/  FADD.FTZ R24, -R173.reuse, R24 ;  /* 0x00000018ad187221 */ /* 0x040fe20000010100 */
[----:B------:R-:W-:Y:S01]  /*4100*/  FADD.FTZ R25, -R173, R25 ;  /* 0x00000019ad197221 */ /* 0x000fe20000010100 */
[----:B------:R-:W-:Y:S01]  /*4110*/  FADD.FTZ R26, -R172, R26 ;  /* 0x0000001aac1a7221 */ /* 0x000fe20000010100 */
[----:B------:R-:W-:Y:S01]  /*4120*/  F2FP.BF16.F32.PACK_AB R17, R17, R22 ;  /* 0x000000161111723e */ /* 0x000fe200000010ff */
[C---:B------:R-:W-:Y:S01]  /*4130*/  FADD.FTZ R28, -R173.reuse, R28 ;  /* 0x0000001cad1c7221 */ /* 0x040fe20000010100 */
[----:B------:R-:W-:Y:S01]  /*4140*/  F2FP.BF16.F32.PACK_AB R0, R0, R6 ;  /* 0x000000060000723e */ /* 0x000fe200000010ff */
[----:B------:R-:W-:Y:S01]  /*4150*/  FADD.FTZ R6, -R172, R27 ;  /* 0x0000001bac067221 */ /* 0x000fe20000010100 */
[----:B------:R-:W-:Y:S01]  /*4160*/  FADD.FTZ R29, -R173, R29 ;  /* 0x0000001dad1d7221 */ /* 0x000fe20000010100 */
[----:B------:R-:W-:Y:S01]  /*4170*/  FMUL.FTZ R24, R194, R24 ;  /* 0x00000018c2187220 */ /* 0x000fe20000410000 */
[----:B------:R-:W-:Y:S01]  /*4180*/  FMUL.FTZ R9, R193, R25 ;  /* 0x00000019c1097220 */ /* 0x000fe20000410000 */
[----:B------:R1:W-:Y:S01]  /*4190*/  STS [R188+0x1d000], R0 ;  /* 0x01d00000bc007388 */ /* 0x0003e20000000800 */
[C---:B------:R-:W-:Y:S01]  /*41a0*/  FADD.FTZ R30, -R172.reuse, R30 ;  /* 0x0000001eac1e7221 */ /* 0x040fe20000010100 */
[----:B------:R-:W-:Y:S01]  /*41b0*/  FADD.FTZ R31, -R172, R31 ;  /* 0x0000001fac1f7221 */ /* 0x000fe20000010100 */
[----:B------:R-:W-:Y:S01]  /*41c0*/  FMUL.FTZ R26, R197, R26 ;  /* 0x0000001ac51a7220 */ /* 0x000fe20000410000 */
[----:B------:R-:W-:Y:S01]  /*41d0*/  FMUL.FTZ R6, R196, R6 ;  /* 0x00000006c4067220 */ /* 0x000fe20000410000 */
[----:B------:R-:W-:Y:S01]  /*41e0*/  F2FP.BF16.F32.PACK_AB R16, R16, R34 ;  /* 0x000000221010723e */ /* 0x000fe200000010ff */
[----:B------:R-:W-:Y:S01]  /*41f0*/  FMUL.FTZ R28, R187, R28 ;  /* 0x0000001cbb1c7220 */ /* 0x000fe20000410000 */
[----:B------:R-:W-:Y:S01]  /*4200*/  FMUL.FTZ R12, R184, R29 ;  /* 0x0000001db80c7220 */ /* 0x000fe20000410000 */
[----:B------:R-:W-:Y:S01]  /*4210*/  FMUL.FTZ R30, R191, R30 ;  /* 0x0000001ebf1e7220 */ /* 0x000fe20000410000 */
[----:B--2---:R-:W-:Y:S01]  /*4220*/  FMUL.FTZ R4, R205, R11 ;  /* 0x0000000bcd047220 */ /* 0x004fe20000410000 */
[----:B------:R-:W-:Y:S01]  /*4230*/  FMUL.FTZ R7, R190, R31 ;  /* 0x0000001fbe077220 */ /* 0x000fe20000410000 */
[----:B------:R-:W-:Y:S01]  /*4240*/  F2FP.BF16.F32.PACK_AB R9, R9, R24 ;  /* 0x000000180909723e */ /* 0x000fe200000010ff */
[----:B------:R-:W-:Y:S01]  /*4250*/  IMAD R239, R243, UR7, RZ ;  /* 0x00000007f3ef7c24 */ /* 0x000fe2000f8e02ff */
[----:B------:R-:W-:Y:S02]  /*4260*/  F2FP.BF16.F32.PACK_AB R6, R6, R26 ;  /* 0x0000001a0606723e */ /* 0x000fe400000010ff */
[----:B------:R-:W-:Y:S02]  /*4270*/  F2FP.BF16.F32.PACK_AB R4, R4, R10 ;  /* 0x0000000a0404723e */ /* 0x000fe400000010ff */
[----:B------:R-:W-:Y:S02]  /*4280*/  F2FP.BF16.F32.PACK_AB R12, R12, R28 ;  /* 0x0000001c0c0c723e */ /* 0x000fe400000010ff */
[----:B------:R-:W-:Y:S01]  /*4290*/  F2FP.BF16.F32.PACK_AB R7, R7, R30 ;  /* 0x0000001e0707723e */ /* 0x000fe200000010ff */
[----:B------:R2:W-:Y:S05]  /*42a0*/  STS [R188+0x1d400], R4 ;  /* 0x01d40004bc007388 */ /* 0x0005ea0000000800 */
[----:B------:R-:W-:Y:S01]  /*42b0*/  STS [R3+0x1d000], R8 ;  /* 0x01d0000803007388 */ /* 0x000fe20000000800 */
[----:B-1----:R-:W-:Y:S04]  /*42c0*/  LOP3.LUT R0, R221, 0x30, R218, 0xf8, !PT ;  /* 0x00000030dd007812 */ /* 0x002fe800078ef8da */
[----:B------:R1:W-:Y:S01]  /*42d0*/  STS [R3+0x1d400], R5 ;  /* 0x01d4000503007388 */ /* 0x0003e20000000800 */
[--C-:B------:R-:W-:Y:S04]  /*42e0*/  LOP3.LUT R0, R0, 0x1c0, R219.reuse, 0xf8, !PT ;  /* 0x000001c000007812 */ /* 0x100fe800078ef8db */
[----:B------:R-:W-:Y:S01]  /*42f0*/  STS [R189+-0x4000], R21 ;  /* 0xffc00015bd007388 */ /* 0x000fe20000000800 */
[----:B------:R-:W-:Y:S04]  /*4300*/  LOP3.LUT R0, R0, R216, RZ, 0x3c, !PT ;  /* 0x000000d800007212 */ /* 0x000fe800078e3cff */
[----:B------:R-:W-:Y:S01]  /*4310*/  STS [R189+-0x3c00], R17 ;  /* 0xffc40011bd007388 */ /* 0x000fe20000000800 */
[----:B--2---:R-:W-:Y:S05]  /*4320*/  IADD3 R4, PT, PT, R18, R189, RZ ;  /* 0x000000bd12047210 */ /* 0x004fea0007ffe0ff */
[----:B------:R-:W-:Y:S01]  /*4330*/  STS [R4+-0x4000], R32 ;  /* 0xffc0002004007388 */ /* 0x000fe20000000800 */
[----:B-1----:R-:W-:Y:S04]  /*4340*/  LOP3.LUT R3, R0, 0x200, R222, 0xf8, !PT ;  /* 0x0000020000037812 */ /* 0x002fe800078ef8de */
[----:B------:R-:W-:Y:S01]  /*4350*/  STS [R4+-0x3c00], R16 ;  /* 0xffc4001004007388 */ /* 0x000fe20000000800 */
[----:B------:R-:W-:Y:S02]  /*4360*/  LOP3.LUT R0, R2, 0x200, R219, 0xf8, !PT ;  /* 0x0000020002007812 */ /* 0x000fe400078ef8db */
[----:B------:R-:W-:Y:S02]  /*4370*/  LEA R3, R3, UR4, 0x1 ;  /* 0x0000000403037c11 */ /* 0x000fe4000f8e08ff */
[----:B------:R-:W-:Y:S01]  /*4380*/  STS [R189+-0x3000], R9 ;  /* 0xffd00009bd007388 */ /* 0x000fe20000000800 */
[----:B------:R-:W-:Y:S04]  /*4390*/  LEA R180, R0, UR4, 0x1 ;  /* 0x0000000400b47c11 */ /* 0x000fe8000f8e08ff */
[----:B------:R-:W-:Y:S01]  /*43a0*/  STS [R189+-0x2c00], R6 ;  /* 0xffd40006bd007388 */ /* 0x000fe20000000800 */
[----:B------:R-:W-:Y:S04]  /*43b0*/  IADD3 R0, PT, PT, R180, R215, RZ ;  /* 0x000000d7b4007210 */ /* 0x000fe80007ffe0ff */
[----:B------:R-:W-:Y:S05]  /*43c0*/  STS [R4+-0x3000], R12 ;  /* 0xffd0000c04007388 */ /* 0x000fea0000000800 */
[----:B------:R-:W-:Y:S01]  /*43d0*/  STS [R4+-0x2c00], R7 ;  /* 0xffd4000704007388 */ /* 0x000fe20000000800 */
[----:B------:R-:W-:Y:S06]  /*43e0*/  BAR.SYNC.DEFER_BLOCKING 0x0 ;  /* 0x0000000000007b1d */ /* 0x000fec0000010000 */
[----:B------:R-:W-:Y:S05]  /*43f0*/  LDSM.16.MT88.4 R4, [R3+0x20000] ;  /* 0x020000000304783b */ /* 0x000fea0000004200 */
[----:B------:R-:W1:Y:S05]  /*4400*/  LDSM.16.MT88.4 R8, [R180+0x8000] ;  /* 0x00800000b408783b */ /* 0x000e6a0000004200 */
[----:B------:R-:W2:Y:S05]  /*4410*/  LDSM.16.MT88.4 R12, [R3+0x22000] ;  /* 0x02200000030c783b */ /* 0x000eaa0000004200 */
[----:B------:R-:W3:Y:S05]  /*4420*/  LDSM.16.MT88.4 R16, [R0+0x8000] ;  /* 0x008000000010783b */ /* 0x000eea0000004200 */
        /* <DEDUP_REMOVED lines=92> */
[----:B------:R-:W1:Y:S01]  /*49f0*/  LDC R5, c[0x0][0x590] ;  /* 0x00016400ff057b82 */ /* 0x000e620000000800 */
[----:B------:R-:W-:Y:S02]  /*4a00*/  IADD3 R4, P0, PT, RZ, -UR29, RZ ;  /* 0x8000001dff047c10 */ /* 0x000fe4000ff1e0ff */
[----:B------:R-:W-:Y:S04]  /*4a10*/  LOP3.LUT R2, R244, 0x1f8, RZ, 0xc0, !PT ;  /* 0x000001f8f4027812 */ /* 0x000fe800078ec0ff */
[----:B------:R-:W-:Y:S01]  /*4a20*/  LOP3.LUT R2, R2, 0x38, R220, 0x78, !PT ;  /* 0x0000003802027812 */ /* 0x000fe200078e78dc */
[----:B------:R-:W2:Y:S03]  /*4a30*/  LDC R6, c[0x0][0x594] ;  /* 0x00016500ff067b82 */ /* 0x000ea60000000800 */
[----:B------:R-:W-:Y:S01]  /*4a40*/  LOP3.LUT R2, R2, 0x1e00, R244, 0xf8, !PT ;  /* 0x00001e0002027812 */ /* 0x000fe200078ef8f4 */
[C---:B-1----:R-:W-:Y:S04]  /*4a50*/  IMAD.SHL.U32 R0, R5.reuse, 0x40, RZ ;  /* 0x0000004005007824 */ /* 0x042fe800078e00ff */
[----:B------:R-:W-:Y:S05]  /*4a60*/  IMAD.X R0, RZ, RZ, ~R0, P0 ;  /* 0x000000ffff007224 */ /* 0x000fea00000e0e00 */
[----:B------:R-:W-:Y:S04]  /*4a70*/  SHF.R.S64 R4, R4, 0x1f, R0 ;  /* 0x0000001f04047819 */ /* 0x000fe80000001000 */
[----:B------:R-:W-:Y:S04]  /*4a80*/  IADD3 R247, P0, PT, R4, R247, RZ ;  /* 0x000000f704f77210 */ /* 0x000fe80007f1e0ff */
[----:B------:R-:W-:Y:S02]  /*4a90*/  LEA.HI.X.SX32 R246, R0, R246, 0x1, P0 ;  /* 0x000000f600f67211 */ /* 0x000fe400000f0eff */
[C---:B------:R-:W-:Y:S02]  /*4aa0*/  LEA R4, P0, R5.reuse, R247, 0x6 ;  /* 0x000000f705047211 */ /* 0x040fe400078030ff */
[----:B------:R-:W-:Y:S01]  /*4ab0*/  LEA R0, R2, UR4, 0x1 ;  /* 0x0000000402007c11 */ /* 0x000fe2000f8e08ff */
[----:B------:R-:W-:Y:S01]  /*4ac0*/  IMAD.MOV.U32 R7, RZ, RZ, R246 ;  /* 0x000000ffff077224 */ /* 0x000fe200078e00f6 */
[----:B--2---:R-:W-:Y:S01]  /*4ad0*/  LEA.HI.X R5, R5, R246, R6, 0x6, P0 ;  /* 0x000000f605057211 */ /* 0x004fe200000f3406 */
[----:B------:R-:W-:Y:S05]  /*4ae0*/  IMAD.MOV.U32 R6, RZ, RZ, R247 ;  /* 0x000000ffff067224 */ /* 0x000fea00078e00f7 */
[----:B------:R-:W-:Y:S01]  /*4af0*/  @!PT LDS RZ, [RZ] ;  /* 0x00000000fffff984 */ /* 0x000fe20000000800 */
[----:B------:R-:W-:Y:S01]  /*4b00*/  @!PT LDS RZ, [RZ] ;  /* 0x00000000fffff984 */ /* 0x000fe20000000800 */
[----:B------:R-:W-:Y:S01]  /*4b10*/  @!PT LDS RZ, [RZ] ;  /* 0x00000000fffff984 */ /* 0x000fe20000000800 */
[----:B------:R1:W-:Y:S04]  /*4b20*/  LDGSTS.E.BYPASS.LTC128B.128 [R0+0x8000], desc[UR30][R6.64] ;  /* 0x0800000006007fae */ /* 0x0003e8000b981a1e */
[----:B------:R1:W-:Y:S04]  /*4b30*/  LDGSTS.E.BYPASS.LTC128B.128 [R0+0xa000], desc[UR30][R6.64+0x80] ;  /* 0x0a00008006007fae */ /* 0x0003e8000b981a1e */
[----:B------:R1:W-:Y:S04]  /*4b40*/  LDGSTS.E.BYPASS.LTC128B.128 [R0+0x9000], desc[UR30][R4.64] ;  /* 0x0900000004007fae */ /* 0x0003e8000b981a1e */
[----:B------:R1:W-:Y:S04]  /*4b50*/  LDGSTS.E.BYPASS.LTC128B.128 [R0+0xb000], desc[UR30][R4.64+0x80] ;  /* 0x0b00008004007fae */ /* 0x0003e8000b981a1e */
[----:B------:R-:W0:Y:S02]  /*4b60*/  LDGDEPBAR ;  /* 0x00000000000079af */ /* 0x000e240000000000 */
.L_x_253:
[----:B------:R-:W-:Y:S01]  /*4b70*/  SHF.R.U32.HI R214, RZ, 0x3, R220 ;  /* 0x00000003ffd67819 */ /* 0x000fe200000116dc */
[----:B------:R-:W-:Y:S01]  /*4b80*/  LDSM.16.M88.4 R32, [R204+0x1c000] ;  /* 0x01c00000cc20783b */ /* 0x000fe20000000200 */
[----:B------:R-:W-:Y:S01]  /*4b90*/  VIADD R2, R204, 0x8040 ;  /* 0x00008040cc027836 */ /* 0x000fe20000000000 */
[----:B------:R-:W-:Y:S01]  /*4ba0*/  PLOP3.LUT P4, PT, PT, PT, UP0, 0x80, 0x8 ;  /* 0x000000000008781c */ /* 0x000fe20003f8f008 */
[----:B------:R-:W-:Y:S01]  /*4bb0*/  IMAD.U32 R230, RZ, RZ, UR39 ;  /* 0x00000027ffe67e24 */ /* 0x000fe2000f8e00ff */
[----:B-1----:R-:W-:Y:S01]  /*4bc0*/  LOP3.LUT R0, R214, 0x18, RZ, 0xc0, !PT ;  /* 0x00000018d6007812 */ /* 0x002fe200078ec0ff */
[----:B------:R-:W-:Y:S01]  /*4bd0*/  LDSM.16.M88.4 R28, [R204+0x1d000] ;  /* 0x01d00000cc1c783b */ /* 0x000fe20000000200 */
[----:B------:R-:W-:Y:S01]  /*4be0*/  VIADD R238, R238, 0xffffffc0 ;  /* 0xffffffc0eeee7836 */ /* 0x000fe20000000000 */
[----:B------:R-:W-:Y:S01]  /*4bf0*/  ULOP3.LUT UR20, UR43, 0x1, URZ, 0xc0, !UPT ;  /* 0x000000012b147892 */ /* 0x000fe2000f8ec0ff */
[----:B------:R-:W-:Y:S01]  /*4c00*/  LOP3.LUT R0, R0, 0x20, R223, 0xf8, !PT ;  /* 0x0000002000007812 */ /* 0x000fe200078ef8df */
[----:B------:R-:W-:Y:S01]  /*4c10*/  @UP0 UIADD3 UR21, UP2, UPT, UR16, -0x100, URZ ;  /* 0xffffff0010150890 */ /* 0x000fe2000ff5e0ff */
[----:B------:R-:W-:Y:S01]  /*4c20*/  LDSM.16.M88.4 R168, [R206+0x1c000] ;  /* 0x01c00000cea8783b */ /* 0x000fe20000000200 */
[----:B------:R-:W-:Y:S01]  /*4c30*/  LEA R230, P0, R230, R240, 0x2 ;  /* 0x000000f0e6e67211 */ /* 0x000fe200078010ff */
[----:B------:R-:W-:Y:S01]  /*4c40*/  UISETP.NE.U32.AND UP1, UPT, UR20, 0x1, UPT ;  /* 0x000000011400788c */ /* 0x000fe2000bf25070 */
[--C-:B------:R-:W-:Y:S01]  /*4c50*/  LOP3.LUT R0, R0, 0x1c0, R219.reuse, 0xf8, !PT ;  /* 0x000001c000007812 */ /* 0x100fe200078ef8db */
[----:B------:R-:W-:Y:S01]  /*4c60*/  @UP0 UIADD3.X UR20, UPT, UPT, UR17, -0x1, URZ, UP2, !UPT ;  /* 0xffffffff11140890 */ /* 0x000fe200097fe4ff */
[----:B------:R-:W-:Y:S02]  /*4c70*/  LDSM.16.M88.4 R176, [R206+0x1d000] ;  /* 0x01d00000ceb0783b */ /* 0x000fe40000000200 */
[----:B------:R-:W-:Y:S04]  /*4c80*/  LOP3.LUT R0, R0, R216, RZ, 0x3c, !PT ;  /* 0x000000d800007212 */ /* 0x000fe800078e3cff */
[----:B------:R-:W-:Y:S04]  /*4c90*/  LOP3.LUT R0, R0, 0x200, R219, 0xf8, !PT ;  /* 0x0000020000007812 */ /* 0x000fe800078ef8db */
[----:B------:R-:W-:Y:S05]  /*4ca0*/  LEA R0, R0, UR4, 0x1 ;  /* 0x0000000400007c11 */ /* 0x000fea000f8e08ff */
[----:B------:R-:W1:Y:S05]  /*4cb0*/  LDSM.16.MT88.4 R16, [R0+0xc000] ;  /* 0x00c000000010783b */ /* 0x000e6a0000004200 */
[----:B------:R-:W2:Y:S05]  /*4cc0*/  LDSM.16.MT88.4 R164, [R0+0x10000] ;  /* 0x0100000000a4783b */ /* 0x000eaa0000004200 */
[----:B------:R-:W3:Y:S05]  /*4cd0*/  LDSM.16.MT88.4 R172, [R0+0xc800] ;  /* 0x00c8000000ac783b */ /* 0x000eea0000004200 */
[----:B------:R-:W4:Y:S05]  /*4ce0*/  LDSM.16.MT88.4 R180, [R0+0x10800] ;  /* 0x0108000000b4783b */ /* 0x000f2a0000004200 */
[----:B------:R-:W-:Y:S05]  /*4cf0*/  LDSM.16.MT88.4 R184, [R0+0xd000] ;  /* 0x00d0000000b8783b */ /* 0x000fea0000004200 */
        /* <DEDUP_REMOVED lines=20> */
[----:B------:R-:W2:Y:S07]  /*4e40*/  LDSM.16.M88.4 R172, [R205+0x14000] ;  /* 0x01400000cdac783b */ /* 0x000eae0000000200 */
[-C--:B----4-:R-:W-:Y:S08]  /*4e50*/  HMMA.16816.F32.BF16 R20, R168, R180.reuse, R20 ;  /* 0x000000b4a814723c */ /* 0x090ff00000041814 */
[C---:B------:R-:W-:Y:S08]  /*4e60*/  HMMA.16816.F32.BF16 R24, R176.reuse, R180, R24 ;  /* 0x000000b4b018723c */ /* 0x040ff00000041818 */
[-C--:B------:R-:W-:Y:S01]  /*4e70*/  HMMA.16816.F32.BF16 R28, R176, R182.reuse, R28 ;  /* 0x000000b6b01c723c */ /* 0x080fe2000004181c */
[----:B------:R-:W3:Y:S07]  /*4e80*/  LDSM.16.MT88.4 R176, [R0+0x11800] ;  /* 0x0118000000b0783b */ /* 0x000eee0000004200 */
[----:B------:R-:W-:Y:S01]  /*4e90*/  HMMA.16816.F32.BF16 R32, R168, R182, R32 ;  /* 0x000000b6a820723c */ /* 0x000fe20000041820 */
[----:B------:R-:W-:Y:S05]  /*4ea0*/  LDSM.16.M88.4 R168, [R204+0x1e000] ;  /* 0x01e00000cca8783b */ /* 0x000fea0000000200 */
[----:B------:R-:W4:Y:S02]  /*4eb0*/  LDSM.16.MT88.4 R180, [R0+0xe000] ;  /* 0x00e0000000b4783b */ /* 0x000f240000004200 */
[-C--:B-1----:R-:W-:Y:S08]  /*4ec0*/  HMMA.16816.F32.BF16 R4, R164, R184.reuse, R4 ;  /* 0x000000b8a404723c */ /* 0x082ff00000041804 */
[C---:B------:R-:W-:Y:S08]  /*4ed0*/  HMMA.16816.F32.BF16 R8, R188.reuse, R184, R8 ;  /* 0x000000b8bc08723c */ /* 0x040ff00000041808 */
[-C--:B------:R-:W-:Y:S08]  /*4ee0*/  HMMA.16816.F32.BF16 R12, R188, R186.reuse, R12 ;  /* 0x000000babc0c723c */ /* 0x080ff0000004180c */
[C---:B------:R-:W-:Y:S01]  /*4ef0*/  HMMA.16816.F32.BF16 R16, R164.reuse, R186, R16 ;  /* 0x000000baa410723c */ /* 0x040fe20000041810 */
[----:B------:R1:W4:Y:S07]  /*4f00*/  LDSM.16.M88.4 R184, [R204+0x1f000] ;  /* 0x01f00000ccb8783b */ /* 0x00032e0000000200 */
[-C--:B------:R-:W-:Y:S08]  /*4f10*/  HMMA.16816.F32.BF16 R20, R164, R192.reuse, R20 ;  /* 0x000000c0a414723c */ /* 0x080ff00000041814 */
[C---:B------:R-:W-:Y:S08]  /*4f20*/  HMMA.16816.F32.BF16 R24, R188.reuse, R192, R24 ;  /* 0x000000c0bc18723c */ /* 0x040ff00000041818 */
[-C--:B------:R-:W-:Y:S01]  /*4f30*/  HMMA.16816.F32.BF16 R28, R188, R194.reuse, R28 ;  /* 0x000000c2bc1c723c */ /* 0x080fe2000004181c */
[----:B-1----:R-:W4:Y:S05]  /*4f40*/  LDL R204, [R1] ;  /* 0x0000000001cc7983 */ /* 0x002f2a0000100800 */
[----:B------:R-:W1:Y:S02]  /*4f50*/  LDSM.16.MT88.4 R188, [R0+0x12000] ;  /* 0x0120000000bc783b */ /* 0x000e640000004200 */
[----:B------:R-:W-:Y:S03]  /*4f60*/  HMMA.16816.F32.BF16 R32, R164, R194, R32 ;  /* 0x000000c2a420723c */ /* 0x000fe60000041820 */
[----:B------:R-:W-:Y:S05]  /*4f70*/  LDSM.16.M88.4 R164, [R206+0x1e000] ;  /* 0x01e00000cea4783b */ /* 0x000fea0000000200 */
[----:B------:R-:W1:Y:S01]  /*4f80*/  LDSM.16.MT88.4 R192, [R0+0xe800] ;  /* 0x00e8000000c0783b */ /* 0x000e620000004200 */
[-C--:B--2---:R-:W-:Y:S08]  /*4f90*/  HMMA.16816.F32.BF16 R4, R172, R196.reuse, R4 ;  /* 0x000000c4ac04723c */ /* 0x084ff00000041804 */
[C---:B------:R-:W-:Y:S08]  /*4fa0*/  HMMA.16816.F32.BF16 R8, R200.reuse, R196, R8 ;  /* 0x000000c4c808723c */ /* 0x040ff00000041808 */
[-C--:B------:R-:W-:Y:S08]  /*4fb0*/  HMMA.16816.F32.BF16 R12, R200, R198.reuse, R12 ;  /* 0x000000c6c80c723c */ /* 0x080ff0000004180c */
[C---:B------:R-:W-:Y:S01]  /*4fc0*/  HMMA.16816.F32.BF16 R16, R172.reuse, R198, R16 ;  /* 0x000000c6ac10723c */ /* 0x040fe20000041810 */
[----:B------:R2:W1:Y:S07]  /*4fd0*/  LDSM.16.M88.4 R196, [R206+0x1f000] ;  /* 0x01f00000cec4783b */ /* 0x00046e0000000200 */
[-C--:B---3--:R-:W-:Y:S08]  /*4fe0*/  HMMA.16816.F32.BF16 R20, R172, R176.reuse, R20 ;  /* 0x000000b0ac14723c */ /* 0x088ff00000041814 */
[C---:B------:R-:W-:Y:S08]  /*4ff0*/  HMMA.16816.F32.BF16 R24, R200.reuse, R176, R24 ;  /* 0x000000b0c818723c */ /* 0x040ff00000041818 */
[-C--:B------:R-:W-:Y:S01]  /*5000*/  HMMA.16816.F32.BF16 R28, R200, R178.reuse, R28 ;  /* 0x000000b2c81c723c */ /* 0x080fe2000004181c */
[----:B--2---:R-:W-:Y:S07]  /*5010*/  IMAD.MOV.U32 R206, RZ, RZ, 0x4 ;  /* 0x00000004ffce7424 */ /* 0x004fee00078e00ff */
[----:B------:R-:W-:Y:S01]  /*5020*/  HMMA.16816.F32.BF16 R32, R172, R178, R32 ;  /* 0x000000b2ac20723c */ /* 0x000fe20000041820 */
[----:B------:R-:W2:Y:S05]  /*5030*/  LDSM.16.MT88.4 R172, [R0+0x12800] ;  /* 0x0128000000ac783b */ /* 0x000eaa0000004200 */
[----:B------:R-:W-:Y:S02]  /*5040*/  LDSM.16.MT88.4 R176, [R0+0xf000] ;  /* 0x00f0000000b0783b */ /* 0x000fe40000004200 */
[-C--:B----4-:R-:W-:Y:S08]  /*5050*/  HMMA.16816.F32.BF16 R4, R168, R180.reuse, R4 ;  /* 0x000000b4a804723c */ /* 0x090ff00000041804 */
[C---:B------:R-:W-:Y:S08]  /*5060*/  HMMA.16816.F32.BF16 R8, R184.reuse, R180, R8 ;  /* 0x000000b4b808723c */ /* 0x040ff00000041808 */
[-C--:B------:R-:W-:Y:S08]  /*5070*/  HMMA.16816.F32.BF16 R12, R184, R182.reuse, R12 ;  /* 0x000000b6b80c723c */ /* 0x080ff0000004180c */
[C---:B------:R-:W-:Y:S01]  /*5080*/  HMMA.16816.F32.BF16 R16, R168.reuse, R182, R16 ;  /* 0x000000b6a810723c */ /* 0x040fe20000041810 */
[----:B------:R-:W-:Y:S07]  /*5090*/  LDSM.16.M88.4 R180, [R2+0x17000] ;  /* 0x0170000002b4783b */ /* 0x000fee0000000200 */
[-C--:B-1----:R-:W-:Y:S08]  /*50a0*/  HMMA.16816.F32.BF16 R20, R168, R188.reuse, R20 ;  /* 0x000000bca814723c */ /* 0x082ff00000041814 */
[C---:B------:R-:W-:Y:S08]  /*50b0*/  HMMA.16816.F32.BF16 R24, R184.reuse, R188, R24 ;  /* 0x000000bcb818723c */ /* 0x040ff00000041818 */
[-C--:B------:R-:W-:Y:S01]  /*50c0*/  HMMA.16816.F32.BF16 R28, R184, R190.reuse, R28 ;  /* 0x000000beb81c723c */ /* 0x080fe2000004181c */
[----:B------:R-:W-:Y:S07]  /*50d0*/  LDSM.16.MT88.4 R184, [R0+0x13000] ;  /* 0x0130000000b8783b */ /* 0x000fee0000004200 */
[----:B------:R-:W-:Y:S01]  /*50e0*/  HMMA.16816.F32.BF16 R32, R168, R190, R32 ;  /* 0x000000bea820723c */ /* 0x000fe20000041820 */
[----:B------:R-:W-:Y:S05]  /*50f0*/  IMAD.U32 R168, RZ, RZ, UR39 ;  /* 0x00000027ffa87e24 */ /* 0x000fea000f8e00ff */
[----:B------:R-:W-:Y:S02]  /*5100*/  LEA.HI.X.SX32 R231, R168, R241, 0x2, P0 ;  /* 0x000000f1a8e77211 */ /* 0x000fe400000f16ff */
[-C--:B------:R-:W-:Y:S01]  /*5110*/  HMMA.16816.F32.BF16 R4, R164, R192.reuse, R4 ;  /* 0x000000c0a404723c */ /* 0x080fe20000041804 */
[----:B------:R1:W3:Y:S04]  /*5120*/  LDSM.16.M88.4 R168, [R2+0x16000] ;  /* 0x0160000002a8783b */ /* 0x0002e80000000200 */
        /* <DEDUP_REMOVED lines=11> */
[C---:B------:R-:W-:Y:S02]  /*51e0*/  LEA.HI.X.SX32 R203, R239.reuse, R225, 0x5, P0 ;  /* 0x000000e1efcb7211 */ /* 0x040fe400000f2eff */
[C---:B------:R-:W-:Y:S02]  /*51f0*/  LEA R200, P0, R239.reuse, R202, 0x5 ;  /* 0x000000caefc87211 */ /* 0x040fe400078028ff */
[----:B-1----:R-:W-:Y:S01]  /*5200*/  @P4 SHF.R.U32.HI R2, RZ, 0x2, R220 ;  /* 0x00000002ff024819 */ /* 0x002fe200000116dc */
[C---:B------:R-:W-:Y:S04]  /*5210*/  HMMA.16816.F32.BF16 R24, R196.reuse, R172, R24 ;  /* 0x000000acc418723c */ /* 0x040fe80000041818 */
[C---:B------:R-:W-:Y:S02]  /*5220*/  LEA.HI.X.SX32 R201, R239.reuse, R203, 0x5, P0 ;  /* 0x000000cbefc97211 */ /* 0x040fe400000f2eff */
[C---:B------:R-:W-:Y:S02]  /*5230*/  LEA R234, P0, R239.reuse, R200, 0x5 ;  /* 0x000000c8efea7211 */ /* 0x040fe400078028ff */
[-C--:B------:R-:W-:Y:S03]  /*5240*/  HMMA.16816.F32.BF16 R28, R196, R174.reuse, R28 ;  /* 0x000000aec41c723c */ /* 0x080fe6000004181c */
[C---:B------:R-:W-:Y:S05]  /*5250*/  LEA.HI.X.SX32 R235, R239.reuse, R201, 0x5, P0 ;  /* 0x000000c9efeb7211 */ /* 0x040fea00000f2eff */
[----:B------:R-:W-:Y:S01]  /*5260*/  HMMA.16816.F32.BF16 R32, R164, R174, R32 ;  /* 0x000000aea420723c */ /* 0x000fe20000041820 */
[----:B------:R-:W-:Y:S03]  /*5270*/  LDSM.16.M88.4 R164, [R205+0x16000] ;  /* 0x01600000cda4783b */ /* 0x000fe60000000200 */
[C---:B------:R-:W-:Y:S02]  /*5280*/  IMAD.WIDE R236, R239.reuse, -0xc0, R234 ;  /* 0xffffff40efec7825 */ /* 0x040fe400078e02ea */
[----:B------:R-:W1:Y:S02]  /*5290*/  LDSM.16.MT88.4 R172, [R0+0xf800] ;  /* 0x00f8000000ac783b */ /* 0x000e640000004200 */
[-C--:B---3--:R-:W-:Y:S05]  /*52a0*/  HMMA.16816.F32.BF16 R4, R168, R176.reuse, R4 ;  /* 0x000000b0a804723c */ /* 0x088fea0000041804 */
[C---:B------:R-:W-:Y:S03]  /*52b0*/  LEA R196, P0, R239.reuse, R236, 0x5 ;  /* 0x000000ecefc47211 */ /* 0x040fe600078028ff */
[C---:B------:R-:W-:Y:S04]  /*52c0*/  HMMA.16816.F32.BF16 R8, R180.reuse, R176, R8 ;  /* 0x000000b0b408723c */ /* 0x040fe80000041808 */
[C---:B------:R-:W-:Y:S02]  /*52d0*/  LEA.HI.X.SX32 R197, R239.reuse, R237, 0x5, P0 ;  /* 0x000000edefc57211 */ /* 0x040fe400000f2eff */
[C---:B------:R-:W-:Y:S02]  /*52e0*/  LEA R194, P0, R239.reuse, R196, 0x5 ;  /* 0x000000c4efc27211 */ /* 0x040fe400078028ff */
[-C--:B------:R-:W-:Y:S03]  /*52f0*/  HMMA.16816.F32.BF16 R12, R180, R178.reuse, R12 ;  /* 0x000000b2b40c723c */ /* 0x080fe6000004180c */
[C---:B------:R-:W-:Y:S02]  /*5300*/  LEA.HI.X.SX32 R195, R239.reuse, R197, 0x5, P0 ;  /* 0x000000c5efc37211 */ /* 0x040fe400000f2eff */
[C---:B------:R-:W-:Y:S03]  /*5310*/  LEA R192, P0, R239.reuse, R194, 0x5 ;  /* 0x000000c2efc07211 */ /* 0x040fe600078028ff */
[C---:B------:R-:W-:Y:S01]  /*5320*/  HMMA.16816.F32.BF16 R16, R168.reuse, R178, R16 ;  /* 0x000000b2a810723c */ /* 0x040fe20000041810 */
[----:B------:R-:W2:Y:S03]  /*5330*/  LDSM.16.M88.4 R176, [R205+0x17000] ;  /* 0x01700000cdb0783b */ /* 0x000ea60000000200 */
[C---:B------:R-:W-:Y:S02]  /*5340*/  LEA.HI.X.SX32 R193, R239.reuse, R195, 0x5, P0 ;  /* 0x000000c3efc17211 */ /* 0x040fe400000f2eff */
[C---:B------:R-:W-:Y:S02]  /*5350*/  LEA R190, P0, R239.reuse, R192, 0x5 ;  /* 0x000000c0efbe7211 */ /* 0x040fe400078028ff */
[-C--:B------:R-:W-:Y:S03]  /*5360*/  HMMA.16816.F32.BF16 R20, R168, R184.reuse, R20 ;  /* 0x000000b8a814723c */ /* 0x080fe60000041814 */
[C---:B------:R-:W-:Y:S05]  /*5370*/  LEA.HI.X.SX32 R191, R239.reuse, R193, 0x5, P0 ;  /* 0x000000c1efbf7211 */ /* 0x040fea00000f2eff */
[C---:B------:R-:W-:Y:S08]  /*5380*/  HMMA.16816.F32.BF16 R24, R180.reuse, R184, R24 ;  /* 0x000000b8b418723c */ /* 0x040ff00000041818 */
[-C--:B------:R-:W-:Y:S08]  /*5390*/  HMMA.16816.F32.BF16 R28, R180, R186.reuse, R28 ;  /* 0x000000bab41c723c */ /* 0x080ff0000004181c */
[----:B------:R-:W-:Y:S01]  /*53a0*/  HMMA.16816.F32.BF16 R32, R168, R186, R32 ;  /* 0x000000baa820723c */ /* 0x000fe20000041820 */
[----:B------:R3:W4:Y:S03]  /*53b0*/  LDSM.16.MT88.4 R168, [R0+0x13800] ;  /* 0x0138000000a8783b */ /* 0x0007260000004200 */
[C---:B------:R-:W-:Y:S04]  /*53c0*/  LEA R186, P0, R239.reuse, R190, 0x5 ;  /* 0x000000beefba7211 */ /* 0x040fe800078028ff */
[-C--:B-1----:R-:W-:Y:S05]  /*53d0*/  HMMA.16816.F32.BF16 R4, R164, R172.reuse, R4 ;  /* 0x000000aca404723c */ /* 0x082fea0000041804 */
[C---:B------:R-:W-:Y:S02]  /*53e0*/  LEA.HI.X.SX32 R187, R239.reuse, R191, 0x5, P0 ;  /* 0x000000bfefbb7211 */ /* 0x040fe400000f2eff */
[C---:B------:R-:W-:Y:S01]  /*53f0*/  LEA R198, P0, R239.reuse, R186, 0x5 ;  /* 0x000000baefc67211 */ /* 0x040fe200078028ff */
[C---:B--2---:R-:W-:Y:S04]  /*5400*/  HMMA.16816.F32.BF16 R8, R176.reuse, R172, R8 ;  /* 0x000000acb008723c */ /* 0x044fe80000041808 */
[C---:B------:R-:W-:Y:S04]  /*5410*/  LEA.HI.X.SX32 R199, R239.reuse, R187, 0x5, P0 ;  /* 0x000000bbefc77211 */ /* 0x040fe800000f2eff */
[-C--:B------:R-:W-:Y:S03]  /*5420*/  HMMA.16816.F32.BF16 R12, R176, R174.reuse, R12 ;  /* 0x000000aeb00c723c */ /* 0x080fe6000004180c */
[C---:B------:R-:W-:Y:S01]  /*5430*/  IMAD.WIDE R232, R239.reuse, -0xc0, R198 ;  /* 0xffffff40efe87825 */ /* 0x040fe200078e02c6 */
[----:B---3--:R-:W-:Y:S04]  /*5440*/  @P4 LOP3.LUT R0, R218, 0x10, RZ, 0xc0, !PT ;  /* 0x00000010da004812 */ /* 0x008fe800078ec0ff */
[C---:B------:R-:W-:Y:S04]  /*5450*/  HMMA.16816.F32.BF16 R16, R164.reuse, R174, R16 ;  /* 0x000000aea410723c */ /* 0x040fe80000041810 */
[C---:B------:R-:W-:Y:S02]  /*5460*/  LEA R184, P0, R239.reuse, R232, 0x5 ;  /* 0x000000e8efb87211 */ /* 0x040fe400078028ff */
[----:B------:R-:W-:Y:S01]  /*5470*/  @P4 LOP3.LUT R245, R0, 0x7, R2, 0xf8, !PT ;  /* 0x0000000700f54812 */ /* 0x000fe200078ef802 */
[C---:B------:R-:W-:Y:S01]  /*5480*/  VIADD R0, R208.reuse, 0x40 ;  /* 0x00000040d0007836 */ /* 0x040fe20000000000 */
[C---:B------:R-:W-:Y:S01]  /*5490*/  LEA.HI.X.SX32 R185, R239.reuse, R233, 0x5, P0 ;  /* 0x000000e9efb97211 */ /* 0x040fe200000f2eff */
[-C--:B----4-:R-:W-:Y:S03]  /*54a0*/  HMMA.16816.F32.BF16 R20, R164, R168.reuse, R20 ;  /* 0x000000a8a414723c */ /* 0x090fe60000041814 */
[C---:B------:R-:W-:Y:S01]  /*54b0*/  LEA R182, P0, R239.reuse, R184, 0x5 ;  /* 0x000000b8efb67211 */ /* 0x040fe200078028ff */
[C---:B------:R-:W-:Y:S03]  /*54c0*/  @P1 VIADD R0, R208.reuse, 0xffffffc0 ;  /* 0xffffffc0d0001836 */ /* 0x040fe60000000000 */
[----:B------:R-:W-:Y:S01]  /*54d0*/  LEA.HI.X.SX32 R183, R239, R185, 0x5, P0 ;  /* 0x000000b9efb77211 */ /* 0x000fe200000f2eff */
[C---:B------:R-:W-:Y:S04]  /*54e0*/  HMMA.16816.F32.BF16 R24, R176.reuse, R168, R24 ;  /* 0x000000a8b018723c */ /* 0x040fe80000041818 */
[----:B------:R-:W-:Y:S01]  /*54f0*/  @P4 IMAD.WIDE.U32 R168, R245, R206, UR16 ;  /* 0x00000010f5a84e25 */ /* 0x000fe2000f8e00ce */
[C---:B------:R-:W-:Y:S01]  /*5500*/  LEA R180, P0, R239.reuse, R182, 0x5 ;  /* 0x000000b6efb47211 */ /* 0x040fe200078028ff */
[----:B------:R-:W-:Y:S01]  /*5510*/  @UP0 UMOV UR16, UR21 ;  /* 0x0000001500100c82 */ /* 0x000fe20008000000 */
[----:B------:R-:W-:Y:S01]  /*5520*/  @UP0 UMOV UR17, UR20 ;  /* 0x0000001400110c82 */ /* 0x000fe20008000000 */
[-C--:B------:R-:W-:Y:S01]  /*5530*/  HMMA.16816.F32.BF16 R28, R176, R170.reuse, R28 ;  /* 0x000000aab01c723c */ /* 0x080fe2000004181c */
[----:B------:R-:W2:Y:S02]  /*5540*/  @P4 LDG.E R204, desc[UR30][R168.64+-0x100] ;  /* 0xffff001ea8cc4981 */ /* 0x000ea4000c1e1900 */
        /* <DEDUP_REMOVED lines=37> */
[----:B------:R-:W-:Y:S05]  /*57a0*/  LDSM.16.MT88.4 R16, [R0] ;  /* 0x000000000010783b */ /* 0x000fea0000004200 */
[----:B------:R-:W-:Y:S05]  /*57b0*/  LDSM.16.MT88.4 R20, [R208+0x2000] ;  /* 0x00200000d014783b */ /* 0x000fea0000004200 */
[----:B------:R-:W-:Y:S05]  /*57c0*/  LDSM.16.MT88.4 R24, [R0+0x2000] ;  /* 0x002000000018783b */ /* 0x000fea0000004200 */
[----:B------:R-:W-:Y:S05]  /*57d0*/  LDSM.16.MT88.4 R164, [R3+0x1e800] ;  /* 0x01e8000003a4783b */ /* 0x000fea0000004200 */
[----:B------:R-:W-:Y:S05]  /*57e0*/  LDSM.16.MT88.4 R176, [R3+0x1f800] ;  /* 0x01f8000003b0783b */ /* 0x000fea0000004200 */
[----:B------:R-:W-:Y:S05]  /*57f0*/  LDSM.16.MT88.4 R180, [R208+0x3800] ;  /* 0x00380000d0b4783b */ /* 0x000fea0000004200 */
[----:B--2---:R2:W-:Y:S02]  /*5800*/  @P4 STL [R1], R204 ;  /* 0x000000cc01004387 */ /* 0x0045e40000100800 */
[C---:B--2---:R-:W-:Y:S03]  /*5810*/  IMAD.WIDE R204, R239.reuse, -0xc0, R188 ;  /* 0xffffff40efcc7825 */ /* 0x044fe600078e02bc */
[C---:B------:R-:W-:Y:S02]  /*5820*/  LEA R174, P0, R239.reuse, R204, 0x5 ;  /* 0x000000ccefae7211 */ /* 0x040fe400078028ff */
[----:B------:R-:W-:Y:S02]  /*5830*/  REDG.E.ADD.F32.FTZ.RN.STRONG.GPU desc[UR30][R204.64+0x180], R33 ;  /* 0x00018021cc0079a6 */ /* 0x000fe4000c12f31e */
[C---:B------:R-:W-:Y:S02]  /*5840*/  LEA.HI.X.SX32 R175, R239.reuse, R205, 0x5, P0 ;  /* 0x000000cdefaf7211 */ /* 0x040fe400000f2eff */
[C---:B------:R-:W-:Y:S03]  /*5850*/  LEA R172, P0, R239.reuse, R174, 0x5 ;  /* 0x000000aeefac7211 */ /* 0x040fe600078028ff */
[----:B------:R-:W-:Y:S01]  /*5860*/  REDG.E.ADD.F32.FTZ.RN.STRONG.GPU desc[UR30][R174.64+0x180], R34 ;  /* 0x00018022ae0079a6 */ /* 0x000fe2000c12f31e */
[C---:B------:R-:W-:Y:S02]  /*5870*/  LEA.HI.X.SX32 R173, R239.reuse, R175, 0x5, P0 ;  /* 0x000000afefad7211 */ /* 0x040fe400000f2eff */
[C---:B-1----:R-:W-:Y:S03]  /*5880*/  LEA R168, P0, R239.reuse, R172, 0x5 ;  /* 0x000000acefa87211 */ /* 0x042fe600078028ff */
[----:B------:R-:W-:Y:S01]  /*5890*/  REDG.E.ADD.F32.FTZ.RN.STRONG.GPU desc[UR30][R172.64+0x180], R35 ;  /* 0x00018023ac0079a6 */ /* 0x000fe2000c12f31e */
[C---:B------:R-:W-:Y:S02]  /*58a0*/  LEA.HI.X.SX32 R169, R239.reuse, R173, 0x5, P0 ;  /* 0x000000adefa97211 */ /* 0x040fe400000f2eff */
[C---:B------:R-:W-:Y:S02]  /*58b0*/  LEA R6, P0, R239.reuse, R168, 0x5 ;  /* 0x000000a8ef067211 */ /* 0x040fe400078028ff */
[----:B------:R-:W-:Y:S02]  /*58c0*/  LDSM.16.MT88.4 R32, [R3+0x1c800] ;  /* 0x01c800000320783b */ /* 0x000fe40000004200 */
[C---:B------:R-:W-:Y:S02]  /*58d0*/  LEA.HI.X.SX32 R7, R239.reuse, R169, 0x5, P0 ;  /* 0x000000a9ef077211 */ /* 0x040fe400000f2eff */
[C---:B------:R-:W-:Y:S01]  /*58e0*/  LEA R4, P0, R239.reuse, R6, 0x5 ;  /* 0x00000006ef047211 */ /* 0x040fe200078028ff */
[----:B------:R-:W-:Y:S03]  /*58f0*/  REDG.E.ADD.F32.FTZ.RN.STRONG.GPU desc[UR30][R168.64+0x180], R28 ;  /* 0x0001801ca80079a6 */ /* 0x000fe6000c12f31e */
[C---:B------:R-:W-:Y:S02]  /*5900*/  LEA.HI.X.SX32 R5, R239.reuse, R7, 0x5, P0 ;  /* 0x00000007ef057211 */ /* 0x040fe400000f2eff */
[----:B------:R-:W-:Y:S01]  /*5910*/  REDG.E.ADD.F32.FTZ.RN.STRONG.GPU desc[UR30][R6.64+0x180], R29 ;  /* 0x0001801d060079a6 */ /* 0x000fe2000c12f31e */
[C---:B------:R-:W-:Y:S04]  /*5920*/  LEA R8, P0, R239.reuse, R4, 0x5 ;  /* 0x00000004ef087211 */ /* 0x040fe800078028ff */
[----:B------:R-:W-:Y:S01]  /*5930*/  REDG.E.ADD.F32.FTZ.RN.STRONG.GPU desc[UR30][R4.64+0x180], R30 ;  /* 0x0001801e040079a6 */ /* 0x000fe2000c12f31e */
[----:B------:R-:W-:Y:S02]  /*5940*/  LEA.HI.X.SX32 R9, R239, R5, 0x5, P0 ;  /* 0x00000005ef097211 */ /* 0x000fe400000f2eff */
[----:B------:R-:W-:Y:S02]  /*5950*/  PLOP3.LUT P0, PT, PT, PT, UP1, 0x80, 0x8 ;  /* 0x000000000008781c */ /* 0x000fe40003f0f018 */
[----:B------:R-:W-:Y:S01]  /*5960*/  LDSM.16.MT88.4 R4, [R3+0x1c000] ;  /* 0x01c000000304783b */ /* 0x000fe20000004200 */
[----:B------:R-:W-:Y:S04]  /*5970*/  @UP0 UIADD3 UR14, UP1, UPT, UR14, -0x100, URZ ;  /* 0xffffff000e0e0890 */ /* 0x000fe8000ff3e0ff */
[----:B------:R-:W-:Y:S01]  /*5980*/  REDG.E.ADD.F32.FTZ.RN.STRONG.GPU desc[UR30][R8.64+0x180], R31 ;  /* 0x0001801f080079a6 */ /* 0x000fe2000c12f31e */
[----:B------:R-:W-:Y:S02]  /*5990*/  @UP0 UIADD3.X UR15, UPT, UPT, UR15, -0x1, URZ, UP1, !UPT ;  /* 0xffffffff0f0f0890 */ /* 0x000fe40008ffe4ff */
[----:B------:R-:W-:Y:S02]  /*59a0*/  UISETP.GT.AND UP1, UPT, UR43, UR5, UPT ;  /* 0x000000052b00728c */ /* 0x000fe4000bf24270 */
[----:B------:R-:W1:Y:S05]  /*59b0*/  LDSM.16.MT88.4 R8, [R208] ;  /* 0x00000000d008783b */ /* 0x000e6a0000004200 */
[----:B------:R-:W2:Y:S05]  /*59c0*/  LDSM.16.MT88.4 R28, [R208+0x800] ;  /* 0x00080000d01c783b */ /* 0x000eaa0000004200 */
[----:B------:R-:W3:Y:S05]  /*59d0*/  LDSM.16.MT88.4 R168, [R0+0x800] ;  /* 0x0008000000a8783b */ /* 0x000eea0000004200 */
[----:B------:R-:W4:Y:S01]  /*59e0*/  LDSM.16.MT88.4 R172, [R208+0x2800] ;  /* 0x00280000d0ac783b */ /* 0x000f220000004200 */
[-C--:B-1----:R-:W-:Y:S08]  /*59f0*/  HMMA.16816.F32.BF16 R100, R4, R8.reuse, R100 ;  /* 0x000000080464723c */ /* 0x082ff00000041864 */
[C---:B------:R-:W-:Y:S08]  /*5a00*/  HMMA.16816.F32.BF16 R104, R12.reuse, R8, R104 ;  /* 0x000000080c68723c */ /* 0x040ff00000041868 */
[-C--:B------:R-:W-:Y:S08]  /*5a10*/  HMMA.16816.F32.BF16 R108, R12, R10.reuse, R108 ;  /* 0x0000000a0c6c723c */ /* 0x080ff0000004186c */
[C---:B------:R-:W-:Y:S01]  /*5a20*/  HMMA.16816.F32.BF16 R112, R4.reuse, R10, R112 ;  /* 0x0000000a0470723c */ /* 0x040fe20000041870 */
[----:B------:R-:W1:Y:S07]  /*5a30*/  LDSM.16.MT88.4 R8, [R0+0x2800] ;  /* 0x002800000008783b */ /* 0x000e6e0000004200 */
[-C--:B------:R-:W-:Y:S08]  /*5a40*/  HMMA.16816.F32.BF16 R116, R4, R16.reuse, R116 ;  /* 0x000000100474723c */ /* 0x080ff00000041874 */
        /* <DEDUP_REMOVED lines=14> */
[----:B------:R-:W1:Y:S05]  /*5b30*/  LDSM.16.MT88.4 R4, [R3+0x1d000] ;  /* 0x01d000000304783b */ /* 0x000e6a0000004200 */
[----:B------:R-:W1:Y:S02]  /*5b40*/  LDSM.16.MT88.4 R24, [R208+0x3000] ;  /* 0x00300000d018783b */ /* 0x000e640000004200 */
[-C--:B--2---:R-:W-:Y:S08]  /*5b50*/  HMMA.16816.F32.BF16 R100, R32, R28.reuse, R100 ;  /* 0x0000001c2064723c */ /* 0x084ff00000041864 */
[C---:B------:R-:W-:Y:S08]  /*5b60*/  HMMA.16816.F32.BF16 R104, R164.reuse, R28, R104 ;  /* 0x0000001ca468723c */ /* 0x040ff00000041868 */
        /* <DEDUP_REMOVED lines=12> */
[----:B------:R-:W3:Y:S07]  /*5c30*/  LDSM.16.MT88.4 R172, [R208+0x1800] ;  /* 0x00180000d0ac783b */ /* 0x000eee0000004200 */
[-C--:B-1----:R-:W-:Y:S08]  /*5c40*/  HMMA.16816.F32.BF16 R148, R32, R8.reuse, R148 ;  /* 0x000000082094723c */ /* 0x082ff00000041894 */
[C---:B------:R-:W-:Y:S08]  /*5c50*/  HMMA.16816.F32.BF16 R152, R164.reuse, R8, R152 ;  /* 0x00000008a498723c */ /* 0x040ff00000041898 */
[-C--:B------:R-:W-:Y:S01]  /*5c60*/  HMMA.16816.F32.BF16 R156, R164, R10.reuse, R156 ;  /* 0x0000000aa49c723c */ /* 0x080fe2000004189c */
[----:B------:R-:W1:Y:S07]  /*5c70*/  LDSM.16.MT88.4 R164, [R0+0x1800] ;  /* 0x0018000000a4783b */ /* 0x000e6e0000004200 */
[----:B------:R-:W-:Y:S01]  /*5c80*/  HMMA.16816.F32.BF16 R160, R32, R10, R160 ;  /* 0x0000000a20a0723c */ /* 0x000fe200000418a0 */
[----:B------:R4:W1:Y:S07]  /*5c90*/  LDSM.16.MT88.4 R8, [R0+0x3800] ;  /* 0x003800000008783b */ /* 0x00086e0000004200 */
[-C--:B------:R-:W-:Y:S08]  /*5ca0*/  HMMA.16816.F32.BF16 R100, R4, R12.reuse, R100 ;  /* 0x0000000c0464723c */ /* 0x080ff00000041864 */
        /* <DEDUP_REMOVED lines=19> */
[C---:B------:R-:W-:Y:S08]  /*5de0*/  HMMA.16816.F32.BF16 R104, R176.reuse, R172, R104 ;  /* 0x000000acb068723c */ /* 0x040ff00000041868 */
[-C--:B------:R-:W-:Y:S08]  /*5df0*/  HMMA.16816.F32.BF16 R108, R176, R174.reuse, R108 ;  /* 0x000000aeb06c723c */ /* 0x080ff0000004186c */
[C---:B------:R-:W-:Y:S08]  /*5e00*/  HMMA.16816.F32.BF16 R112, R168.reuse, R174, R112 ;  /* 0x000000aea870723c */ /* 0x040ff00000041870 */
[-C--:B-1----:R-:W-:Y:S08]  /*5e10*/  HMMA.16816.F32.BF16 R116, R168, R164.reuse, R116 ;  /* 0x000000a4a874723c */ /* 0x082ff00000041874 */
        /* <DEDUP_REMOVED lines=13> */
.L_x_251:
[----:B------:R-:W-:Y:S01]  /*5ef0*/  IMAD.SHL.U32 R3, R220, 0x10, RZ ;  /* 0x00000010dc037824 */ /* 0x000fe200078e00ff */
[----:B------:R-:W-:Y:S01]  /*5f00*/  F2FP.BF16.F32.PACK_AB R164, R37, R36 ;  /* 0x0000002425a4723e */ /* 0x000fe200000010ff */
[----:B------:R-:W1:Y:S01]  /*5f10*/  LDCU UR5, c[0x0][0x500] ;  /* 0x0000a000ff0577ac */ /* 0x000e620008000800 */
[----:B---3--:R-:W-:Y:S01]  /*5f20*/  LOP3.LUT R0, R244, 0x1f8, RZ, 0xc0, !PT ;  /* 0x000001f8f4007812 */ /* 0x008fe200078ec0ff */
[C---:B------:R-:W-:Y:S01]  /*5f30*/  IMAD.SHL.U32 R37, R220.reuse, 0x20, RZ ;  /* 0x00000020dc257824 */ /* 0x040fe200078e00ff */
[----:B------:R-:W-:Y:S01]  /*5f40*/  LOP3.LUT R3, R3, 0x1c0, RZ, 0xc0, !PT ;  /* 0x000001c003037812 */ /* 0x000fe200078ec0ff */
[C---:B------:R-:W-:Y:S01]  /*5f50*/  IMAD.SHL.U32 R2, R220.reuse, 0x2, RZ ;  /* 0x00000002dc027824 */ /* 0x040fe200078e00ff */
[----:B------:R-:W-:Y:S01]  /*5f60*/  R2P PR, R220, 0x18 ;  /* 0x00000018dc007804 */ /* 0x000fe20000000000 */
[----:B------:R-:W-:Y:S01]  /*5f70*/  USHF.L.U32 UR14, UR33, 0x7, URZ ;  /* 0x00000007210e7899 */ /* 0x000fe200080006ff */
[--C-:B------:R-:W-:Y:S01]  /*5f80*/  LOP3.LUT R4, R0, 0x38, R220.reuse, 0x78, !PT ;  /* 0x0000003800047812 */ /* 0x100fe200078e78dc */
[----:B------:R-:W2:Y:S01]  /*5f90*/  LDCU.64 UR6, c[0x0][0x5a8] ;  /* 0x0000b500ff0677ac */ /* 0x000ea20008000a00 */
[----:B------:R-:W-:-:S02]  /*5fa0*/  SHF.R.U32.HI R220, RZ, 0x4, R220 ;  /* 0x00000004ffdc7819 */ /* 0x000fc400000116dc */
[----:B------:R-:W-:Y:S01]  /*5fb0*/  LOP3.LUT R37, R37, 0xc00, RZ, 0xc0, !PT ;  /* 0x00000c0025257812 */ /* 0x000fe200078ec0ff */
[----:B------:R-:W-:Y:S01]  /*5fc0*/  UMOV UR27, UR22 ;  /* 0x00000016001b7c82 */ /* 0x000fe20008000000 */
[--C-:B------:R-:W-:Y:S01]  /*5fd0*/  LOP3.LUT R0, R3, 0x38, R2.reuse, 0xf8, !PT ;  /* 0x0000003803007812 */ /* 0x100fe200078ef802 */
[----:B------:R-:W3:Y:S01]  /*5fe0*/  LDCU.64 UR12, c[0x0][0x5b0] ;  /* 0x0000b600ff0c77ac */ /* 0x000ee20008000a00 */
[----:B------:R-:W-:Y:S02]  /*5ff0*/  LOP3.LUT R2, R37, 0x6, R2, 0xf8, !PT ;  /* 0x0000000625027812 */ /* 0x000fe400078ef802 */
[----:B------:R-:W-:Y:S01]  /*6000*/  LOP3.LUT R0, R0, 0x8, R220, 0x78, !PT ;  /* 0x0000000800007812 */ /* 0x000fe200078e78dc */
[----:B-1----:R-:W-:Y:S01]  /*6010*/  FMUL.FTZ R100, R100, UR5 ;  /* 0x0000000564647c20 */ /* 0x002fe20008410000 */
[----:B------:R-:W-:Y:S01]  /*6020*/  MOV R3, 0x20 ;  /* 0x0000002000037802 */ /* 0x000fe20000000f00 */
[----:B------:R-:W-:Y:S01]  /*6030*/  FMUL.FTZ R16, R101, UR5 ;  /* 0x0000000565107c20 */ /* 0x000fe20008410000 */
[----:B------:R-:W-:Y:S01]  /*6040*/  LOP3.LUT R0, R2, R0, RZ, 0xfc, !PT ;  /* 0x0000000002007212 */ /* 0x000fe200078efcff */
[----:B------:R-:W-:Y:S01]  /*6050*/  FMUL.FTZ R102, R102, UR5 ;  /* 0x0000000566667c20 */ /* 0x000fe20008410000 */
[----:B------:R-:W-:Y:S01]  /*6060*/  FMUL.FTZ R15, R103, UR5 ;  /* 0x00000005670f7c20 */ /* 0x000fe20008410000 */
[----:B------:R-:W-:Y:S01]  /*6070*/  FMUL.FTZ R114, R114, UR5 ;  /* 0x0000000572727c20 */ /* 0x000fe20008410000 */
[----:B------:R-:W-:Y:S01]  /*6080*/  LEA R0, R0, UR4, 0x1 ;  /* 0x0000000400007c11 */ /* 0x000fe2000f8e08ff */
[----:B------:R-:W-:Y:S01]  /*6090*/  FMUL.FTZ R8, R115, UR5 ;  /* 0x0000000573087c20 */ /* 0x000fe20008410000 */
[----:B------:R-:W-:Y:S01]  /*60a0*/  SEL R3, R3, 0xffffffe0, !P3 ;  /* 0xffffffe003037807 */ /* 0x000fe20005800000 */
[----:B------:R-:W-:Y:S01]  /*60b0*/  FMUL.FTZ R112, R112, UR5 ;  /* 0x0000000570707c20 */ /* 0x000fe20008410000 */
[----:B------:R-:W-:Y:S01]  /*60c0*/  FMUL.FTZ R12, R113, UR5 ;  /* 0x00000005710c7c20 */ /* 0x000fe20008410000 */
        /* <DEDUP_REMOVED lines=17> */
[----:B------:R-:W-:Y:S01]  /*61e0*/  IMAD.IADD R2, R0, 0x1, R3 ;  /* 0x0000000100027824 */ /* 0x000fe200078e0203 */
[----:B------:R-:W-:Y:S01]  /*61f0*/  LOP3.LUT R244, R4, 0x1e00, R244, 0xf8, !PT ;  /* 0x00001e0004f47812 */ /* 0x000fe200078ef8f4 */
[----:B------:R-:W-:Y:S01]  /*6200*/  FMUL.FTZ R128, R128, UR5 ;  /* 0x0000000580807c20 */ /* 0x000fe20008410000 */
[----:B------:R-:W-:Y:S01]  /*6210*/  FMUL.FTZ R29, R129, UR5 ;  /* 0x00000005811d7c20 */ /* 0x000fe20008410000 */
[----:B------:R-:W-:Y:S01]  /*6220*/  FMUL.FTZ R130, R130, UR5 ;  /* 0x0000000582827c20 */ /* 0x000fe20008410000 */
[----:B------:R-:W-:Y:S01]  /*6230*/  FMUL.FTZ R28, R131, UR5 ;  /* 0x00000005831c7c20 */ /* 0x000fe20008410000 */
[----:B------:R-:W-:Y:S01]  /*6240*/  IADD3 R4, PT, PT, R0, 0xc040, RZ ;  /* 0x0000c04000047810 */ /* 0x000fe20007ffe0ff */
[----:B------:R-:W-:Y:S01]  /*6250*/  FMUL.FTZ R120, R120, UR5 ;  /* 0x0000000578787c20 */ /* 0x000fe20008410000 */
[----:B------:R-:W-:Y:S01]  /*6260*/  FMUL.FTZ R31, R121, UR5 ;  /* 0x00000005791f7c20 */ /* 0x000fe20008410000 */
[----:B------:R-:W-:Y:S01]  /*6270*/  FMUL.FTZ R122, R122, UR5 ;  /* 0x000000057a7a7c20 */ /* 0x000fe20008410000 */
[----:B------:R-:W-:Y:S01]  /*6280*/  FMUL.FTZ R30, R123, UR5 ;  /* 0x000000057b1e7c20 */ /* 0x000fe20008410000 */
[----:B------:R-:W-:Y:S01]  /*6290*/  F2FP.BF16.F32.PACK_AB R12, R12, R112 ;  /* 0x000000700c0c723e */ /* 0x000fe200000010ff */
[----:B------:R-:W-:-:S02]  /*62a0*/  @P4 VIADD R4, R37, 0xffffffc0 ;  /* 0xffffffc025044836 */ /* 0x000fc40000000000 */
        /* <DEDUP_REMOVED lines=11> */
[----:B------:R-:W-:Y:S01]  /*6360*/  STS [R0+0xc000], R16 ;  /* 0x00c0001000007388 */ /* 0x000fe20000000800 */
[----:B------:R-:W-:Y:S01]  /*6370*/  F2FP.BF16.F32.PACK_AB R34, R34, R110 ;  /* 0x0000006e2222723e */ /* 0x000fe200000010ff */
[----:B------:R-:W-:Y:S01]  /*6380*/  FMUL.FTZ R144, R144, UR5 ;  /* 0x0000000590907c20 */ /* 0x000fe20008410000 */
[----:B------:R-:W-:Y:S01]  /*6390*/  FMUL.FTZ R21, R145, UR5 ;  /* 0x0000000591157c20 */ /* 0x000fe20008410000 */
[----:B------:R-:W-:Y:S01]  /*63a0*/  STS [R0+0xc400], R15 ;  /* 0x00c4000f00007388 */ /* 0x000fe20000000800 */
[----:B------:R-:W-:Y:S01]  /*63b0*/  FMUL.FTZ R146, R146, UR5 ;  /* 0x0000000592927c20 */ /* 0x000fe20008410000 */
[----:B------:R-:W-:Y:S01]  /*63c0*/  FMUL.FTZ R20, R147, UR5 ;  /* 0x0000000593147c20 */ /* 0x000fe20008410000 */
[----:B------:R-:W-:Y:S01]  /*63d0*/  F2FP.BF16.F32.PACK_AB R33, R33, R116 ;  /* 0x000000742121723e */ /* 0x000fe200000010ff */
[----:B------:R1:W-:Y:S01]  /*63e0*/  STS [R2+0xc400], R8 ;  /* 0x00c4000802007388 */ /* 0x0003e20000000800 */
        /* <DEDUP_REMOVED lines=23> */
[----:B------:R4:W-:Y:S01]  /*6560*/  STS [R0+0xe400], R13 ;  /* 0x00e4000d00007388 */ /* 0x0009e20000000800 */
[----:B-1----:R-:W-:-:S02]  /*6570*/  IMAD.IADD R8, R3, 0x1, R4 ;  /* 0x0000000103087824 */ /* 0x002fc400078e0204 */
        /* <DEDUP_REMOVED lines=8> */
[----:B------:R-:W-:Y:S01]  /*6600*/  F2FP.BF16.F32.PACK_AB R21, R21, R144 ;  /* 0x000000901515723e */ /* 0x000fe200000010ff */
[----:B------:R-:W-:Y:S01]  /*6610*/  FMUL.FTZ R154, R154, UR5 ;  /* 0x000000059a9a7c20 */ /* 0x000fe20008410000 */
[----:B------:R-:W-:Y:S01]  /*6620*/  F2FP.BF16.F32.PACK_AB R20, R20, R146 ;  /* 0x000000921414723e */ /* 0x000fe200000010ff */
[----:B------:R-:W-:Y:S01]  /*6630*/  STS [R4], R33 ;  /* 0x0000002104007388 */ /* 0x000fe20000000800 */
[----:B------:R-:W-:Y:S01]  /*6640*/  F2FP.BF16.F32.PACK_AB R23, R23, R136 ;  /* 0x000000881717723e */ /* 0x000fe200000010ff */
[----:B------:R-:W-:Y:S01]  /*6650*/  FMUL.FTZ R9, R155, UR5 ;  /* 0x000000059b097c20 */ /* 0x000fe20008410000 */
[----:B------:R-:W-:Y:S01]  /*6660*/  F2FP.BF16.F32.PACK_AB R22, R22, R138 ;  /* 0x0000008a1616723e */ /* 0x000fe200000010ff */
[----:B------:R-:W-:Y:S01]  /*6670*/  STS [R4+0x400], R32 ;  /* 0x0004002004007388 */ /* 0x000fe20000000800 */
[----:B------:R-:W-:Y:S01]  /*6680*/  F2FP.BF16.F32.PACK_AB R19, R19, R140 ;  /* 0x0000008c1313723e */ /* 0x000fe200000010ff */
[----:B------:R-:W-:Y:S01]  /*6690*/  FMUL.FTZ R156, R156, UR5 ;  /* 0x000000059c9c7c20 */ /* 0x000fe20008410000 */
[----:B------:R-:W-:Y:S01]  /*66a0*/  F2FP.BF16.F32.PACK_AB R18, R18, R142 ;  /* 0x0000008e1212723e */ /* 0x000fe200000010ff */
[----:B------:R-:W-:Y:S01]  /*66b0*/  STS [R8], R29 ;  /* 0x0000001d08007388 */ /* 0x000fe20000000800 */
[----:B------:R-:W-:Y:S01]  /*66c0*/  FMUL.FTZ R5, R157, UR5 ;  /* 0x000000059d057c20 */ /* 0x000fe20008410000 */
[----:B------:R-:W-:Y:S01]  /*66d0*/  FMUL.FTZ R158, R158, UR5 ;  /* 0x000000059e9e7c20 */ /* 0x000fe20008410000 */
[----:B------:R-:W-:Y:S01]  /*66e0*/  FMUL.FTZ R36, R159, UR5 ;  /* 0x000000059f247c20 */ /* 0x000fe20008410000 */
[----:B------:R-:W-:Y:S01]  /*66f0*/  STS [R8+0x400], R28 ;  /* 0x0004001c08007388 */ /* 0x000fe20000000800 */
[----:B------:R-:W-:Y:S01]  /*6700*/  F2FP.BF16.F32.PACK_AB R17, R17, R148 ;  /* 0x000000941111723e */ /* 0x000fe200000010ff */
[----:B------:R-:W-:Y:S01]  /*6710*/  USHF.R.S32.HI UR5, URZ, 0x1f, UR14 ;  /* 0x0000001fff057899 */ /* 0x000fe2000801140e */
[----:B------:R-:W-:Y:S01]  /*6720*/  F2FP.BF16.F32.PACK_AB R11, R11, R150 ;  /* 0x000000960b0b723e */ /* 0x000fe200000010ff */
[----:B------:R-:W-:Y:S01]  /*6730*/  STS [R4+0x2000], R31 ;  /* 0x0020001f04007388 */ /* 0x000fe20000000800 */
[----:B------:R-:W-:Y:S01]  /*6740*/  F2FP.BF16.F32.PACK_AB R7, R7, R160 ;  /* 0x000000a00707723e */ /* 0x000fe200000010ff */
[----:B------:R-:W-:Y:S01]  /*6750*/  UIADD3 UR14, UP0, UPT, UR45, UR14, URZ ;  /* 0x0000000e2d0e7290 */ /* 0x000fe2000ff1e0ff */
[----:B------:R-:W-:Y:S01]  /*6760*/  F2FP.BF16.F32.PACK_AB R6, R6, R162 ;  /* 0x000000a20606723e */ /* 0x000fe200000010ff */
[----:B------:R-:W-:Y:S01]  /*6770*/  STS [R4+0x2400], R30 ;  /* 0x0024001e04007388 */ /* 0x000fe20000000800 */
[----:B------:R-:W-:Y:S01]  /*6780*/  F2FP.BF16.F32.PACK_AB R10, R10, R152 ;  /* 0x000000980a0a723e */ /* 0x000fe200000010ff */
[----:B------:R-:W-:Y:S01]  /*6790*/  ULEA.HI.X.SX32 UR45, UR45, UR5, 0x1, UP0 ;  /* 0x000000052d2d7291 */ /* 0x000fe200080f0eff */
[----:B------:R-:W-:Y:S01]  /*67a0*/  F2FP.BF16.F32.PACK_AB R9, R9, R154 ;  /* 0x0000009a0909723e */ /* 0x000fe200000010ff */
[----:B------:R-:W-:Y:S01]  /*67b0*/  STS [R8+0x2000], R27 ;  /* 0x0020001b08007388 */ /* 0x000fe20000000800 */
[----:B------:R-:W-:Y:S01]  /*67c0*/  F2FP.BF16.F32.PACK_AB R5, R5, R156 ;  /* 0x0000009c0505723e */ /* 0x000fe200000010ff */
[----:B----4-:R-:W1:Y:S01]  /*67d0*/  LDC.64 R12, c[0x0][0x5d8] ;  /* 0x00017600ff0c7b82 */ /* 0x010e620000000a00 */
[----:B------:R-:W-:Y:S01]  /*67e0*/  F2FP.BF16.F32.PACK_AB R36, R36, R158 ;  /* 0x0000009e2424723e */ /* 0x000fe200000010ff */
[----:B------:R-:W-:Y:S01]  /*67f0*/  STS [R8+0x2400], R26 ;  /* 0x0024001a08007388 */ /* 0x000fe20000000800 */
[----:B------:R-:W-:Y:S01]  /*6800*/  F2FP.BF16.F32.PACK_AB R38, R39, R38 ;  /* 0x000000262726723e */ /* 0x000fe200000010ff */
[----:B--2---:R-:W-:Y:S01]  /*6810*/  UIMAD UR7, UR27, UR7, URZ ;  /* 0x000000071b0772a4 */ /* 0x004fe2000f8e02ff */
[----:B------:R-:W-:Y:S01]  /*6820*/  F2FP.BF16.F32.PACK_AB R48, R49, R48 ;  /* 0x000000303130723e */ /* 0x000fe200000010ff */
[----:B------:R-:W-:Y:S01]  /*6830*/  STS [R0+0x10000], R25 ;  /* 0x0100001900007388 */ /* 0x000fe20000000800 */
[----:B------:R-:W-:Y:S01]  /*6840*/  F2FP.BF16.F32.PACK_AB R50, R51, R50 ;  /* 0x000000323332723e */ /* 0x000fe200000010ff */
[----:B---3--:R-:W-:Y:S01]  /*6850*/  UIMAD UR13, UR27, UR13, URZ ;  /* 0x0000000d1b0d72a4 */ /* 0x008fe2000f8e02ff */
[----:B------:R-:W-:Y:S01]  /*6860*/  F2FP.BF16.F32.PACK_AB R40, R41, R40 ;  /* 0x000000282928723e */ /* 0x000fe200000010ff */
[----:B------:R-:W-:Y:S01]  /*6870*/  STS [R0+0x10400], R24 ;  /* 0x0104001800007388 */ /* 0x000fe20000000800 */
[----:B------:R-:W-:-:S02]  /*6880*/  F2FP.BF16.F32.PACK_AB R42, R43, R42 ;  /* 0x0000002a2b2a723e */ /* 0x000fc400000010ff */
[----:B------:R-:W-:Y:S01]  /*6890*/  F2FP.BF16.F32.PACK_AB R44, R45, R44 ;  /* 0x0000002c2d2c723e */ /* 0x000fe200000010ff */
[----:B------:R-:W-:Y:S01]  /*68a0*/  STS [R2+0x10000], R21 ;  /* 0x0100001502007388 */ /* 0x000fe20000000800 */
[----:B------:R-:W-:Y:S02]  /*68b0*/  F2FP.BF16.F32.PACK_AB R46, R47, R46 ;  /* 0x0000002e2f2e723e */ /* 0x000fe400000010ff */
[----:B------:R-:W-:Y:S01]  /*68c0*/  F2FP.BF16.F32.PACK_AB R52, R53, R52 ;  /* 0x000000343534723e */ /* 0x000fe200000010ff */
[----:B------:R2:W-:Y:S01]  /*68d0*/  STS [R2+0x10400], R20 ;  /* 0x0104001402007388 */ /* 0x0005e20000000800 */
        /* <DEDUP_REMOVED lines=18> */
[----:B------:R-:W-:Y:S01]  /*6a00*/  F2FP.BF16.F32.PACK_AB R74, R75, R74 ;  /* 0x0000004a4b4a723e */ /* 0x000fe200000010ff */
[----:B--2---:R-:W2:Y:S01]  /*6a10*/  LDC.64 R20, c[0x0][0x5c8] ;  /* 0x00017200ff147b82 */ /* 0x004ea20000000a00 */
        /* <DEDUP_REMOVED lines=15> */
[----:B------:R-:W-:Y:S01]  /*6b10*/  MOV R217, RZ ;  /* 0x000000ff00d97202 */ /* 0x000fe20000000f00 */
[----:B------:R-:W-:Y:S04]  /*6b20*/  STS [R8+0x6400], R36 ;  /* 0x0064002408007388 */ /* 0x000fe80000000800 */
[----:B------:R-:W-:Y:S04]  /*6b30*/  STS [R0+0x14000], R164 ;  /* 0x014000a400007388 */ /* 0x000fe80000000800 */
[----:B------:R-:W-:Y:S04]  /*6b40*/  STS [R0+0x14400], R38 ;  /* 0x0144002600007388 */ /* 0x000fe80000000800 */
[----:B------:R-:W-:Y:S01]  /*6b50*/  STS [R2+0x14000], R48 ;  /* 0x0140003002007388 */ /* 0x000fe20000000800 */
[----:B---3--:R-:W3:Y:S03]  /*6b60*/  LDC.64 R10, c[0x0][0x5c0] ;  /* 0x00017000ff0a7b82 */ /* 0x008ee60000000a00 */
[----:B------:R-:W-:Y:S04]  /*6b70*/  STS [R2+0x14400], R50 ;  /* 0x0144003202007388 */ /* 0x000fe80000000800 */
[----:B------:R-:W-:Y:S04]  /*6b80*/  STS [R0+0x16000], R40 ;  /* 0x0160002800007388 */ /* 0x000fe80000000800 */
[----:B------:R-:W-:Y:S04]  /*6b90*/  STS [R0+0x16400], R42 ;  /* 0x0164002a00007388 */ /* 0x000fe80000000800 */
[----:B------:R-:W-:Y:S04]  /*6ba0*/  STS [R2+0x16000], R44 ;  /* 0x0160002c02007388 */ /* 0x000fe80000000800 */
[----:B------:R-:W-:Y:S04]  /*6bb0*/  STS [R2+0x16400], R46 ;  /* 0x0164002e02007388 */ /* 0x000fe80000000800 */
[----:B------:R-:W-:Y:S01]  /*6bc0*/  STS [R4+0x8000], R52 ;  /* 0x0080003404007388 */ /* 0x000fe20000000800 */
[C---:B---3--:R-:W-:Y:S01]  /*6bd0*/  IMAD R3, R10.reuse, UR45, RZ ;  /* 0x0000002d0a037c24 */ /* 0x048fe2000f8e02ff */
[C---:B------:R-:W-:Y:S01]  /*6be0*/  SHF.L.U64.HI R22, R10.reuse, 0x6, R11 ;  /* 0x000000060a167819 */ /* 0x040fe2000001020b */
[----:B------:R-:W-:Y:S01]  /*6bf0*/  IMAD.WIDE.U32 R6, R10, UR14, R216 ;  /* 0x0000000e0a067c25 */ /* 0x000fe2000f8e00d8 */
[----:B------:R-:W-:Y:S03]  /*6c00*/  STS [R4+0x8400], R54 ;  /* 0x0084003604007388 */ /* 0x000fe60000000800 */
[----:B------:R-:W-:Y:S01]  /*6c10*/  IMAD R3, R11, UR14, R3 ;  /* 0x0000000e0b037c24 */ /* 0x000fe2000f8e0203 */
[----:B------:R-:W-:Y:S03]  /*6c20*/  STS [R8+0x8000], R64 ;  /* 0x0080004008007388 */ /* 0x000fe60000000800 */
[----:B------:R-:W-:Y:S01]  /*6c30*/  IMAD.IADD R7, R7, 0x1, R3 ;  /* 0x0000000107077824 */ /* 0x000fe200078e0203 */
[----:B------:R-:W-:Y:S01]  /*6c40*/  STS [R8+0x8400], R66 ;  /* 0x0084004208007388 */ /* 0x000fe20000000800 */
[----:B------:R-:W-:-:S03]  /*6c50*/  IMAD.U32 R3, RZ, RZ, UR6 ;  /* 0x00000006ff037e24 */ /* 0x000fc6000f8e00ff */
[----:B------:R-:W-:Y:S01]  /*6c60*/  STS [R4+0xa000], R56 ;  /* 0x00a0003804007388 */ /* 0x000fe20000000800 */
[----:B------:R-:W-:-:S03]  /*6c70*/  IMAD.WIDE.U32 R6, R3, UR27, R6 ;  /* 0x0000001b03067c25 */ /* 0x000fc6000f8e0006 */
[----:B------:R-:W-:Y:S02]  /*6c80*/  STS [R4+0xa400], R58 ;  /* 0x00a4003a04007388 */ /* 0x000fe40000000800 */
[----:B------:R-:W-:Y:S02]  /*6c90*/  IADD3 R3, PT, PT, R7, UR7, RZ ;  /* 0x0000000707037c10 */ /* 0x000fe4000fffe0ff */
        /* <DEDUP_REMOVED lines=9> */
[----:B------:R4:W-:Y:S04]  /*6d30*/  STS [R2+0x1a400], R78 ;  /* 0x01a4004e02007388 */ /* 0x0009e80000000800 */
[----:B------:R-:W-:Y:S04]  /*6d40*/  STS [R4+0xc000], R84 ;  /* 0x00c0005404007388 */ /* 0x000fe80000000800 */
[----:B------:R-:W-:Y:S04]  /*6d50*/  STS [R4+0xc400], R86 ;  /* 0x00c4005604007388 */ /* 0x000fe80000000800 */
[----:B------:R-:W-:Y:S04]  /*6d60*/  STS [R8+0xc000], R96 ;  /* 0x00c0006008007388 */ /* 0x000fe80000000800 */
[----:B------:R-:W-:Y:S01]  /*6d70*/  STS [R8+0xc400], R98 ;  /* 0x00c4006208007388 */ /* 0x000fe20000000800 */
[----:B---3--:R-:W-:Y:S01]  /*6d80*/  LEA R0, R244, UR4, 0x1 ;  /* 0x00000004f4007c11 */ /* 0x008fe2000f8e08ff */
[----:B------:R-:W3:Y:S02]  /*6d90*/  LDCU.128 UR4, c[0x0][0x560] ;  /* 0x0000ac00ff0477ac */ /* 0x000ee40008000c00 */
[----:B------:R-:W-:Y:S04]  /*6da0*/  STS [R4+0xe000], R88 ;  /* 0x00e0005804007388 */ /* 0x000fe80000000800 */
[----:B------:R3:W-:Y:S01]  /*6db0*/  STS [R4+0xe400], R90 ;  /* 0x00e4005a04007388 */ /* 0x0007e20000000800 */
[----:B----4-:R-:W-:-:S03]  /*6dc0*/  IMAD.MOV.U32 R2, RZ, RZ, R6 ;  /* 0x000000ffff027224 */ /* 0x010fc600078e0006 */
[----:B------:R-:W-:Y:S01]  /*6dd0*/  STS [R8+0xe000], R92 ;  /* 0x00e0005c08007388 */ /* 0x000fe20000000800 */
[----:B-1----:R-:W-:-:S03]  /*6de0*/  IMAD.WIDE.U32 R6, R12, UR25, R2 ;  /* 0x000000190c067c25 */ /* 0x002fc6000f8e0002 */
[----:B------:R1:W-:Y:S01]  /*6df0*/  STS [R8+0xe400], R94 ;  /* 0x00e4005e08007388 */ /* 0x0003e20000000800 */
[C---:B--2---:R-:W-:Y:S01]  /*6e00*/  IMAD.WIDE.U32 R2, R20.reuse, UR14, R216 ;  /* 0x0000000e14027c25 */ /* 0x044fe2000f8e00d8 */
[----:B------:R-:W-:Y:S03]  /*6e10*/  BAR.SYNC.DEFER_BLOCKING 0x0 ;  /* 0x0000000000007b1d */ /* 0x000fe60000010000 */
[----:B------:R-:W-:Y:S01]  /*6e20*/  IMAD R5, R13, UR25, R7 ;  /* 0x000000190d057c24 */ /* 0x000fe2000f8e0207 */
[----:B------:R-:W-:Y:S01]  /*6e30*/  MOV R7, UR12 ;  /* 0x0000000c00077c02 */ /* 0x000fe20008000f00 */
[----:B---3--:R-:W-:-:S04]  /*6e40*/  IMAD R4, R20, UR45, RZ ;  /* 0x0000002d14047c24 */ /* 0x008fc8000f8e02ff */
[----:B------:R-:W-:Y:S01]  /*6e50*/  IMAD R4, R21, UR14, R4 ;  /* 0x0000000e15047c24 */ /* 0x000fe2000f8e0204 */
[----:B-1----:R-:W1:Y:S03]  /*6e60*/  LDC.64 R8, c[0x0][0x5e0] ;  /* 0x00017800ff087b82 */ /* 0x002e660000000a00 */
[----:B------:R-:W-:Y:S01]  /*6e70*/  IMAD.IADD R3, R3, 0x1, R4 ;  /* 0x0000000103037824 */ /* 0x000fe200078e0204 */
[----:B------:R-:W2:Y:S01]  /*6e80*/  LDS.128 R76, [R0+0xc000] ;  /* 0x00c00000004c7984 */ /* 0x000ea20000000c00 */
[----:B------:R-:W-:Y:S02]  /*6e90*/  IMAD.MOV.U32 R4, RZ, RZ, R6 ;  /* 0x000000ffff047224 */ /* 0x000fe400078e0006 */
[----:B------:R-:W-:Y:S01]  /*6ea0*/  IMAD.WIDE.U32 R6, R7, UR27, R2 ;  /* 0x0000001b07067c25 */ /* 0x000fe2000f8e0002 */
[----:B------:R-:W3:Y:S03]  /*6eb0*/  LDS.128 R68, [R0+0x10000] ;  /* 0x0100000000447984 */ /* 0x000ee60000000c00 */
[C---:B------:R-:W-:Y:S01]  /*6ec0*/  IMAD.WIDE.U32 R4, R214.reuse, R10, R4 ;  /* 0x0000000ad6047225 */ /* 0x040fe200078e0004 */
[----:B------:R-:W4:Y:S03]  /*6ed0*/  LDS.128 R72, [R0+0xd000] ;  /* 0x00d0000000487984 */ /* 0x000f260000000c00 */
[----:B------:R-:W-:Y:S01]  /*6ee0*/  IMAD R3, R214, R11, R5 ;  /* 0x0000000bd6037224 */ /* 0x000fe200078e0205 */
[----:B------:R-:W4:Y:S01]  /*6ef0*/  LDS.128 R64, [R0+0x11000] ;  /* 0x0110000000407984 */ /* 0x000f220000000c00 */
[----:B------:R-:W-:Y:S01]  /*6f00*/  LEA R2, P0, R4, UR4, 0x1 ;  /* 0x0000000404027c11 */ /* 0x000fe2000f8008ff */
[----:B------:R-:W-:-:S02]  /*6f10*/  VIADD R5, R7, UR13 ;  /* 0x0000000d07057c36 */ /* 0x000fc40008000000 */
[----:B------:R-:W4:Y:S01]  /*6f20*/  LDS.128 R52, [R0+0xe000] ;  /* 0x00e0000000347984 */ /* 0x000f220000000c00 */
[----:B------:R-:W-:Y:S02]  /*6f30*/  LEA.HI.X R3, R4, UR5, R3, 0x1, P0 ;  /* 0x0000000504037c11 */ /* 0x000fe400080f0c03 */
[----:B------:R-:W-:Y:S01]  /*6f40*/  MOV R4, R6 ;  /* 0x0000000600047202 */ /* 0x000fe20000000f00 */
[----:B------:R-:W4:Y:S01]  /*6f50*/  LDS.128 R48, [R0+0x12000] ;  /* 0x0120000000307984 */ /* 0x000f220000000c00 */
[----:B------:R-:W-:-:S03]  /*6f60*/  LEA R6, P0, R10, R2, 0x7 ;  /* 0x000000020a067211 */ /* 0x000fc600078038ff */
[----:B------:R-:W4:Y:S01]  /*6f70*/  LDS.128 R60, [R0+0xf000] ;  /* 0x00f00000003c7984 */ /* 0x000f220000000c00 */
[C---:B------:R-:W-:Y:S01]  /*6f80*/  LEA.HI.X R7, R10.reuse, R3, R11, 0x7, P0 ;  /* 0x000000030a077211 */ /* 0x040fe200000f3c0b */
[----:B------:R-:W-:Y:S02]  /*6f90*/  IMAD.SHL.U32 R10, R10, 0x40, RZ ;  /* 0x000000400a0a7824 */ /* 0x000fe400078e00ff */
[----:B------:R-:W4:Y:S01]  /*6fa0*/  LDS.128 R56, [R0+0x13000] ;  /* 0x0130000000387984 */ /* 0x000f220000000c00 */
[----:B-1----:R-:W-:Y:S02]  /*6fb0*/  IMAD.WIDE.U32 R4, R8, UR25, R4 ;  /* 0x0000001908047c25 */ /* 0x002fe4000f8e0004 */
[----:B------:R-:W-:Y:S01]  /*6fc0*/  IADD3 R8, P0, PT, R10, R2, RZ ;  /* 0x000000020a087210 */ /* 0x000fe20007f1e0ff */
[----:B------:R-:W1:Y:S01]  /*6fd0*/  LDS.128 R40, [R0+0x14000] ;  /* 0x0140000000287984 */ /* 0x000e620000000c00 */
[----:B------:R-:W-:Y:S01]  /*6fe0*/  IMAD R5, R9, UR25, R5 ;  /* 0x0000001909057c24 */ /* 0x000fe2000f8e0205 */
[----:B------:R-:W-:-:S02]  /*6ff0*/  IADD3 R10, P1, PT, R6, R10, RZ ;  /* 0x0000000a060a7210 */ /* 0x000fc40007f3e0ff */
[----:B------:R-:W1:Y:S01]  /*7000*/  LDS.128 R44, [R0+0x18000] ;  /* 0x01800000002c7984 */ /* 0x000e620000000c00 */
[----:B------:R-:W-:Y:S01]  /*7010*/  IMAD.X R9, R22, 0x1, R3, P0 ;  /* 0x0000000116097824 */ /* 0x000fe200000e0603 */
[----:B------:R-:W-:Y:S01]  /*7020*/  IADD3.X R11, PT, PT, R7, R22, RZ, P1, !PT ;  /* 0x00000016070b7210 */ /* 0x000fe20000ffe4ff */
[C---:B------:R-:W-:Y:S01]  /*7030*/  IMAD.SHL.U32 R22, R20.reuse, 0x40, RZ ;  /* 0x0000004014167824 */ /* 0x040fe200078e00ff */
[----:B------:R-:W1:Y:S04]  /*7040*/  LDS.128 R36, [R0+0x15000] ;  /* 0x0150000000247984 */ /* 0x000e680000000c00 */
[----:B------:R-:W1:Y:S04]  /*7050*/  LDS.128 R24, [R0+0x19000] ;  /* 0x0190000000187984 */ /* 0x000e680000000c00 */
[----:B------:R-:W1:Y:S04]  /*7060*/  LDS.128 R32, [R0+0x16000] ;  /* 0x0160000000207984 */ /* 0x000e680000000c00 */
[----:B------:R-:W1:Y:S04]  /*7070*/  LDS.128 R16, [R0+0x1a000] ;  /* 0x01a0000000107984 */ /* 0x000e680000000c00 */
[----:B------:R-:W1:Y:S04]  /*7080*/  LDS.128 R28, [R0+0x17000] ;  /* 0x01700000001c7984 */ /* 0x000e680000000c00 */
[----:B------:R4:W1:Y:S04]  /*7090*/  LDS.128 R12, [R0+0x1b000] ;  /* 0x01b00000000c7984 */ /* 0x0008680000000c00 */
[----:B--2---:R-:W-:Y:S04]  /*70a0*/  STG.E.128 desc[UR30][R2.64], R76 ;  /* 0x0000004c02007986 */ /* 0x004fe8000c101d1e */
[----:B---3--:R2:W-:Y:S04]  /*70b0*/  STG.E.128 desc[UR30][R2.64+0x80], R68 ;  /* 0x0000804402007986 */ /* 0x0085e8000c101d1e */
[----:B----4-:R-:W-:Y:S04]  /*70c0*/  STG.E.128 desc[UR30][R8.64], R72 ;  /* 0x0000004808007986 */ /* 0x010fe8000c101d1e */
[----:B------:R3:W-:Y:S04]  /*70d0*/  STG.E.128 desc[UR30][R8.64+0x80], R64 ;  /* 0x0000804008007986 */ /* 0x0007e8000c101d1e */
[----:B------:R-:W-:Y:S01]  /*70e0*/  STG.E.128 desc[UR30][R6.64], R52 ;  /* 0x0000003406007986 */ /* 0x000fe2000c101d1e */
[----:B------:R-:W-:-:S03]  /*70f0*/  SHF.L.U64.HI R0, R20, 0x6, R21 ;  /* 0x0000000614007819 */ /* 0x000fc60000010215 */
[----:B------:R4:W-:Y:S04]  /*7100*/  STG.E.128 desc[UR30][R6.64+0x80], R48 ;  /* 0x0000803006007986 */ /* 0x0009e8000c101d1e */
[----:B------:R4:W-:Y:S04]  /*7110*/  STG.E.128 desc[UR30][R10.64], R60 ;  /* 0x0000003c0a007986 */ /* 0x0009e8000c101d1e */
[----:B------:R4:W-:Y:S01]  /*7120*/  STG.E.128 desc[UR30][R10.64+0x80], R56 ;  /* 0x000080380a007986 */ /* 0x0009e2000c101d1e */
[----:B--2---:R-:W-:-:S04]  /*7130*/  IMAD.WIDE.U32 R2, R214, R20, R4 ;  /* 0x00000014d6027225 */ /* 0x004fc800078e0004 */
[----:B------:R-:W-:Y:S01]  /*7140*/  IMAD R214, R214, R21, R3 ;  /* 0x00000015d6d67224 */ /* 0x000fe200078e0203 */
[----:B------:R-:W-:-:S04]  /*7150*/  LEA R4, P0, R2, UR6, 0x1 ;  /* 0x0000000602047c11 */ /* 0x000fc8000f8008ff */
[----:B------:R-:W-:Y:S02]  /*7160*/  LEA.HI.X R5, R2, UR7, R214, 0x1, P0 ;  /* 0x0000000702057c11 */ /* 0x000fe400080f0cd6 */
[-C--:B------:R-:W-:Y:S02]  /*7170*/  LEA R2, P0, R20, R4.reuse, 0x7 ;  /* 0x0000000414027211 */ /* 0x080fe400078038ff */
[----:B---3--:R-:W-:Y:S01]  /*7180*/  IADD3 R8, P1, PT, R22, R4, RZ ;  /* 0x0000000416087210 */ /* 0x008fe20007f3e0ff */
[----:B-1----:R2:W-:Y:S01]  /*7190*/  STG.E.128 desc[UR30][R4.64], R40 ;  /* 0x0000002804007986 */ /* 0x0025e2000c101d1e */
[----:B------:R-:W-:Y:S02]  /*71a0*/  LEA.HI.X R3, R20, R5, R21, 0x7, P0 ;  /* 0x0000000514037211 */ /* 0x000fe400000f3c15 */
[----:B----4-:R-:W-:Y:S01]  /*71b0*/  IADD3 R6, P0, PT, R2, R22, RZ ;  /* 0x0000001602067210 */ /* 0x010fe20007f1e0ff */
[----:B------:R-:W-:Y:S01]  /*71c0*/  IMAD.X R9, R0, 0x1, R5, P1 ;  /* 0x0000000100097824 */ /* 0x000fe200008e0605 */
[----:B------:R2:W-:Y:S02]  /*71d0*/  STG.E.128 desc[UR30][R4.64+0x80], R44 ;  /* 0x0000802c04007986 */ /* 0x0005e4000c101d1e */
[----:B------:R-:W-:-:S02]  /*71e0*/  IADD3.X R7, PT, PT, R3, R0, RZ, P0, !PT ;  /* 0x0000000003077210 */ /* 0x000fc400007fe4ff */
[----:B------:R2:W-:Y:S04]  /*71f0*/  STG.E.128 desc[UR30][R8.64], R36 ;  /* 0x0000002408007986 */ /* 0x0005e8000c101d1e */
[----:B------:R2:W-:Y:S04]  /*7200*/  STG.E.128 desc[UR30][R8.64+0x80], R24 ;  /* 0x0000801808007986 */ /* 0x0005e8000c101d1e */
[----:B------:R2:W-:Y:S04]  /*7210*/  STG.E.128 desc[UR30][R2.64], R32 ;  /* 0x0000002002007986 */ /* 0x0005e8000c101d1e */
[----:B------:R2:W-:Y:S04]  /*7220*/  STG.E.128 desc[UR30][R2.64+0x80], R16 ;  /* 0x0000801002007986 */ /* 0x0005e8000c101d1e */
[----:B------:R2:W-:Y:S04]  /*7230*/  STG.E.128 desc[UR30][R6.64], R28 ;  /* 0x0000001c06007986 */ /* 0x0005e8000c101d1e */
[----:B------:R2:W-:Y:S02]  /*7240*/  STG.E.128 desc[UR30][R6.64+0x80], R12 ;  /* 0x0000800c06007986 */ /* 0x0005e4000c101d1e */
.L_x_248:
[----:B------:R-:W3:Y:S01]  /*7250*/  LDCU UR5, c[0x0][0x438] ;  /* 0x00008700ff0577ac */ /* 0x000ee20008000800 */
[----:B------:R-:W4:Y:S01]  /*7260*/  LDCU UR6, c[0x0][0x370] ;  /* 0x00006e00ff0677ac */ /* 0x000f220008000800 */
[----:B---3--:R-:W-:-:S04]  /*7270*/  UIADD3 UR5, UPT, UPT, UR5, 0x7f, URZ ;  /* 0x0000007f05057890 */ /* 0x008fc8000fffe0ff */
[----:B------:R-:W-:Y:S02]  /*7280*/  USHF.R.S32.HI UR4, URZ, 0x1f, UR5 ;  /* 0x0000001fff047899 */ /* 0x000fe40008011405 */
[----:B----4-:R-:W-:Y:S02]  /*7290*/  UIADD3 UR33, UPT, UPT, UR6, UR33, URZ ;  /* 0x0000002106217290 */ /* 0x010fe4000fffe0ff */
[----:B------:R-:W-:-:S04]  /*72a0*/  ULEA.HI UR4, UR4, UR5, URZ, 0x7 ;  /* 0x0000000504047291 */ /* 0x000fc8000f8f38ff */
[----:B------:R-:W-:-:S04]  /*72b0*/  USHF.R.S32.HI UR4, URZ, 0x7, UR4 ;  /* 0x00000007ff047899 */ /* 0x000fc80008011404 */
[----:B------:R-:W-:-:S09]  /*72c0*/  UISETP.GE.AND UP0, UPT, UR33, UR4, UPT ;  /* 0x000000042100728c */ /* 0x000fd2000bf06270 */
[----:B------:R-:W-:Y:S05]  /*72d0*/  BRA.U !UP0, `(.L_x_255) ;  /* 0xffffff8d08d47547 */ /* 0x000fea000b83ffff */
[----:B-1----:R-:W-:Y:S05]  /*72e0*/  EXIT ;  /* 0x000000000000794d */ /* 0x002fea0003800000 */
.L_x_256:
        /* <DEDUP_REMOVED lines=9> */
.L_x_1246:


//--------------------- .text._ZN5flash44flash_bwd_dq_dk_dv_loop_seqk_parallel_kernelI23Flash_bwd_kernel_traitsILi128ELi64ELi128ELi8ELi2ELi4ELi2ELb0ELb0EN7cutlass10bfloat16_tE19Flash_kernel_traitsILi128ELi64ELi128ELi8ES3_EELb0ELb1ELb0ELb0ELb0ELb1ELb0EEEvNS_16Flash_bwd_paramsE --------------------------
	.section	.text._ZN5flash44flash_bwd_dq_dk_dv_loop_seqk_parallel_kernelI23Flash_bwd_kernel_traitsILi128ELi64ELi128ELi8ELi2ELi4ELi2ELb0ELb0EN7cutlass10bfloat16_tE19Flash_kernel_traitsILi128ELi64ELi128ELi8ES3_EELb0ELb1ELb0ELb0ELb0ELb1ELb0EEEvNS_16Flash_bwd_paramsE,"ax",@progbits
	.align	128
        .global         _ZN5flash44flash_bwd_dq_dk_dv_loop_seqk_parallel_kernelI23Flash_bwd_kernel_traitsILi128ELi64ELi128ELi8ELi2ELi4ELi2ELb0ELb0EN7cutlass10bfloat16_tE19Flash_kernel_traitsILi128ELi64ELi128ELi8ES3_EELb0ELb1ELb0ELb0ELb0ELb1ELb0EEEvNS_16Flash_bwd_paramsE
        .type           _ZN5flash44flash_bwd_dq_dk_dv_loop_seqk_parallel_kernelI23Flash_bwd_kernel_traitsILi128ELi64ELi128ELi8ELi2ELi4ELi2ELb0ELb0EN7cutlass10bfloat16_tE19Flash_kernel_traitsILi128ELi64ELi128ELi8ES3_EELb0ELb1ELb0ELb0ELb0ELb1ELb0EEEvNS_16Flash_bwd_paramsE,@function
        .size           _ZN5flash44flash_bwd_dq_dk_dv_loop_seqk_parallel_kernelI23Flash_bwd_kernel_traitsILi128ELi64ELi128ELi8ELi2ELi4ELi2ELb0ELb0EN7cutlass10bfloat16_tE19Flash_kernel_traitsILi128ELi64ELi128ELi8ES3_EELb0ELb1ELb0ELb0ELb0ELb1ELb0EEEvNS_16Flash_bwd_paramsE,(.L_x_1247 - _ZN5flash44flash_bwd_dq_dk_dv_loop_seqk_parallel_kernelI23Flash_bwd_kernel_traitsILi128ELi64ELi128ELi8ELi2ELi4ELi2ELb0ELb0EN7cutlass10bfloat16_tE19Flash_kernel_traitsILi128ELi64ELi128ELi8ES3_EELb0ELb1ELb0ELb0ELb0ELb1ELb0EEEvNS_16Flash_bwd_paramsE)
        .other          _ZN5flash44flash_bwd_dq_dk_dv_loop_seqk_parallel_kernelI23Flash_bwd_kernel_traitsILi128ELi64ELi128ELi8ELi2ELi4ELi2ELb0ELb0EN7cutlass10bfloat16_tE19Flash_kernel_traitsILi128ELi64ELi128ELi8ES3_EELb0ELb1ELb0ELb0ELb0ELb1ELb0EEEvNS_16Flash_bwd_paramsE,@"STO_CUDA_ENTRY STV_DEFAULT"
_ZN5flash44flash_bwd_dq_dk_dv_loop_seqk_parallel_kernelI23Flash_bwd_kernel_traitsILi128ELi64ELi128ELi8ELi2ELi4ELi2ELb0ELb0EN7cutlass10bfloat16_tE19Flash_kernel_traitsILi128ELi64ELi128ELi8ES3_EELb0ELb1ELb0ELb0ELb0ELb1ELb0EEEvNS_16Flash_bwd_paramsE:
.text._ZN5flash44flash_bwd_dq_dk_dv_loop_seqk_parallel_kernelI23Flash_bwd_kernel_traitsILi128ELi64ELi128ELi8ELi2ELi4ELi2ELb0ELb0EN7cutlass10bfloat16_tE19Flash_kernel_traitsILi128ELi64ELi128ELi8ES3_EELb0ELb1ELb0ELb0ELb0ELb1ELb0EEEvNS_16Flash_bwd_paramsE:
        /* <DEDUP_REMOVED lines=48> */
.L_x_309:
[----:B-----5:R-:W5:Y:S01]  /*0300*/  LDCU.64 UR8, c[0x0][0x478] ;  /* 0x00008f00ff0877ac */ /* 0x020f620008000a00 */
[----:B------:R-:W-:Y:S02]  /*0310*/  PLOP3.LUT P1, PT, PT, PT, UP3, 0x80, 0x8 ;  /* 0x000000000008781c */ /* 0x000fe40003f2f038 */
[----:B------:R-:W-:Y:S01]  /*0320*/  PLOP3.LUT P4, PT, PT, PT, UP5, 0x80, 0x8 ;  /* 0x000000000008781c */ /* 0x000fe20003f8f058 */
[----:B------:R-:W-:Y:S01]  /*0330*/  @UP3 ULEA UR12, UP0, UR38, UR6, 0x2 ;  /* 0x00000006260c3291 */ /* 0x000fe2000f8010ff */
[----:B------:R-:W-:Y:S01]  /*0340*/  PLOP3.LUT P2, PT, PT, PT, UP4, 0x80, 0x8 ;  /* 0x000000000008781c */ /* 0x000fe20003f4f048 */
[----:B------:R-:W-:Y:S02]  /*0350*/  UISETP.NE.AND UP2, UPT, UR26, URZ, UPT ;  /* 0x000000ff1a00728c */ /* 0x000fe4000bf45270 */
[----:B------:R-:W-:Y:S02]  /*0360*/  @UP3 ULEA.HI.X UR13, UR38, UR7, URZ, 0x2, UP0 ;  /* 0x00000007260d3291 */ /* 0x000fe400080f14ff */
[----:B-1-3--:R-:W-:-:S04]  /*0370*/  IMAD.U32 R4, RZ, RZ, UR12 ;  /* 0x0000000cff047e24 */ /* 0x00afc8000f8e00ff */
        /* <DEDUP_REMOVED lines=10> */
[----:B------:R-:W-:Y:S01]  /*0420*/  IMAD.U32 R2, RZ, RZ, UR14 ;  /* 0x0000000eff027e24 */ /* 0x000fe2000f8e00ff */
        /* <DEDUP_REMOVED lines=33> */
.L_x_257:
        /* <DEDUP_REMOVED lines=16> */
[----:B------:R-:W-:Y:S02]  /*0740*/  USHF.R.S32.HI UR52, URZ, 0x1f, UR45 ;  /* 0x0000001fff347899 */ /* 0x000fe4000801142d */
[----:B--2---:R-:W-:Y:S02]  /*0750*/  @UP1 UIMAD.WIDE.U32 UR12, UR17, UR8, URZ ;  /* 0x00000008110c12a5 */ /* 0x004fe4000f8e00ff */
[----:B------:R-:W-:Y:S02]  /*0760*/  @!UP1 UIMAD UR47, UR38, UR11, UR51 ;  /* 0x0000000b262f92a4 */ /* 0x000fe4000f8e0233 */
[----:B------:R-:W-:-:S03]  /*0770*/  @UP1 UIMAD UR47, UR17, UR9, UR13 ;  /* 0x00000009112f12a4 */ /* 0x000fc6000f8e020d */
[----:B------:R-:W-:Y:S01]  /*0780*/  @UP1 UMOV UR50, UR12 ;  /* 0x0000000c00321c82 */ /* 0x000fe20008000000 */
[----:B------:R-:W-:Y:S08]  /*0790*/  BRA.U UP2, `(.L_x_259) ;  /* 0x0000000102347547 */ /* 0x000ff0000b800000 */
        /* <DEDUP_REMOVED lines=12> */
[----:B------:R-:W-:Y:S05]  /*0860*/  BRA `(.L_x_260) ;  /* 0x00000000001c7947 */ /* 0x000fea0003800000 */
.L_x_259:
[----:B------:R-:W1:Y:S01]  /*0870*/  LDCU.64 UR14, c[0x0][0x3b8] ;  /* 0x00007700ff0e77ac */ /* 0x000e620008000a00 */
[----:B------:R-:W-:-:S04]  /*0880*/  UIADD3 UR8, UPT, UPT, UR39, UR40, URZ ;  /* 0x0000002827087290 */ /* 0x000fc8000fffe0ff */
[----:B-1----:R-:W-:Y:S02]  /*0890*/  UIMAD.WIDE.U32 UR10, UR8, UR14, URZ ;  /* 0x0000000e080a72a5 */ /* 0x002fe4000f8e00ff */
[----:B------:R-:W-:-:S04]  /*08a0*/  UIMAD UR8, UR8, UR15, URZ ;  /* 0x0000000f080872a4 */ /* 0x000fc8000f8e02ff */
[----:B------:R-:W-:Y:S01]  /*08b0*/  UIADD3 UR8, UPT, UPT, UR11, UR8, URZ ;  /* 0x000000080b087290 */ /* 0x000fe2000fffe0ff */
[----:B------:R-:W-:-:S05]  /*08c0*/  UMOV UR46, UR10 ;  /* 0x0000000a002e7c82 */ /* 0x000fca0008000000 */
[----:B------:R-:W-:Y:S02]  /*08d0*/  MOV R21, UR8 ;  /* 0x0000000800157c02 */ /* 0x000fe40008000f00 */
.L_x_260:
        /* <DEDUP_REMOVED lines=43> */
.L_x_261:
[----:B------:R-:W1:Y:S01]  /*0b90*/  LDCU.64 UR12, c[0x0][0x3c0] ;  /* 0x00007800ff0c77ac */ /* 0x000e620008000a00 */
[----:B------:R-:W-:-:S04]  /*0ba0*/  UIADD3 UR8, UPT, UPT, UR39, UR40, URZ ;  /* 0x0000002827087290 */ /* 0x000fc8000fffe0ff */
[----:B-1----:R-:W-:Y:S02]  /*0bb0*/  UIMAD.WIDE.U32 UR48, UR8, UR12, URZ ;  /* 0x0000000c083072a5 */ /* 0x002fe4000f8e00ff */
[----:B------:R-:W-:-:S04]  /*0bc0*/  UIMAD UR8, UR8, UR13, URZ ;  /* 0x0000000d080872a4 */ /* 0x000fc8000f8e02ff */
[----:B------:R-:W-:-:S06]  /*0bd0*/  UIADD3 UR8, UPT, UPT, UR49, UR8, URZ ;  /* 0x0000000831087290 */ /* 0x000fcc000fffe0ff */
[----:B------:R-:W-:-:S07]  /*0be0*/  MOV R19, UR8 ;  /* 0x0000000800137c02 */ /* 0x000fce0008000f00 */
.L_x_262:
        /* <DEDUP_REMOVED lines=28> */
.L_x_263:
[----:B------:R-:W-:Y:S02]  /*0db0*/  UIMAD.WIDE.U32 UR10, UR58, UR17, URZ ;  /* 0x000000113a0a72a5 */ /* 0x000fe4000f8e00ff */
[----:B------:R-:W-:-:S04]  /*0dc0*/  UIMAD UR8, UR59, UR17, URZ ;  /* 0x000000113b0872a4 */ /* 0x000fc8000f8e02ff */
[----:B------:R-:W-:-:S12]  /*0dd0*/  UIADD3 UR8, UPT, UPT, UR11, UR8, URZ ;  /* 0x000000080b087290 */ /* 0x000fd8000fffe0ff */
.L_x_264:
        /* <DEDUP_REMOVED lines=20> */
.L_x_265:
[----:B------:R-:W1:Y:S01]  /*0f20*/  LDCU UR59, c[0x0][0x434] ;  /* 0x00008680ff3b77ac */ /* 0x000e620008000800 */
[----:B------:R-:W-:-:S04]  /*0f30*/  UIMAD UR9, UR38, UR16, UR23 ;  /* 0x00000010260972a4 */ /* 0x000fc8000f8e0217 */
[----:B-1----:R-:W-:Y:S02]  /*0f40*/  UIMAD UR59, UR9, UR59, URZ ;  /* 0x0000003b093b72a4 */ /* 0x002fe4000f8e02ff */
.L_x_266:
        /* <DEDUP_REMOVED lines=11> */
.L_x_267:
[----:B------:R-:W1:Y:S01]  /*1000*/  LDCU UR58, c[0x0][0x444] ;  /* 0x00008880ff3a77ac */ /* 0x000e620008000800 */
[----:B------:R-:W-:-:S04]  /*1010*/  UIMAD UR9, UR38, UR16, UR23 ;  /* 0x00000010260972a4 */ /* 0x000fc8000f8e0217 */
[----:B-1----:R-:W-:-:S12]  /*1020*/  UIMAD UR58, UR9, UR58, URZ ;  /* 0x0000003a093a72a4 */ /* 0x002fd8000f8e02ff */
.L_x_268:
[----:B------:R-:W-:Y:S01]  /*1030*/  USHF.R.S32.HI UR9, URZ, 0x1f, UR57 ;  /* 0x0000001fff097899 */ /* 0x000fe20008011439 */
[----:B------:R-:W1:Y:S01]  /*1040*/  S2R R40, SR_TID.X ;  /* 0x0000000000287919 */ /* 0x000e620000002100 */
[----:B------:R-:W-:Y:S01]  /*1050*/  UIADD3 UR57, UP1, UP0, UR64, UR10, UR57 ;  /* 0x0000000a40397290 */ /* 0x000fe2000f83e039 */
[----:B------:R-:W2:Y:S01]  /*1060*/  LDC.64 R10, c[0x0][0x3b0] ;  /* 0x0000ec00ff0a7b82 */ /* 0x000ea20000000a00 */
[----:B------:R-:W-:Y:S01]  /*1070*/  UIADD3 UR51, UPT, UPT, UR35, UR42, URZ ;  /* 0x0000002a23337290 */ /* 0x000fe2000fffe0ff */
[----:B------:R-:W-:Y:S01]  /*1080*/  MOV R13, RZ ;  /* 0x000000ff000d7202 */ /* 0x000fe20000000f00 */
        /* <DEDUP_REMOVED lines=8> */
[----:B------:R-:W-:-:S04]  /*1110*/  ULEA UR59, UR55, UR59, 0x6 ;  /* 0x0000003b373b7291 */ /* 0x000fc8000f8e30ff */
[----:B---3--:R-:W-:Y:S02]  /*1120*/  UIMAD.WIDE UR60, UR59, 0x4, UR60 ;  /* 0x000000043b3c78a5 */ /* 0x008fe4000f8e023c */
[----:B-----5:R-:W-:Y:S01]  /*1130*/  UIADD3 UR9, UPT, UPT, UR51, -UR9, -UR31 ;  /* 0x8000000933097290 */ /* 0x020fe2000fffe81f */
[C---:B-1----:R-:W-:Y:S01]  /*1140*/  IMAD.SHL.U32 R41, R40.reuse, 0x8, RZ ;  /* 0x0000000828297824 */ /* 0x042fe200078e00ff */
[--C-:B------:R-:W-:Y:S02]  /*1150*/  SHF.R.U32.HI R39, RZ, 0x3, R40.reuse ;  /* 0x00000003ff277819 */ /* 0x100fe40000011628 */
[----:B------:R-:W-:Y:S01]  /*1160*/  USHF.R.S32.HI UR8, URZ, 0x1f, UR9 ;  /* 0x0000001fff087899 */ /* 0x000fe20008011409 */
[----:B------:R-:W-:Y:S02]  /*1170*/  SHF.R.U32.HI R9, RZ, 0x5, R40 ;  /* 0x00000005ff097819 */ /* 0x000fe40000011628 */
[----:B------:R-:W-:Y:S01]  /*1180*/  LOP3.LUT R12, R41, 0x38, RZ, 0xc0, !PT ;  /* 0x00000038290c7812 */ /* 0x000fe200078ec0ff */
[----:B------:R-:W-:Y:S01]  /*1190*/  ULEA.HI UR8, UR8, UR9, URZ, 0x6 ;  /* 0x0000000908087291 */ /* 0x000fe2000f8f30ff */
[----:B------:R-:W-:-:S02]  /*11a0*/  LOP3.LUT R8, R40, 0x1f, RZ, 0xc0, !PT ;  /* 0x0000001f28087812 */ /* 0x000fc400078ec0ff */
[----:B------:R-:W-:Y:S01]  /*11b0*/  IADD3 R2, P0, PT, R12, UR62, RZ ;  /* 0x0000003e0c027c10 */ /* 0x000fe2000ff1e0ff */
[----:B------:R-:W-:Y:S02]  /*11c0*/  USHF.R.S32.HI UR49, URZ, 0x6, UR8 ;  /* 0x00000006ff317899 */ /* 0x000fe40008011408 */
[----:B------:R-:W-:Y:S01]  /*11d0*/  IMAD R8, R9, UR53, R8 ;  /* 0x0000003509087c24 */ /* 0x000fe2000f8e0208 */
[----:B------:R-:W1:Y:S01]  /*11e0*/  LDCU.64 UR62, c[0x0][0x5e8] ;  /* 0x0000bd00ff3e77ac */ /* 0x000e620008000a00 */
[----:B------:R-:W-:-:S03]  /*11f0*/  IMAD.X R3, RZ, RZ, UR54, P0 ;  /* 0x00000036ff037e24 */ /* 0x000fc600080e06ff */
[----:B------:R-:W3:Y:S01]  /*1200*/  LDCU.128 UR8, c[0x0][0x590] ;  /* 0x0000b200ff0877ac */ /* 0x000ee20008000c00 */
[----:B------:R-:W-:-:S04]  /*1210*/  UISETP.LT.AND UP0, UPT, URZ, UR49, UPT ;  /* 0x00000031ff00728c */ /* 0x000fc8000bf01270 */
[----:B------:R-:W-:-:S04]  /*1220*/  USEL UR49, URZ, UR49, !UP0 ;  /* 0x00000031ff317287 */ /* 0x000fc8000c000000 */
[----:B------:R-:W-:Y:S02]  /*1230*/  UISETP.GT.AND UP0, UPT, UR43, UR49, UPT ;  /* 0x000000312b00728c */ /* 0x000fe4000bf04270 */
[----:B-1----:R-:W-:Y:S02]  /*1240*/  UIMAD.WIDE UR62, UR58, 0x4, UR62 ;  /* 0x000000043a3e78a5 */ /* 0x002fe4000f8e023e */
[----:B---3--:R-:W-:Y:S01]  /*1250*/  UIMAD UR17, UR52, UR8, URZ ;  /* 0x00000008341172a4 */ /* 0x008fe2000f8e02ff */
[----:B------:R-:W-:Y:S01]  /*1260*/  IMAD.U32 R0, RZ, RZ, UR8 ;  /* 0x00000008ff007e24 */ /* 0x000fe2000f8e00ff */
[----:B------:R-:W-:Y:S01]  /*1270*/  USHF.L.U64.HI UR54, UR8, 0x5, UR9 ;  /* 0x0000000508367899 */ /* 0x000fe20008010209 */
[----:B------:R-:W-:Y:S01]  /*1280*/  IMAD.U32 R4, RZ, RZ, UR10 ;  /* 0x0000000aff047e24 */ /* 0x000fe2000f8e00ff */
[----:B------:R-:W-:Y:S01]  /*1290*/  UIMAD UR17, UR45, UR9, UR17 ;  /* 0x000000092d1172a4 */ /* 0x000fe2000f8e0211 */
[----:B------:R-:W-:-:S04]  /*12a0*/  IMAD.WIDE.U32 R2, R0, UR45, R2 ;  /* 0x0000002d00027c25 */ /* 0x000fc8000f8e0002 */
[----:B------:R-:W-:Y:S01]  /*12b0*/  IMAD.U32 R0, RZ, RZ, UR11 ;  /* 0x0000000bff007e24 */ /* 0x000fe2000f8e00ff */
[----:B------:R-:W-:Y:S01]  /*12c0*/  IADD3 R3, PT, PT, R3, UR17, RZ ;  /* 0x0000001103037c10 */ /* 0x000fe2000fffe0ff */
[----:B------:R-:W1:Y:S04]  /*12d0*/  LDCU.64 UR10, c[0x0][0x550] ;  /* 0x0000aa00ff0a77ac */ /* 0x000e680008000a00 */
[----:B------:R-:W3:Y:S01]  /*12e0*/  LDCU.64 UR16, c[0x0][0x3c8] ;  /* 0x00007900ff1077ac */ /* 0x000ee20008000a00 */
[----:B------:R-:W-:-:S04]  /*12f0*/  IMAD.WIDE.U32 R2, R4, UR23, R2 ;  /* 0x0000001704027c25 */ /* 0x000fc8000f8e0002 */
[----:B------:R-:W-:Y:S02]  /*1300*/  IMAD R3, R0, UR23, R3 ;  /* 0x0000001700037c24 */ /* 0x000fe4000f8e0203 */
[C---:B--2---:R-:W-:Y:S02]  /*1310*/  IMAD R0, R10.reuse, UR52, RZ ;  /* 0x000000340a007c24 */ /* 0x044fe4000f8e02ff */
[----:B------:R-:W-:-:S04]  /*1320*/  IMAD.WIDE.U32 R4, R10, UR45, R12 ;  /* 0x0000002d0a047c25 */ /* 0x000fc8000f8e000c */
[----:B------:R-:W-:Y:S01]  /*1330*/  IMAD R0, R11, UR45, R0 ;  /* 0x0000002d0b007c24 */ /* 0x000fe2000f8e0200 */
[----:B------:R-:W-:Y:S01]  /*1340*/  USHF.L.U32 UR45, UR8, 0x5, URZ ;  /* 0x00000005082d7899 */ /* 0x000fe200080006ff */
[----:B------:R-:W-:Y:S01]  /*1350*/  IMAD.WIDE.U32 R6, R39, UR8, R2 ;  /* 0x0000000827067c25 */ /* 0x000fe2000f8e0002 */
[----:B------:R-:W-:-:S03]  /*1360*/  IADD3 R2, P0, PT, R4, UR50, RZ ;  /* 0x0000003204027c10 */ /* 0x000fc6000ff1e0ff */
[----:B------:R-:W-:Y:S01]  /*1370*/  IMAD R15, R39, UR9, R7 ;  /* 0x00000009270f7c24 */ /* 0x000fe2000f8e0207 */
[----:B------:R-:W-:Y:S01]  /*1380*/  IADD3.X R3, PT, PT, R5, UR47, R0, P0, !PT ;  /* 0x0000002f05037c10 */ /* 0x000fe200087fe400 */
[----:B---3--:R-:W-:Y:S01]  /*1390*/  IMAD.U32 R0, RZ, RZ, UR16 ;  /* 0x00000010ff007e24 */ /* 0x008fe2000f8e00ff */
[----:B------:R-:W2:Y:S01]  /*13a0*/  LDCU.64 UR8, c[0x0][0x380] ;  /* 0x00007000ff0877ac */ /* 0x000ea20008000a00 */
[----:B----4-:R-:W-:Y:S01]  /*13b0*/  IMAD.WIDE.U32 R4, R16, UR21, RZ ;  /* 0x0000001510047c25 */ /* 0x010fe2000f8e00ff */
[----:B-1----:R-:W-:Y:S01]  /*13c0*/  LEA R243, P2, R6, UR10, 0x1 ;  /* 0x0000000a06f37c11 */ /* 0x002fe2000f8408ff */
[----:B------:R-:W-:Y:S02]  /*13d0*/  USHF.L.U32 UR47, UR53, 0x6, URZ ;  /* 0x00000006352f7899 */ /* 0x000fe400080006ff */
[----:B------:R-:W-:Y:S01]  /*13e0*/  IMAD.WIDE.U32 R2, R0, UR23, R2 ;  /* 0x0000001700027c25 */ /* 0x000fe2000f8e0002 */
[----:B------:R-:W-:Y:S02]  /*13f0*/  SEL R4, R4, RZ, P6 ;  /* 0x000000ff04047207 */ /* 0x000fe40003000000 */
[----:B------:R-:W-:Y:S01]  /*1400*/  LEA.HI.X R242, R6, UR11, R15, 0x1, P2 ;  /* 0x0000000b06f27c11 */ /* 0x000fe200090f0c0f */
[----:B------:R-:W-:Y:S01]  /*1410*/  IMAD.U32 R0, RZ, RZ, UR17 ;  /* 0x00000011ff007e24 */ /* 0x000fe2000f8e00ff */
[----:B------:R-:W1:Y:S01]  /*1420*/  LDCU.64 UR16, c[0x0][0x570] ;  /* 0x0000ae00ff1077ac */ /* 0x000e620008000a00 */
[----:B------:R-:W-:Y:S01]  /*1430*/  IMAD R7, R17, UR21, R5 ;  /* 0x0000001511077c24 */ /* 0x000fe2000f8e0205 */
[----:B------:R-:W-:Y:S01]  /*1440*/  IADD3 R9, P1, P0, R8, UR57, R4 ;  /* 0x0000003908097c10 */ /* 0x000fe2000f83e004 */
[----:B------:R-:W-:Y:S01]  /*1450*/  IMAD R3, R0, UR23, R3 ;  /* 0x0000001700037c24 */ /* 0x000fe2000f8e0203 */
[----:B------:R-:W-:-:S02]  /*1460*/  SHF.R.S32.HI R5, RZ, 0x1f, R8 ;  /* 0x0000001fff057819 */ /* 0x000fc40000011408 */
[----:B------:R-:W-:Y:S01]  /*1470*/  SEL R0, R7, RZ, P6 ;  /* 0x000000ff07007207 */ /* 0x000fe20003000000 */
[----:B------:R-:W-:Y:S01]  /*1480*/  IMAD.WIDE.U32 R2, R39, R10, R2 ;  /* 0x0000000a27027225 */ /* 0x000fe200078e0002 */
[----:B------:R-:W-:Y:S02]  /*1490*/  MOV R4, UR47 ;  /* 0x0000002f00047c02 */ /* 0x000fe40008000f00 */
[----:B------:R-:W-:Y:S01]  /*14a0*/  IADD3.X R5, PT, PT, R5, UR56, R0, P1, P0 ;  /* 0x0000003805057c10 */ /* 0x000fe20008fe0400 */
[----:B------:R-:W-:Y:S01]  /*14b0*/  IMAD R3, R39, R11, R3 ;  /* 0x0000000b27037224 */ /* 0x000fe200078e0203 */
[----:B------:R-:W-:Y:S02]  /*14c0*/  IADD3 R0, P0, PT, R9, UR47, RZ ;  /* 0x0000002f09007c10 */ /* 0x000fe4000ff1e0ff */
[----:B--2---:R-:W-:Y:S02]  /*14d0*/  LEA R241, P1, R2, UR8, 0x1 ;  /* 0x0000000802f17c11 */ /* 0x004fe4000f8208ff */
[----:B------:R-:W-:Y:S01]  /*14e0*/  LEA.HI.X.SX32 R4, R4, R5, 0x1, P0 ;  /* 0x0000000504047211 */ /* 0x000fe200000f0eff */
[----:B------:R-:W-:Y:S01]  /*14f0*/  VIADD R5, R39, 0x40 ;  /* 0x0000004027057836 */ /* 0x000fe20000000000 */
[----:B-1----:R-:W-:Y:S01]  /*1500*/  LEA R234, P0, R0, UR16, 0x2 ;  /* 0x0000001000ea7c11 */ /* 0x002fe2000f8010ff */
[----:B------:R-:W-:Y:S01]  /*1510*/  UMOV UR16, UR62 ;  /* 0x0000003e00107c82 */ /* 0x000fe20008000000 */
[----:B------:R-:W-:-:S02]  /*1520*/  LEA.HI.X R240, R2, UR9, R3, 0x1, P1 ;  /* 0x0000000902f07c11 */ /* 0x000fc400088f0c03 */
[----:B------:R-:W-:Y:S01]  /*1530*/  LEA.HI.X R235, R0, UR17, R4, 0x2, P0 ;  /* 0x0000001100eb7c11 */ /* 0x000fe200080f1404 */
[C---:B------:R-:W-:Y:S01]  /*1540*/  IMAD.SHL.U32 R0, R10.reuse, 0x20, RZ ;  /* 0x000000200a007824 */ /* 0x040fe200078e00ff */
[C---:B------:R-:W-:Y:S01]  /*1550*/  IADD3 R26, P2, PT, R39.reuse, 0x40, RZ ;  /* 0x00000040271a7810 */ /* 0x040fe20007f5e0ff */
[C---:B------:R-:W-:Y:S01]  /*1560*/  VIADD R4, R39.reuse, 0x20 ;  /* 0x0000002027047836 */ /* 0x040fe20000000000 */
[C---:B------:R-:W-:Y:S01]  /*1570*/  IADD3 R27, P0, PT, R39.reuse, 0x60, RZ ;  /* 0x00000060271b7810 */ /* 0x040fe20007f1e0ff */
[----:B------:R-:W-:Y:S01]  /*1580*/  UMOV UR17, UR63 ;  /* 0x0000003f00117c82 */ /* 0x000fe20008000000 */
[C---:B------:R-:W-:Y:S01]  /*1590*/  IADD3 R18, P1, PT, R39.reuse, 0x20, RZ ;  /* 0x0000002027127810 */ /* 0x040fe20007f3e0ff */
[----:B------:R-:W-:Y:S01]  /*15a0*/  IMAD.X R32, RZ, RZ, RZ, P2 ;  /* 0x000000ffff207224 */ /* 0x000fe200010e06ff */
[----:B------:R-:W-:Y:S01]  /*15b0*/  SHF.L.U64.HI R11, R10, 0x5, R11 ;  /* 0x000000050a0b7819 */ /* 0x000fe2000001020b */
[----:B------:R-:W-:Y:S01]  /*15c0*/  IMAD.X R37, RZ, RZ, RZ, P0 ;  /* 0x000000ffff257224 */ /* 0x000fe200000e06ff */
[----:B------:R-:W-:-:S02]  /*15d0*/  IADD3 R8, PT, PT, R39, 0x60, RZ ;  /* 0x0000006027087810 */ /* 0x000fc40007ffe0ff */
[----:B------:R-:W-:Y:S01]  /*15e0*/  IADD3.X R15, PT, PT, RZ, RZ, RZ, P1, !PT ;  /* 0x000000ffff0f7210 */ /* 0x000fe20000ffe4ff */
[----:B------:R-:W-:Y:S06]  /*15f0*/  BRA.U UP0, `(.L_x_269) ;  /* 0x0000000900b07547 */ /* 0x000fec000b800000 */
        /* <DEDUP_REMOVED lines=13> */
.L_x_270:
[----:B------:R-:W1:Y:S01]  /*16d0*/  LDCU.64 UR12, c[0x0][0x5c0] ;  /* 0x0000b800ff0c77ac */ /* 0x000e620008000a00 */
[----:B------:R-:W-:-:S04]  /*16e0*/  UIADD3 UR8, UPT, UPT, UR39, UR40, URZ ;  /* 0x0000002827087290 */ /* 0x000fc8000fffe0ff */
[----:B-1----:R-:W-:Y:S02]  /*16f0*/  UIMAD.WIDE.U32 UR16, UR8, UR12, URZ ;  /* 0x0000000c081072a5 */ /* 0x002fe4000f8e00ff */
[----:B------:R-:W-:-:S04]  /*1700*/  UIMAD UR8, UR8, UR13, URZ ;  /* 0x0000000d080872a4 */ /* 0x000fc8000f8e02ff */
[----:B------:R-:W-:-:S06]  /*1710*/  UIADD3 UR8, UPT, UPT, UR17, UR8, URZ ;  /* 0x0000000811087290 */ /* 0x000fcc000fffe0ff */
[----:B------:R-:W-:Y:S02]  /*1720*/  MOV R0, UR8 ;  /* 0x0000000800007c02 */ /* 0x000fe40008000f00 */
.L_x_271:
        /* <DEDUP_REMOVED lines=13> */
.L_x_272:
[----:B------:R-:W1:Y:S01]  /*1800*/  LDCU.64 UR10, c[0x0][0x5c8] ;  /* 0x0000b900ff0a77ac */ /* 0x000e620008000a00 */
[----:B------:R-:W-:-:S04]  /*1810*/  UIADD3 UR39, UPT, UPT, UR39, UR40, URZ ;  /* 0x0000002827277290 */ /* 0x000fc8000fffe0ff */
[----:B-1----:R-:W-:Y:S02]  /*1820*/  UIMAD.WIDE.U32 UR14, UR39, UR10, URZ ;  /* 0x0000000a270e72a5 */ /* 0x002fe4000f8e00ff */
[----:B------:R-:W-:-:S04]  /*1830*/  UIMAD UR39, UR39, UR11, URZ ;  /* 0x0000000b272772a4 */ /* 0x000fc8000f8e02ff */
[----:B------:R-:W-:-:S06]  /*1840*/  UIADD3 UR39, UPT, UPT, UR15, UR39, URZ ;  /* 0x000000270f277290 */ /* 0x000fcc000fffe0ff */
[----:B------:R-:W-:-:S07]  /*1850*/  MOV R9, UR39 ;  /* 0x0000002700097c02 */ /* 0x000fce0008000f00 */
.L_x_273:
        /* <DEDUP_REMOVED lines=18> */
[----:B------:R-:W1:Y:S01]  /*1980*/  LDCU.64 UR8, c[0x0][0x560] ;  /* 0x0000ac00ff0877ac */ /* 0x000e620008000a00 */
[----:B------:R-:W-:Y:S02]  /*1990*/  MOV R2, R6 ;  /* 0x0000000600027202 */ /* 0x000fe40000000f00 */
[----:B------:R-:W-:-:S03]  /*19a0*/  MOV R3, R8 ;  /* 0x0000000800037202 */ /* 0x000fc60000000f00 */
[----:B------:R-:W-:-:S04]  /*19b0*/  IMAD.WIDE.U32 R2, R39, UR12, R2 ;  /* 0x0000000c27027c25 */ /* 0x000fc8000f8e0002 */
[----:B------:R-:W-:Y:S01]  /*19c0*/  IMAD R0, R39, UR13, R3 ;  /* 0x0000000d27007c24 */ /* 0x000fe2000f8e0203 */
[----:B-1----:R-:W-:-:S04]  /*19d0*/  LEA R4, P0, R2, UR8, 0x1 ;  /* 0x0000000802047c11 */ /* 0x002fc8000f8008ff */
[----:B------:R-:W-:-:S05]  /*19e0*/  LEA.HI.X R5, R2, UR9, R0, 0x1, P0 ;  /* 0x0000000902057c11 */ /* 0x000fca00080f0c00 */
[----:B------:R1:W-:Y:S04]  /*19f0*/  STG.E.128 desc[UR32][R4.64], RZ ;  /* 0x000000ff04007986 */ /* 0x0003e8000c101d20 */
[----:B------:R1:W-:Y:S02]  /*1a00*/  STG.E.128 desc[UR32][R4.64+0x80], RZ ;  /* 0x000080ff04007986 */ /* 0x0003e4000c101d20 */
.L_x_275:
[----:B------:R-:W-:Y:S05]  /*1a10*/  BSYNC.RECONVERGENT B0 ;  /* 0x0000000000007941 */ /* 0x000fea0003800200 */
.L_x_274:
[----:B------:R-:W-:Y:S04]  /*1a20*/  BSSY.RECONVERGENT B0, `(.L_x_276) ;  /* 0x000000d000007945 */ /* 0x000fe80003800200 */
[----:B------:R-:W-:Y:S05]  /*1a30*/  @P3 BRA `(.L_x_277) ;  /* 0x00000000002c3947 */ /* 0x000fea0003800000 */
[----:B------:R-:W1:Y:S01]  /*1a40*/  LDCU.64 UR8, c[0x0][0x560] ;  /* 0x0000ac00ff0877ac */ /* 0x000e620008000a00 */
[----:B------:R-:W-:Y:S01]  /*1a50*/  MOV R2, R6 ;  /* 0x0000000600027202 */ /* 0x000fe20000000f00 */
[----:B------:R-:W-:Y:S01]  /*1a60*/  IMAD R0, R15, UR12, RZ ;  /* 0x0000000c0f007c24 */ /* 0x000fe2000f8e02ff */
[----:B------:R-:W-:-:S03]  /*1a70*/  MOV R3, R8 ;  /* 0x0000000800037202 */ /* 0x000fc60000000f00 */
[C---:B------:R-:W-:Y:S02]  /*1a80*/  IMAD R0, R18.reuse, UR13, R0 ;  /* 0x0000000d12007c24 */ /* 0x040fe4000f8e0200 */
[----:B------:R-:W-:-:S05]  /*1a90*/  IMAD.WIDE.U32 R2, R18, UR12, R2 ;  /* 0x0000000c12027c25 */ /* 0x000fca000f8e0002 */
[----:B------:R-:W-:Y:S02]  /*1aa0*/  IADD3 R0, PT, PT, R3, R0, RZ ;  /* 0x0000000003007210 */ /* 0x000fe40007ffe0ff */
[----:B-1----:R-:W-:-:S04]  /*1ab0*/  LEA R4, P0, R2, UR8, 0x1 ;  /* 0x0000000802047c11 */ /* 0x002fc8000f8008ff */
[----:B------:R-:W-:-:S05]  /*1ac0*/  LEA.HI.X R5, R2, UR9, R0, 0x1, P0 ;  /* 0x0000000902057c11 */ /* 0x000fca00080f0c00 */
[----:B------:R2:W-:Y:S04]  /*1ad0*/  STG.E.128 desc[UR32][R4.64], RZ ;  /* 0x000000ff04007986 */ /* 0x0005e8000c101d20 */
[----:B------:R2:W-:Y:S02]  /*1ae0*/  STG.E.128 desc[UR32][R4.64+0x80], RZ ;  /* 0x000080ff04007986 */ /* 0x0005e4000c101d20 */
.L_x_277:
[----:B------:R-:W-:Y:S05]  /*1af0*/  BSYNC.RECONVERGENT B0 ;  /* 0x0000000000007941 */ /* 0x000fea0003800200 */
.L_x_276:
        /* <DEDUP_REMOVED lines=9> */
[----:B-12---:R-:W-:-:S04]  /*1b90*/  LEA R4, P0, R2, UR8, 0x1 ;  /* 0x0000000802047c11 */ /* 0x006fc8000f8008ff */
[----:B------:R-:W-:-:S05]  /*1ba0*/  LEA.HI.X R5, R2, UR9, R0, 0x1, P0 ;  /* 0x0000000902057c11 */ /* 0x000fca00080f0c00 */
[----:B------:R3:W-:Y:S04]  /*1bb0*/  STG.E.128 desc[UR32][R4.64], RZ ;  /* 0x000000ff04007986 */ /* 0x0007e8000c101d20 */
[----:B------:R3:W-:Y:S02]  /*1bc0*/  STG.E.128 desc[UR32][R4.64+0x80], RZ ;  /* 0x000080ff04007986 */ /* 0x0007e4000c101d20 */
.L_x_279:
[----:B------:R-:W-:Y:S05]  /*1bd0*/  BSYNC.RECONVERGENT B0 ;  /* 0x0000000000007941 */ /* 0x000fea0003800200 */
.L_x_278:
[----:B------:R-:W-:Y:S04]  /*1be0*/  BSSY.RECONVERGENT B0, `(.L_x_280) ;  /* 0x000000d000007945 */ /* 0x000fe80003800200 */
[----:B------:R-:W-:Y:S05]  /*1bf0*/  @P1 BRA `(.L_x_281) ;  /* 0x00000000002c1947 */ /* 0x000fea0003800000 */
[----:B------:R-:W4:Y:S01]  /*1c00*/  LDCU.64 UR8, c[0x0][0x560] ;  /* 0x0000ac00ff0877ac */ /* 0x000f220008000a00 */
[----:B------:R-:W-:Y:S01]  /*1c10*/  MOV R2, R6 ;  /* 0x0000000600027202 */ /* 0x000fe20000000f00 */
[----:B------:R-:W-:Y:S01]  /*1c20*/  IMAD R0, R37, UR12, RZ ;  /* 0x0000000c25007c24 */ /* 0x000fe2000f8e02ff */
[----:B------:R-:W-:-:S03]  /*1c30*/  MOV R3, R8 ;  /* 0x0000000800037202 */ /* 0x000fc60000000f00 */
[C---:B------:R-:W-:Y:S02]  /*1c40*/  IMAD R0, R27.reuse, UR13, R0 ;  /* 0x0000000d1b007c24 */ /* 0x040fe4000f8e0200 */
[----:B-123--:R-:W-:-:S05]  /*1c50*/  IMAD.WIDE.U32 R4, R27, UR12, R2 ;  /* 0x0000000c1b047c25 */ /* 0x00efca000f8e0002 */
[----:B------:R-:W-:Y:S02]  /*1c60*/  IADD3 R0, PT, PT, R5, R0, RZ ;  /* 0x0000000005007210 */ /* 0x000fe40007ffe0ff */
[----:B----4-:R-:W-:-:S04]  /*1c70*/  LEA R2, P0, R4, UR8, 0x1 ;  /* 0x0000000804027c11 */ /* 0x010fc8000f8008ff */
[----:B------:R-:W-:-:S05]  /*1c80*/  LEA.HI.X R3, R4, UR9, R0, 0x1, P0 ;  /* 0x0000000904037c11 */ /* 0x000fca00080f0c00 */
[----:B------:R4:W-:Y:S04]  /*1c90*/  STG.E.128 desc[UR32][R2.64], RZ ;  /* 0x000000ff02007986 */ /* 0x0009e8000c101d20 */
[----:B------:R4:W-:Y:S02]  /*1ca0*/  STG.E.128 desc[UR32][R2.64+0x80], RZ ;  /* 0x000080ff02007986 */ /* 0x0009e4000c101d20 */
.L_x_281:
[----:B------:R-:W-:Y:S05]  /*1cb0*/  BSYNC.RECONVERGENT B0 ;  /* 0x0000000000007941 */ /* 0x000fea0003800200 */
.L_x_280:
[----:B------:R-:W5:Y:S01]  /*1cc0*/  LDCU.64 UR8, c[0x0][0x5e0] ;  /* 0x0000bc00ff0877ac */ /* 0x000f620008000a00 */
[----:B----4-:R-:W-:Y:S01]  /*1cd0*/  MOV R2, UR10 ;  /* 0x0000000a00027c02 */ /* 0x010fe20008000f00 */
[----:B------:R-:W-:Y:S01]  /*1ce0*/  BSSY.RECONVERGENT B0, `(.L_x_282) ;  /* 0x0000014000007945 */ /* 0x000fe20003800200 */
[----:B------:R-:W-:-:S03]  /*1cf0*/  UIMAD UR41, UR41, UR10, URZ ;  /* 0x0000000a292972a4 */ /* 0x000fc6000f8e02ff */
[----:B------:R-:W-:Y:S01]  /*1d00*/  IMAD.WIDE.U32 R2, R2, UR35, R12 ;  /* 0x0000002302027c25 */ /* 0x000fe2000f8e000c */
[----:B------:R-:W-:Y:S02]  /*1d10*/  UIMAD UR41, UR35, UR11, UR41 ;  /* 0x0000000b232972a4 */ /* 0x000fe4000f8e0229 */
[----:B------:R-:W-:-:S04]  /*1d20*/  IADD3 R2, P0, PT, R2, UR14, RZ ;  /* 0x0000000e02027c10 */ /* 0x000fc8000ff1e0ff */
[----:B------:R-:W-:Y:S02]  /*1d30*/  IADD3.X R3, PT, PT, R9, UR41, R3, P0, !PT ;  /* 0x0000002909037c10 */ /* 0x000fe400087fe403 */
[----:B-----5:R-:W-:Y:S02]  /*1d40*/  MOV R0, UR8 ;  /* 0x0000000800007c02 */ /* 0x020fe40008000f00 */
[----:B-123--:R-:W-:-:S03]  /*1d50*/  MOV R4, UR9 ;  /* 0x0000000900047c02 */ /* 0x00efc60008000f00 */
[----:B------:R-:W-:-:S04]  /*1d60*/  IMAD.WIDE.U32 R6, R0, UR23, R2 ;  /* 0x0000001700067c25 */ /* 0x000fc8000f8e0002 */
[----:B------:R-:W-:Y:S01]  /*1d70*/  IMAD R8, R4, UR23, R7 ;  /* 0x0000001704087c24 */ /* 0x000fe2000f8e0207 */
[----:B------:R-:W-:Y:S06]  /*1d80*/  @P4 BRA `(.L_x_283) ;  /* 0x0000000000244947 */ /* 0x000fec0003800000 */
        /* <DEDUP_REMOVED lines=9> */
.L_x_283:
[----:B------:R-:W-:Y:S05]  /*1e20*/  BSYNC.RECONVERGENT B0 ;  /* 0x0000000000007941 */ /* 0x000fea0003800200 */
.L_x_282:
        /* <DEDUP_REMOVED lines=13> */
.L_x_285:
[----:B------:R-:W-:Y:S05]  /*1f00*/  BSYNC.RECONVERGENT B0 ;  /* 0x0000000000007941 */ /* 0x000fea0003800200 */
.L_x_284:
        /* <DEDUP_REMOVED lines=13> */
.L_x_287:
[----:B------:R-:W-:Y:S05]  /*1fe0*/  BSYNC.RECONVERGENT B0 ;  /* 0x0000000000007941 */ /* 0x000fea0003800200 */
.L_x_286:
        /* <DEDUP_REMOVED lines=11> */
[----:B------:R1:W-:Y:S01]  /*20a0*/  STG.E.128 desc[UR32][R2.64+0x80], RZ ;  /* 0x000080ff02007986 */ /* 0x0003e2000c101d20 */
[----:B------:R-:W-:Y:S05]  /*20b0*/  BRA `(.L_x_288) ;  /* 0x0000006c00847947 */ /* 0x000fea0003800000 */
.L_x_269:
[----:B------:R-:W-:Y:S01]  /*20c0*/  UIMAD UR47, UR55, -0x40, UR42 ;  /* 0xffffffc0372f78a4 */ /* 0x000fe2000f8e022a */
[----:B------:R-:W-:Y:S01]  /*20d0*/  IMAD.U32 R7, RZ, RZ, UR45 ;  /* 0x0000002dff077e24 */ /* 0x000fe2000f8e00ff */
[----:B------:R-:W-:Y:S01]  /*20e0*/  UIADD3 UR38, UPT, UPT, -UR35, UR31, URZ ;  /* 0x0000001f23267290 */ /* 0x000fe2000fffe1ff */
[----:B------:R-:W-:Y:S01]  /*20f0*/  @P6 BAR.SYNC.DEFER_BLOCKING 0x0 ;  /* 0x0000000000006b1d */ /* 0x000fe20000010000 */
[----:B------:R-:W-:Y:S01]  /*2100*/  UIMAD UR8, UR41, UR14, URZ ;  /* 0x0000000e290872a4 */ /* 0x000fe2000f8e02ff */
[----:B------:R-:W-:Y:S01]  /*2110*/  IMAD.U32 R2, RZ, RZ, UR14 ;  /* 0x0000000eff027e24 */ /* 0x000fe2000f8e00ff */
[C---:B------:R-:W-:Y:S01]  /*2120*/  ISETP.GE.AND P0, PT, R4.reuse, UR47, PT ;  /* 0x0000002f04007c0c */ /* 0x040fe2000bf06270 */
[----:B------:R-:W-:Y:S01]  /*2130*/  IMAD.U32 R6, RZ, RZ, UR12 ;  /* 0x0000000cff067e24 */ /* 0x000fe2000f8e00ff */
[----:B------:R-:W-:Y:S01]  /*2140*/  ISETP.GE.AND P3, PT, R4, UR38, PT ;  /* 0x0000002604007c0c */ /* 0x000fe2000bf66270 */
[----:B------:R-:W-:Y:S01]  /*2150*/  IMAD.U32 R4, RZ, RZ, UR45 ;  /* 0x0000002dff047e24 */ /* 0x000fe2000f8e00ff */
[----:B------:R-:W-:Y:S01]  /*2160*/  ISETP.GE.AND P2, PT, R5, UR38, PT ;  /* 0x0000002605007c0c */ /* 0x000fe2000bf46270 */
[----:B------:R-:W-:Y:S01]  /*2170*/  IMAD.U32 R5, RZ, RZ, UR54 ;  /* 0x00000036ff057e24 */ /* 0x000fe2000f8e00ff */
[----:B------:R-:W-:Y:S01]  /*2180*/  UIMAD UR8, UR35, UR15, UR8 ;  /* 0x0000000f230872a4 */ /* 0x000fe2000f8e0208 */
[----:B------:R-:W-:Y:S01]  /*2190*/  IMAD.WIDE.U32 R2, R2, UR35, R12 ;  /* 0x0000002302027c25 */ /* 0x000fe2000f8e000c */
[--C-:B------:R-:W-:Y:S01]  /*21a0*/  SHF.R.U32.HI R42, RZ, 0x1, R40.reuse ;  /* 0x00000001ff2a7819 */ /* 0x100fe20000011628 */
[----:B------:R-:W1:Y:S01]  /*21b0*/  LDCU.64 UR10, c[0x0][0x3d0] ;  /* 0x00007a00ff0a77ac */ /* 0x000e620008000a00 */
[----:B------:R-:W-:Y:S01]  /*21c0*/  ISETP.GE.AND P1, PT, R8, UR38, PT ;  /* 0x0000002608007c0c */ /* 0x000fe2000bf26270 */
[----:B------:R-:W2:Y:S01]  /*21d0*/  S2R R219, SR_TID.X ;  /* 0x0000000000db7919 */ /* 0x000ea20000002100 */
[----:B------:R-:W-:Y:S01]  /*21e0*/  IADD3 R8, P4, PT, R2, UR46, RZ ;  /* 0x0000002e02087c10 */ /* 0x000fe2000ff9e0ff */
[----:B------:R-:W-:Y:S01]  /*21f0*/  UIMAD UR41, UR41, UR12, URZ ;  /* 0x0000000c292972a4 */ /* 0x000fe2000f8e02ff */
[----:B------:R-:W-:Y:S01]  /*2200*/  @!P0 LEA R4, P5, R4, R243, 0x1 ;  /* 0x000000f304048211 */ /* 0x000fe200078a08ff */
[----:B------:R-:W-:Y:S01]  /*2210*/  ULOP3.LUT UR55, UR55, 0x80000001, URZ, 0xc0, !UPT ;  /* 0x8000000137377892 */ /* 0x000fe2000f8ec0ff */
[----:B------:R-:W-:Y:S01]  /*2220*/  SHF.R.U32.HI R2, RZ, 0x2, R40 ;  /* 0x00000002ff027819 */ /* 0x000fe20000011628 */
[----:B------:R-:W-:Y:S01]  /*2230*/  UIMAD UR41, UR35, UR13, UR41 ;  /* 0x0000000d232972a4 */ /* 0x000fe2000f8e0229 */
[----:B------:R-:W-:Y:S01]  /*2240*/  @!P0 LEA.HI.X R5, R7, R242, R5, 0x1, P5 ;  /* 0x000000f207058211 */ /* 0x000fe200028f0c05 */
[----:B------:R-:W-:Y:S01]  /*2250*/  IMAD.WIDE.U32 R6, R6, UR35, R12 ;  /* 0x0000002306067c25 */ /* 0x000fe2000f8e000c */
[----:B------:R-:W-:Y:S01]  /*2260*/  @!P0 LEA R10, P5, R0, R241, 0x1 ;  /* 0x000000f1000a8211 */ /* 0x000fe200078a08ff */
[----:B------:R-:W-:Y:S01]  /*2270*/  UISETP.NE.AND UP0, UPT, UR55, 0x1, UPT ;  /* 0x000000013700788c */ /* 0x000fe2000bf05270 */
[----:B------:R-:W-:Y:S01]  /*2280*/  LOP3.LUT R239, R42, 0x10, RZ, 0xc0, !PT ;  /* 0x000000102aef7812 */ /* 0x000fe200078ec0ff */
[----:B------:R-:W3:Y:S01]  /*2290*/  @!P2 LDC.64 R34, c[0x0][0x388] ;  /* 0x0000e200ff22ab82 */ /* 0x000ee20000000a00 */
[----:B------:R-:W-:Y:S01]  /*22a0*/  @!P0 LEA.HI.X R11, R0, R240, R11, 0x1, P5 ;  /* 0x000000f0000b8211 */ /* 0x000fe200028f0c0b */
[----:B------:R-:W-:Y:S01]  /*22b0*/  USEL UR35, URZ, 0x4000, UP0 ;  /* 0x00004000ff237887 */ /* 0x000fe20008000000 */
[----:B------:R-:W-:Y:S01]  /*22c0*/  ISETP.GE.AND P5, PT, R39, UR47, PT ;  /* 0x0000002f27007c0c */ /* 0x000fe2000bfa6270 */
[----:B------:R-:W-:Y:S01]  /*22d0*/  IMAD.MOV.U32 R247, RZ, RZ, 0x7f800000 ;  /* 0x7f800000fff77424 */ /* 0x000fe200078e00ff */
[----:B------:R-:W-:Y:S01]  /*22e0*/  LOP3.LUT R0, R41, 0x1f8, RZ, 0xc0, !PT ;  /* 0x000001f829007812 */ /* 0x000fe200078ec0ff */
[----:B------:R-:W-:Y:S01]  /*22f0*/  IMAD.MOV.U32 R246, RZ, RZ, 0x7f800000 ;  /* 0x7f800000fff67424 */ /* 0x000fe200078e00ff */
[----:B------:R-:W-:Y:S01]  /*2300*/  IADD3.X R9, PT, PT, R21, UR8, R3, P4, !PT ;  /* 0x0000000815097c10 */ /* 0x000fe2000a7fe403 */
[----:B------:R-:W4:Y:S01]  /*2310*/  LDCU.64 UR8, c[0x0][0x3d8] ;  /* 0x00007b00ff0877ac */ /* 0x000f220008000a00 */
[----:B------:R-:W-:Y:S01]  /*2320*/  LOP3.LUT R0, R0, 0x38, R40, 0x78, !PT ;  /* 0x0000003800007812 */ /* 0x000fe200078e7828 */
[----:B------:R-:W-:Y:S01]  /*2330*/  IMAD.MOV.U32 R245, RZ, RZ, 0x7f800000 ;  /* 0x7f800000fff57424 */ /* 0x000fe200078e00ff */
[----:B------:R-:W-:Y:S01]  /*2340*/  LOP3.LUT R239, R239, 0x7, R2, 0xf8, !PT ;  /* 0x00000007efef7812 */ /* 0x000fe200078ef802 */
[----:B------:R-:W-:Y:S01]  /*2350*/  IMAD.MOV.U32 R244, RZ, RZ, 0x7f800000 ;  /* 0x7f800000fff47424 */ /* 0x000fe200078e00ff */
[----:B------:R-:W-:Y:S01]  /*2360*/  LOP3.LUT R0, R0, 0x1e00, R41, 0xf8, !PT ;  /* 0x00001e0000007812 */ /* 0x000fe200078ef829 */
[----:B------:R-:W-:Y:S01]  /*2370*/  IMAD.SHL.U32 R208, R40, 0x40, RZ ;  /* 0x0000004028d07824 */ /* 0x000fe200078e00ff */
[----:B------:R-:W-:Y:S01]  /*2380*/  IADD3 R6, P4, PT, R6, UR48, RZ ;  /* 0x0000003006067c10 */ /* 0x000fe2000ff9e0ff */
[----:B------:R-:W-:Y:S01]  /*2390*/  @!P5 IMAD.MOV.U32 R2, RZ, RZ, R243 ;  /* 0x000000ffff02d224 */ /* 0x000fe200078e00f3 */
[----:B------:R-:W-:Y:S01]  /*23a0*/  LEA R0, R0, UR24, 0x1 ;  /* 0x0000001800007c11 */ /* 0x000fe2000f8e08ff */
[----:B------:R-:W-:Y:S01]  /*23b0*/  @!P5 IMAD.MOV.U32 R3, RZ, RZ, R242 ;  /* 0x000000ffff03d224 */ /* 0x000fe200078e00f2 */
[----:B------:R-:W-:Y:S01]  /*23c0*/  IADD3.X R7, PT, PT, R19, UR41, R7, P4, !PT ;  /* 0x0000002913077c10 */ /* 0x000fe2000a7fe407 */
[----:B------:R-:W-:Y:S01]  /*23d0*/  IMAD.SHL.U32 R209, R40, 0x20, RZ ;  /* 0x0000002028d17824 */ /* 0x000fe200078e00ff */
[----:B------:R-:W-:Y:S01]  /*23e0*/  ISETP.GE.AND P4, PT, R39, UR38, PT ;  /* 0x0000002627007c0c */ /* 0x000fe2000bf86270 */
[----:B------:R-:W-:Y:S01]  /*23f0*/  VIADD R237, R0, UR35 ;  /* 0x0000002300ed7c36 */ /* 0x000fe20008000000 */
[----:B------:R-:W-:Y:S01]  /*2400*/  @!PT LDS RZ, [RZ] ;  /* 0x00000000fffff984 */ /* 0x000fe20000000800 */
[----:B------:R-:W-:Y:S01]  /*2410*/  @!PT LDS RZ, [RZ] ;  /* 0x00000000fffff984 */ /* 0x000fe20000000800 */
[----:B------:R-:W-:Y:S01]  /*2420*/  @!PT LDS RZ, [RZ] ;  /* 0x00000000fffff984 */ /* 0x000fe20000000800 */
[----:B------:R-:W-:Y:S01]  /*2430*/  @!P5 LDGSTS.E.BYPASS.LTC128B.128 [R0+0x8000], desc[UR32][R2.64] ;  /* 0x080000000200dfae */ /* 0x000fe2000b981a20 */
[----:B------:R-:W1:Y:S03]  /*2440*/  LDC R238, c[0x0][0x44c] ;  /* 0x00011300ffee7b82 */ /* 0x000e660000000800 */
[----:B------:R2:W-:Y:S04]  /*2450*/  @!P5 LDGSTS.E.BYPASS.LTC128B.128 [R0+0xa000], desc[UR32][R2.64+0x80] ;  /* 0x0a0000800200dfae */ /* 0x0005e8000b981a20 */
[----:B------:R-:W-:Y:S03]  /*2460*/  @P5 STS.128 [R0+0x8000], RZ ;  /* 0x008000ff00005388 */ /* 0x000fe60000000c00 */
[----:B------:R-:W3:Y:S01]  /*2470*/  @!P4 LDC.64 R28, c[0x0][0x388] ;  /* 0x0000e200ff1ccb82 */ /* 0x000ee20000000a00 */
[----:B------:R-:W-:Y:S04]  /*2480*/  @P5 STS.128 [R0+0xa000], RZ ;  /* 0x00a000ff00005388 */ /* 0x000fe80000000c00 */
[----:B------:R-:W-:Y:S03]  /*2490*/  @P0 STS.128 [R0+0x9000], RZ ;  /* 0x009000ff00000388 */ /* 0x000fe60000000c00 */
[----:B------:R-:W3:Y:S01]  /*24a0*/  @!P4 LDC.64 R30, c[0x0][0x390] ;  /* 0x0000e400ff1ecb82 */ /* 0x000ee20000000a00 */
[----:B------:R-:W-:Y:S04]  /*24b0*/  @P0 STS.128 [R0+0xb000], RZ ;  /* 0x00b000ff00000388 */ /* 0x000fe80000000c00 */
[----:B------:R-:W-:Y:S01]  /*24c0*/  @!PT LDS RZ, [RZ] ;  /* 0x00000000fffff984 */ /* 0x000fe20000000800 */
[----:B------:R-:W-:Y:S01]  /*24d0*/  @!PT LDS RZ, [RZ] ;  /* 0x00000000fffff984 */ /* 0x000fe20000000800 */
[----:B------:R-:W-:Y:S01]  /*24e0*/  @!PT LDS RZ, [RZ] ;  /* 0x00000000fffff984 */ /* 0x000fe20000000800 */
[----:B------:R-:W-:Y:S04]  /*24f0*/  @!P0 LDGSTS.E.BYPASS.LTC128B.128 [R0+0x9000], desc[UR32][R4.64] ;  /* 0x0900000004008fae */ /* 0x000fe8000b981a20 */
[----:B------:R4:W-:Y:S01]  /*2500*/  @!P0 LDGSTS.E.BYPASS.LTC128B.128 [R0+0xb000], desc[UR32][R4.64+0x80] ;  /* 0x0b00008004008fae */ /* 0x0009e2000b981a20 */
[----:B--2---:R-:W-:-:S02]  /*2510*/  @!P5 IMAD.MOV.U32 R2, RZ, RZ, R241 ;  /* 0x000000ffff02d224 */ /* 0x004fc400078e00f1 */
[----:B------:R-:W-:-:S05]  /*2520*/  @!P5 IMAD.MOV.U32 R3, RZ, RZ, R240 ;  /* 0x000000ffff03d224 */ /* 0x000fca00078e00f0 */
[----:B------:R-:W-:Y:S04]  /*2530*/  @!P5 LDGSTS.E.BYPASS.LTC128B.128 [R237], desc[UR32][R2.64] ;  /* 0x0000000002eddfae */ /* 0x000fe8000b981a20 */
[----:B------:R2:W-:Y:S04]  /*2540*/  @!P5 LDGSTS.E.BYPASS.LTC128B.128 [R237+0x2000], desc[UR32][R2.64+0x80] ;  /* 0x0200008002eddfae */ /* 0x0005e8000b981a20 */
[----:B------:R-:W-:Y:S04]  /*2550*/  @P5 STS.128 [R237], RZ ;  /* 0x000000ffed005388 */ /* 0x000fe80000000c00 */
[----:B------:R-:W-:Y:S04]  /*2560*/  @P5 STS.128 [R237+0x2000], RZ ;  /* 0x002000ffed005388 */ /* 0x000fe80000000c00 */
[----:B------:R-:W-:Y:S01]  /*2570*/  @P0 STS.128 [R237+0x1000], RZ ;  /* 0x001000ffed000388 */ /* 0x000fe20000000c00 */
[----:B----4-:R-:W-:-:S02]  /*2580*/  VIADD R5, R239, 0x8 ;  /* 0x00000008ef057836 */ /* 0x010fc40000000000 */
[C---:B-1----:R-:W-:Y:S01]  /*2590*/  IMAD R4, R20.reuse, UR10, RZ ;  /* 0x0000000a14047c24 */ /* 0x042fe2000f8e02ff */
[----:B------:R-:W-:Y:S02]  /*25a0*/  @P0 STS.128 [R237+0x3000], RZ ;  /* 0x003000ffed000388 */ /* 0x000fe40000000c00 */
[----:B------:R-:W-:Y:S01]  /*25b0*/  ISETP.GE.AND P6, PT, R5, UR47, PT ;  /* 0x0000002f05007c0c */ /* 0x000fe2000bfc6270 */
[----:B------:R-:W-:Y:S01]  /*25c0*/  IMAD R5, R20, UR8, RZ ;  /* 0x0000000814057c24 */ /* 0x000fe2000f8e02ff */
[----:B------:R-:W-:Y:S01]  /*25d0*/  @!PT LDS RZ, [RZ] ;  /* 0x00000000fffff984 */ /* 0x000fe20000000800 */
[----:B------:R-:W-:Y:S01]  /*25e0*/  @!PT LDS RZ, [RZ] ;  /* 0x00000000fffff984 */ /* 0x000fe20000000800 */
[----:B------:R-:W-:Y:S01]  /*25f0*/  @!PT LDS RZ, [RZ] ;  /* 0x00000000fffff984 */ /* 0x000fe20000000800 */
[----:B------:R-:W-:Y:S01]  /*2600*/  @!P0 LDGSTS.E.BYPASS.LTC128B.128 [R237+0x1000], desc[UR32][R10.64] ;  /* 0x010000000aed8fae */ /* 0x000fe2000b981a20 */
[----:B------:R-:W1:Y:S01]  /*2610*/  @!P3 LDC.64 R20, c[0x0][0x388] ;  /* 0x0000e200ff14bb82 */ /* 0x000e620000000a00 */
[C---:B------:R-:W-:Y:S01]  /*2620*/  IMAD R12, R14.reuse, UR11, R4 ;  /* 0x0000000b0e0c7c24 */ /* 0x040fe2000f8e0204 */
[----:B------:R-:W-:Y:S01]  /*2630*/  LOP3.LUT R4, R239, 0x20, RZ, 0xfc, !PT ;  /* 0x00000020ef047812 */ /* 0x000fe200078efcff */
[----:B------:R4:W-:Y:S01]  /*2640*/  @!P0 LDGSTS.E.BYPASS.LTC128B.128 [R237+0x3000], desc[UR32][R10.64+0x80] ;  /* 0x030000800aed8fae */ /* 0x0009e2000b981a20 */
[----:B--2---:R-:W-:-:S02]  /*2650*/  IMAD.WIDE.U32 R2, R14, UR10, R8 ;  /* 0x0000000a0e027c25 */ /* 0x004fc4000f8e0008 */
[----:B------:R-:W-:Y:S01]  /*2660*/  ISETP.GE.AND P5, PT, R4, UR47, PT ;  /* 0x0000002f04007c0c */ /* 0x000fe2000bfa6270 */
[----:B------:R-:W2:Y:S01]  /*2670*/  LDCU UR10, c[0x0][0x590] ;  /* 0x0000b200ff0a77ac */ /* 0x000ea20008000800 */
[----:B------:R-:W-:Y:S02]  /*2680*/  IMAD.IADD R3, R3, 0x1, R12 ;  /* 0x0000000103037824 */ /* 0x000fe400078e020c */
[C---:B------:R-:W-:Y:S02]  /*2690*/  IMAD R12, R14.reuse, UR9, R5 ;  /* 0x000000090e0c7c24 */ /* 0x040fe4000f8e0205 */
[----:B------:R-:W-:Y:S01]  /*26a0*/  IMAD.SHL.U32 R252, R219, 0x2, RZ ;  /* 0x00000002dbfc7824 */ /* 0x000fe200078e00ff */
[----:B------:R-:W-:Y:S01]  /*26b0*/  SHF.R.U32.HI R251, RZ, 0x1, R219 ;  /* 0x00000001fffb7819 */ /* 0x000fe200000116db */
[----:B------:R-:W-:-:S04]  /*26c0*/  IMAD.WIDE.U32 R4, R14, UR8, R6 ;  /* 0x000000080e047c25 */ /* 0x000fc8000f8e0006 */
[----:B------:R-:W-:Y:S02]  /*26d0*/  IMAD.MOV.U32 R214, RZ, RZ, 0x40 ;  /* 0x00000040ffd67424 */ /* 0x000fe400078e00ff */
[----:B------:R-:W-:Y:S01]  /*26e0*/  IMAD.MOV.U32 R207, RZ, RZ, 0x20 ;  /* 0x00000020ffcf7424 */ /* 0x000fe200078e00ff */
[----:B------:R-:W-:Y:S01]  /*26f0*/  SHF.R.U32.HI R222, RZ, 0x3, R219 ;  /* 0x00000003ffde7819 */ /* 0x000fe200000116db */
[----:B------:R-:W-:Y:S02]  /*2700*/  @!P3 IMAD R6, R15, UR14, RZ ;  /* 0x0000000e0f06bc24 */ /* 0x000fe4000f8e02ff */
[----:B------:R-:W-:Y:S01]  /*2710*/  IMAD.MOV.U32 R250, RZ, RZ, 0x10 ;  /* 0x00000010fffa7424 */ /* 0x000fe200078e00ff */
[----:B------:R-:W-:Y:S01]  /*2720*/  CS2R R158, SRZ ;  /* 0x00000000009e7805 */ /* 0x000fe2000001ff00 */
[--C-:B------:R-:W-:Y:S01]  /*2730*/  @!P4 IMAD.MOV.U32 R8, RZ, RZ, R2.reuse ;  /* 0x000000ffff08c224 */ /* 0x100fe200078e0002 */
[----:B------:R-:W-:Y:S01]  /*2740*/  CS2R R156, SRZ ;  /* 0x00000000009c7805 */ /* 0x000fe2000001ff00 */
[--C-:B------:R-:W-:Y:S01]  /*2750*/  @!P4 IMAD.MOV.U32 R9, RZ, RZ, R3.reuse ;  /* 0x000000ffff09c224 */ /* 0x100fe200078e0003 */
[----:B------:R-:W-:Y:S01]  /*2760*/  CS2R R162, SRZ ;  /* 0x0000000000a27805 */ /* 0x000fe2000001ff00 */
[--C-:B------:R-:W-:Y:S01]  /*2770*/  @!P2 IMAD.MOV.U32 R22, RZ, RZ, R2.reuse ;  /* 0x000000ffff16a224 */ /* 0x100fe200078e0002 */
[----:B------:R-:W-:Y:S01]  /*2780*/  CS2R R160, SRZ ;  /* 0x0000000000a07805 */ /* 0x000fe2000001ff00 */
[--C-:B------:R-:W-:Y:S01]  /*2790*/  @!P2 IMAD.MOV.U32 R23, RZ, RZ, R3.reuse ;  /* 0x000000ffff17a224 */ /* 0x100fe200078e0003 */
[----:B------:R-:W-:Y:S01]  /*27a0*/  CS2R R154, SRZ ;  /* 0x00000000009a7805 */ /* 0x000fe2000001ff00 */
[----:B------:R-:W-:Y:S01]  /*27b0*/  @!P1 IMAD.MOV.U32 R24, RZ, RZ, R2 ;  /* 0x000000ffff189224 */ /* 0x000fe200078e0002 */
[----:B------:R-:W-:Y:S01]  /*27c0*/  CS2R R152, SRZ ;  /* 0x0000000000987805 */ /* 0x000fe2000001ff00 */
[--C-:B------:R-:W-:Y:S01]  /*27d0*/  @!P1 IMAD.MOV.U32 R25, RZ, RZ, R3.reuse ;  /* 0x000000ffff199224 */ /* 0x100fe200078e0003 */
[----:B------:R-:W-:Y:S01]  /*27e0*/  CS2R R150, SRZ ;  /* 0x0000000000967805 */ /* 0x000fe2000001ff00 */
[----:B------:R-:W-:Y:S01]  /*27f0*/  IMAD.IADD R5, R5, 0x1, R12 ;  /* 0x0000000105057824 */ /* 0x000fe200078e020c */
[----:B------:R-:W-:Y:S01]  /*2800*/  CS2R R148, SRZ ;  /* 0x0000000000947805 */ /* 0x000fe2000001ff00 */
[C---:B----4-:R-:W-:Y:S01]  /*2810*/  @!P3 IMAD R10, R18.reuse, UR15, R6 ;  /* 0x0000000f120abc24 */ /* 0x050fe2000f8e0206 */
[----:B------:R-:W-:Y:S01]  /*2820*/  CS2R R142, SRZ ;  /* 0x00000000008e7805 */ /* 0x000fe2000001ff00 */
[----:B------:R-:W-:Y:S01]  /*2830*/  @!P3 IMAD.WIDE.U32 R2, R18, UR14, R2 ;  /* 0x0000000e1202bc25 */ /* 0x000fe2000f8e0002 */
[----:B------:R-:W-:-:S02]  /*2840*/  CS2R R140, SRZ ;  /* 0x00000000008c7805 */ /* 0x000fc4000001ff00 */
[----:B------:R-:W-:Y:S02]  /*2850*/  CS2R R146, SRZ ;  /* 0x0000000000927805 */ /* 0x000fe4000001ff00 */
[----:B------:R-:W-:Y:S01]  /*2860*/  CS2R R144, SRZ ;  /* 0x0000000000907805 */ /* 0x000fe2000001ff00 */
[----:B------:R-:W-:Y:S01]  /*2870*/  @!P3 IMAD R11, R15, UR12, RZ ;  /* 0x0000000c0f0bbc24 */ /* 0x000fe2000f8e02ff */
[----:B-1----:R-:W-:Y:S01]  /*2880*/  @!P3 LEA R20, P0, R2, R20, 0x1 ;  /* 0x000000140214b211 */ /* 0x002fe200078008ff */
[----:B------:R-:W-:Y:S01]  /*2890*/  @!P3 IMAD.MOV.U32 R6, RZ, RZ, R4 ;  /* 0x000000ffff06b224 */ /* 0x000fe200078e0004 */
[----:B------:R-:W-:Y:S01]  /*28a0*/  CS2R R138, SRZ ;  /* 0x00000000008a7805 */ /* 0x000fe2000001ff00 */
[----:B------:R-:W-:Y:S01]  /*28b0*/  @!P3 IMAD.MOV.U32 R7, RZ, RZ, R5 ;  /* 0x000000ffff07b224 */ /* 0x000fe200078e0005 */
[----:B------:R-:W-:Y:S01]  /*28c0*/  CS2R R136, SRZ ;  /* 0x0000000000887805 */ /* 0x000fe2000001ff00 */
[----:B------:R-:W-:Y:S01]  /*28d0*/  @!P3 IMAD.IADD R10, R3, 0x1, R10 ;  /* 0x00000001030ab824 */ /* 0x000fe200078e020a */
[----:B------:R-:W-:Y:S01]  /*28e0*/  CS2R R134, SRZ ;  /* 0x0000000000867805 */ /* 0x000fe2000001ff00 */
[C---:B------:R-:W-:Y:S01]  /*28f0*/  @!P3 IMAD R38, R18.reuse, UR13, R11 ;  /* 0x0000000d1226bc24 */ /* 0x040fe2000f8e020b */
[----:B------:R-:W-:Y:S01]  /*2900*/  CS2R R132, SRZ ;  /* 0x0000000000847805 */ /* 0x000fe2000001ff00 */
[----:B------:R-:W-:Y:S01]  /*2910*/  @!P3 IMAD.WIDE.U32 R18, R18, UR12, R6 ;  /* 0x0000000c1212bc25 */ /* 0x000fe2000f8e0006 */
[----:B------:R-:W-:-:S02]  /*2920*/  @!P3 LEA.HI.X R21, R2, R21, R10, 0x1, P0 ;  /* 0x000000150215b211 */ /* 0x000fc400000f0c0a */
[----:B------:R-:W-:Y:S02]  /*2930*/  CS2R R126, SRZ ;  /* 0x00000000007e7805 */ /* 0x000fe4000001ff00 */
[----:B------:R-:W-:Y:S01]  /*2940*/  CS2R R124, SRZ ;  /* 0x00000000007c7805 */ /* 0x000fe2000001ff00 */
[C---:B------:R-:W-:Y:S01]  /*2950*/  @!P2 IMAD R6, R32.reuse, UR14, RZ ;  /* 0x0000000e2006ac24 */ /* 0x040fe2000f8e02ff */
[----:B------:R-:W-:Y:S01]  /*2960*/  CS2R R130, SRZ ;  /* 0x0000000000827805 */ /* 0x000fe2000001ff00 */
[----:B------:R-:W-:Y:S01]  /*2970*/  @!P2 IMAD R7, R32, UR12, RZ ;  /* 0x0000000c2007ac24 */ /* 0x000fe2000f8e02ff */
[----:B------:R-:W-:Y:S01]  /*2980*/  CS2R R128, SRZ ;  /* 0x0000000000807805 */ /* 0x000fe2000001ff00 */
[----:B------:R-:W1:Y:S01]  /*2990*/  @!P1 LDC.64 R32, c[0x0][0x388] ;  /* 0x0000e200ff209b82 */ /* 0x000e620000000a00 */
[----:B------:R-:W-:Y:S01]  /*29a0*/  @!P4 IMAD.WIDE.U32 R2, R39, UR14, R8 ;  /* 0x0000000e2702cc25 */ /* 0x000fe2000f8e0008 */
[----:B------:R-:W-:Y:S02]  /*29b0*/  CS2R R122, SRZ ;  /* 0x00000000007a7805 */ /* 0x000fe4000001ff00 */
[----:B------:R-:W-:-:S02]  /*29c0*/  CS2R R120, SRZ ;  /* 0x0000000000787805 */ /* 0x000fc4000001ff00 */
[----:B------:R-:W-:Y:S01]  /*29d0*/  CS2R R118, SRZ ;  /* 0x0000000000767805 */ /* 0x000fe2000001ff00 */
[----:B------:R-:W-:Y:S01]  /*29e0*/  @!P2 IMAD R11, R26, UR15, R6 ;  /* 0x0000000f1a0bac24 */ /* 0x000fe2000f8e0206 */
[----:B---3--:R-:W-:Y:S01]  /*29f0*/  @!P4 LEA R12, P0, R2, R28, 0x1 ;  /* 0x0000001c020cc211 */ /* 0x008fe200078008ff */
[----:B------:R-:W-:Y:S01]  /*2a00*/  @!P4 IMAD R3, R39, UR15, R3 ;  /* 0x0000000f2703cc24 */ /* 0x000fe2000f8e0203 */
[----:B------:R-:W-:Y:S01]  /*2a10*/  CS2R R116, SRZ ;  /* 0x0000000000747805 */ /* 0x000fe2000001ff00 */
[----:B------:R-:W-:Y:S01]  /*2a20*/  @!P2 IMAD R36, R26, UR13, R7 ;  /* 0x0000000d1a24ac24 */ /* 0x000fe2000f8e0207 */
[----:B------:R-:W-:Y:S01]  /*2a30*/  CS2R R110, SRZ ;  /* 0x00000000006e7805 */ /* 0x000fe2000001ff00 */
[----:B------:R-:W-:Y:S01]  /*2a40*/  @!P1 IMAD.WIDE.U32 R6, R27, UR14, R24 ;  /* 0x0000000e1b069c25 */ /* 0x000fe2000f8e0018 */
[----:B------:R-:W-:Y:S01]  /*2a50*/  @!P4 LEA.HI.X R13, R2, R29, R3, 0x1, P0 ;  /* 0x0000001d020dc211 */ /* 0x000fe200000f0c03 */
[----:B------:R-:W3:Y:S01]  /*2a60*/  @!P3 LDC.64 R24, c[0x0][0x390] ;  /* 0x0000e400ff18bb82 */ /* 0x000ee20000000a00 */
[----:B------:R-:W-:Y:S01]  /*2a70*/  CS2R R108, SRZ ;  /* 0x00000000006c7805 */ /* 0x000fe2000001ff00 */
[----:B------:R-:W-:Y:S01]  /*2a80*/  @!P2 IMAD.MOV.U32 R16, RZ, RZ, R4 ;  /* 0x000000ffff10a224 */ /* 0x000fe200078e0004 */
[----:B------:R-:W-:Y:S01]  /*2a90*/  CS2R R114, SRZ ;  /* 0x0000000000727805 */ /* 0x000fe2000001ff00 */
[----:B------:R-:W-:Y:S01]  /*2aa0*/  @!P2 IMAD.MOV.U32 R17, RZ, RZ, R5 ;  /* 0x000000ffff11a224 */ /* 0x000fe200078e0005 */
[----:B------:R-:W-:Y:S01]  /*2ab0*/  @!P4 LDGSTS.E.BYPASS.LTC128B.128 [R0+0xc000], desc[UR32][R12.64] ;  /* 0x0c0000000c00cfae */ /* 0x000fe2000b981a20 */
[----:B------:R-:W-:Y:S01]  /*2ac0*/  @!P1 IMAD R10, R37, UR14, RZ ;  /* 0x0000000e250a9c24 */ /* 0x000fe2000f8e02ff */
[----:B------:R-:W-:Y:S01]  /*2ad0*/  CS2R R112, SRZ ;  /* 0x0000000000707805 */ /* 0x000fe2000001ff00 */
[C---:B------:R-:W-:Y:S01]  /*2ae0*/  @!P2 IMAD.WIDE.U32 R8, R26.reuse, UR14, R22 ;  /* 0x0000000e1a08ac25 */ /* 0x040fe2000f8e0016 */
[----:B------:R4:W-:Y:S01]  /*2af0*/  @!P4 LDGSTS.E.BYPASS.LTC128B.128 [R0+0x10000], desc[UR32][R12.64+0x80] ;  /* 0x100000800c00cfae */ /* 0x0009e2000b981a20 */
[----:B------:R-:W2:Y:S01]  /*2b00*/  @!P2 LDC.64 R22, c[0x0][0x390] ;  /* 0x0000e400ff16ab82 */ /* 0x000ea20000000a00 */
[----:B------:R-:W-:Y:S01]  /*2b10*/  CS2R R106, SRZ ;  /* 0x00000000006a7805 */ /* 0x000fe2000001ff00 */
[----:B------:R-:W-:Y:S01]  /*2b20*/  @!P2 IMAD.WIDE.U32 R16, R26, UR12, R16 ;  /* 0x0000000c1a10ac25 */ /* 0x000fe2000f8e0010 */
[----:B------:R-:W-:Y:S01]  /*2b30*/  @P4 STS.128 [R0+0xc000], RZ ;  /* 0x00c000ff00004388 */ /* 0x000fe20000000c00 */
[----:B------:R-:W-:-:S02]  /*2b40*/  CS2R R104, SRZ ;  /* 0x0000000000687805 */ /* 0x000fc4000001ff00 */
[----:B------:R-:W-:Y:S01]  /*2b50*/  CS2R R102, SRZ ;  /* 0x0000000000667805 */ /* 0x000fe2000001ff00 */
[----:B------:R-:W-:Y:S01]  /*2b60*/  @!P1 IMAD.MOV.U32 R14, RZ, RZ, R4 ;  /* 0x000000ffff0e9224 */ /* 0x000fe200078e0004 */
[----:B------:R-:W-:Y:S01]  /*2b70*/  @P4 STS.128 [R0+0x10000], RZ ;  /* 0x010000ff00004388 */ /* 0x000fe20000000c00 */
[----:B------:R-:W-:Y:S01]  /*2b80*/  @!P1 IMAD.MOV.U32 R15, RZ, RZ, R5 ;  /* 0x000000ffff0f9224 */ /* 0x000fe200078e0005 */
[----:B------:R-:W-:Y:S01]  /*2b90*/  CS2R R100, SRZ ;  /* 0x0000000000647805 */ /* 0x000fe2000001ff00 */
[----:B------:R-:W-:Y:S01]  /*2ba0*/  @!P1 IMAD R26, R27, UR15, R10 ;  /* 0x0000000f1b1a9c24 */ /* 0x000fe2000f8e020a */
[----:B------:R-:W-:Y:S01]  /*2bb0*/  @!P2 LEA R10, P0, R8, R34, 0x1 ;  /* 0x00000022080aa211 */ /* 0x000fe200078008ff */
[----:B------:R-:W-:Y:S01]  /*2bc0*/  @!P1 IMAD R2, R37, UR12, RZ ;  /* 0x0000000c25029c24 */ /* 0x000fe2000f8e02ff */
[----:B------:R-:W-:Y:S01]  /*2bd0*/  @P3 STS.128 [R0+0xd000], RZ ;  /* 0x00d000ff00003388 */ /* 0x000fe20000000c00 */
[----:B------:R-:W-:Y:S01]  /*2be0*/  @!P2 IMAD.IADD R3, R9, 0x1, R11 ;  /* 0x000000010903a824 */ /* 0x000fe200078e020b */
[----:B------:R-:W-:Y:S01]  /*2bf0*/  CS2R R94, SRZ ;  /* 0x00000000005e7805 */ /* 0x000fe2000001ff00 */
[----:B------:R-:W-:Y:S01]  /*2c00*/  @!P4 IMAD.WIDE.U32 R4, R39, UR12, R4 ;  /* 0x0000000c2704cc25 */ /* 0x000fe2000f8e0004 */
[----:B------:R-:W-:Y:S01]  /*2c10*/  @P3 STS.128 [R0+0x11000], RZ ;  /* 0x011000ff00003388 */ /* 0x000fe20000000c00 */
[----:B------:R-:W-:-:S02]  /*2c20*/  CS2R R92, SRZ ;  /* 0x00000000005c7805 */ /* 0x000fc4000001ff00 */
[----:B------:R-:W-:Y:S01]  /*2c30*/  @!P2 LEA.HI.X R11, R8, R35, R3, 0x1, P0 ;  /* 0x00000023080ba211 */ /* 0x000fe200000f0c03 */
[----:B------:R-:W-:Y:S01]  /*2c40*/  @!P1 IMAD R28, R27, UR13, R2 ;  /* 0x0000000d1b1c9c24 */ /* 0x000fe2000f8e0202 */
[C---:B------:R-:W-:Y:S01]  /*2c50*/  @!P4 LEA R8, P0, R4.reuse, R30, 0x1 ;  /* 0x0000001e0408c211 */ /* 0x040fe200078008ff */
[----:B------:R-:W-:Y:S01]  /*2c60*/  @!P4 IMAD R2, R39, UR13, R5 ;  /* 0x0000000d2702cc24 */ /* 0x000fe2000f8e0205 */
[----:B------:R-:W-:Y:S01]  /*2c70*/  @!PT LDS RZ, [RZ] ;  /* 0x00000000fffff984 */ /* 0x000fe20000000800 */
[----:B------:R-:W-:Y:S01]  /*2c80*/  @!PT LDS RZ, [RZ] ;  /* 0x00000000fffff984 */ /* 0x000fe20000000800 */
[----:B------:R-:W-:Y:S01]  /*2c90*/  @!PT LDS RZ, [RZ] ;  /* 0x00000000fffff984 */ /* 0x000fe20000000800 */
[----:B------:R-:W-:Y:S01]  /*2ca0*/  @!P3 LDGSTS.E.BYPASS.LTC128B.128 [R0+0xd000], desc[UR32][R20.64] ;  /* 0x0d0000001400bfae */ /* 0x000fe2000b981a20 */
[----:B------:R-:W-:Y:S01]  /*2cb0*/  @!P1 IMAD.IADD R3, R7, 0x1, R26 ;  /* 0x0000000107039824 */ /* 0x000fe200078e021a */
[----:B------:R-:W-:Y:S01]  /*2cc0*/  CS2R R98, SRZ ;  /* 0x0000000000627805 */ /* 0x000fe2000001ff00 */
[----:B----4-:R-:W4:Y:S01]  /*2cd0*/  @!P1 LDC.64 R12, c[0x0][0x390] ;  /* 0x0000e400ff0c9b82 */ /* 0x010f220000000a00 */
[----:B------:R-:W-:Y:S01]  /*2ce0*/  @!P4 LEA.HI.X R9, R4, R31, R2, 0x1, P0 ;  /* 0x0000001f0409c211 */ /* 0x000fe200000f0c02 */
[----:B------:R-:W-:Y:S01]  /*2cf0*/  @!P3 LDGSTS.E.BYPASS.LTC128B.128 [R0+0x11000], desc[UR32][R20.64+0x80] ;  /* 0x110000801400bfae */ /* 0x000fe2000b981a20 */
[C---:B-1----:R-:W-:Y:S01]  /*2d00*/  @!P1 LEA R2, P0, R6.reuse, R32, 0x1 ;  /* 0x0000002006029211 */ /* 0x042fe200078008ff */
[----:B------:R-:W-:Y:S01]  /*2d10*/  @!P3 IMAD.IADD R4, R19, 0x1, R38 ;  /* 0x000000011304b824 */ /* 0x000fe200078e0226 */
[----:B------:R-:W-:Y:S01]  /*2d20*/  CS2R R96, SRZ ;  /* 0x0000000000607805 */ /* 0x000fe2000001ff00 */
[----:B------:R-:W-:Y:S01]  /*2d30*/  @P2 STS.128 [R0+0xe000], RZ ;  /* 0x00e000ff00002388 */ /* 0x000fe20000000c00 */
[----:B------:R-:W-:Y:S01]  /*2d40*/  @!P1 LEA.HI.X R3, R6, R33, R3, 0x1, P0 ;  /* 0x0000002106039211 */ /* 0x000fe200000f0c03 */
[----:B------:R-:W-:Y:S01]  /*2d50*/  @!P1 IMAD.WIDE.U32 R14, R27, UR12, R14 ;  /* 0x0000000c1b0e9c25 */ /* 0x000fe2000f8e000e */
[C---:B---3--:R-:W-:Y:S01]  /*2d60*/  @!P3 LEA R6, P0, R18.reuse, R24, 0x1 ;  /* 0x000000181206b211 */ /* 0x048fe200078008ff */
[----:B------:R-:W-:Y:S01]  /*2d70*/  @P2 STS.128 [R0+0x12000], RZ ;  /* 0x012000ff00002388 */ /* 0x000fe20000000c00 */
[----:B------:R-:W-:Y:S01]  /*2d80*/  CS2R R90, SRZ ;  /* 0x00000000005a7805 */ /* 0x000fe2000001ff00 */
[----:B------:R-:W-:Y:S01]  /*2d90*/  IMAD.SHL.U32 R217, R219, 0x8, RZ ;  /* 0x00000008dbd97824 */ /* 0x000fe200078e00ff */
[----:B------:R-:W-:Y:S01]  /*2da0*/  @!P3 LEA.HI.X R7, R18, R25, R4, 0x1, P0 ;  /* 0x000000191207b211 */ /* 0x000fe200000f0c04 */
[----:B------:R-:W-:Y:S01]  /*2db0*/  @!PT LDS RZ, [RZ] ;  /* 0x00000000fffff984 */ /* 0x000fe20000000800 */
[----:B------:R-:W-:Y:S01]  /*2dc0*/  @!PT LDS RZ, [RZ] ;  /* 0x00000000fffff984 */ /* 0x000fe20000000800 */
[----:B------:R-:W-:Y:S01]  /*2dd0*/  @!PT LDS RZ, [RZ] ;  /* 0x00000000fffff984 */ /* 0x000fe20000000800 */
[----:B------:R-:W-:Y:S01]  /*2de0*/  @!P2 LDGSTS.E.BYPASS.LTC128B.128 [R0+0xe000], desc[UR32][R10.64] ;  /* 0x0e0000000a00afae */ /* 0x000fe2000b981a20 */
[----:B--2---:R-:W-:-:S02]  /*2df0*/  @!P2 LEA R4, P0, R16, R22, 0x1 ;  /* 0x000000161004a211 */ /* 0x004fc400078008ff */
[----:B------:R-:W-:Y:S02]  /*2e00*/  CS2R R88, SRZ ;  /* 0x0000000000587805 */ /* 0x000fe4000001ff00 */
[----:B------:R-:W-:Y:S01]  /*2e10*/  CS2R R86, SRZ ;  /* 0x0000000000567805 */ /* 0x000fe2000001ff00 */
[----:B------:R-:W-:Y:S01]  /*2e20*/  @!P2 LDGSTS.E.BYPASS.LTC128B.128 [R0+0x12000], desc[UR32][R10.64+0x80] ;  /* 0x120000800a00afae */ /* 0x000fe2000b981a20 */
[----:B------:R-:W-:Y:S02]  /*2e30*/  CS2R R84, SRZ ;  /* 0x0000000000547805 */ /* 0x000fe4000001ff00 */
[----:B------:R-:W-:Y:S02]  /*2e40*/  CS2R R78, SRZ ;  /* 0x00000000004e7805 */ /* 0x000fe4000001ff00 */
[----:B------:R-:W-:Y:S01]  /*2e50*/  CS2R R76, SRZ ;  /* 0x00000000004c7805 */ /* 0x000fe2000001ff00 */
[----:B------:R-:W-:Y:S01]  /*2e60*/  @P1 STS.128 [R0+0xf000], RZ ;  /* 0x00f000ff00001388 */ /* 0x000fe20000000c00 */
[----:B------:R-:W-:-:S02]  /*2e70*/  CS2R R82, SRZ ;  /* 0x0000000000527805 */ /* 0x000fc4000001ff00 */
[----:B------:R-:W-:Y:S02]  /*2e80*/  CS2R R80, SRZ ;  /* 0x0000000000507805 */ /* 0x000fe4000001ff00 */
[----:B------:R-:W-:Y:S01]  /*2e90*/  CS2R R74, SRZ ;  /* 0x00000000004a7805 */ /* 0x000fe2000001ff00 */
[----:B------:R-:W-:Y:S01]  /*2ea0*/  @P1 STS.128 [R0+0x13000], RZ ;  /* 0x013000ff00001388 */ /* 0x000fe20000000c00 */
[----:B------:R-:W-:Y:S02]  /*2eb0*/  CS2R R72, SRZ ;  /* 0x0000000000487805 */ /* 0x000fe4000001ff00 */
[----:B------:R-:W-:Y:S02]  /*2ec0*/  CS2R R70, SRZ ;  /* 0x0000000000467805 */ /* 0x000fe4000001ff00 */
[----:B------:R-:W-:Y:S01]  /*2ed0*/  CS2R R68, SRZ ;  /* 0x0000000000447805 */ /* 0x000fe2000001ff00 */
[----:B------:R-:W-:Y:S01]  /*2ee0*/  @!PT LDS RZ, [RZ] ;  /* 0x00000000fffff984 */ /* 0x000fe20000000800 */
[----:B------:R-:W-:Y:S01]  /*2ef0*/  @!PT LDS RZ, [RZ] ;  /* 0x00000000fffff984 */ /* 0x000fe20000000800 */
[----:B------:R-:W-:Y:S01]  /*2f00*/  @!PT LDS RZ, [RZ] ;  /* 0x00000000fffff984 */ /* 0x000fe20000000800 */
[----:B------:R-:W-:Y:S01]  /*2f10*/  @!P1 LDGSTS.E.BYPASS.LTC128B.128 [R0+0xf000], desc[UR32][R2.64] ;  /* 0x0f00000002009fae */ /* 0x000fe2000b981a20 */
[----:B------:R-:W-:-:S02]  /*2f20*/  CS2R R62, SRZ ;  /* 0x00000000003e7805 */ /* 0x000fc4000001ff00 */
[----:B------:R-:W-:Y:S02]  /*2f30*/  CS2R R60, SRZ ;  /* 0x00000000003c7805 */ /* 0x000fe4000001ff00 */
[----:B------:R-:W-:Y:S01]  /*2f40*/  CS2R R66, SRZ ;  /* 0x0000000000427805 */ /* 0x000fe2000001ff00 */
[----:B------:R1:W-:Y:S01]  /*2f50*/  @!P1 LDGSTS.E.BYPASS.LTC128B.128 [R0+0x13000], desc[UR32][R2.64+0x80] ;  /* 0x1300008002009fae */ /* 0x0003e2000b981a20 */
[----:B------:R-:W-:Y:S02]  /*2f60*/  CS2R R64, SRZ ;  /* 0x0000000000407805 */ /* 0x000fe4000001ff00 */
[----:B------:R-:W-:Y:S02]  /*2f70*/  CS2R R58, SRZ ;  /* 0x00000000003a7805 */ /* 0x000fe4000001ff00 */
[----:B------:R-:W-:Y:S01]  /*2f80*/  CS2R R56, SRZ ;  /* 0x0000000000387805 */ /* 0x000fe2000001ff00 */
        /* <DEDUP_REMOVED lines=8> */
[----:B------:R-:W-:Y:S01]  /*3010*/  @P4 STS.128 [R0+0x14000], RZ ;  /* 0x014000ff00004388 */ /* 0x000fe20000000c00 */
[----:B------:R-:W-:-:S02]  /*3020*/  UIADD3 UR51, UPT, UPT, UR51, 0x80, -UR31 ;  /* 0x0000008033337890 */ /* 0x000fc4000fffe81f */
[----:B------:R-:W-:Y:S01]  /*3030*/  USHF.L.U32 UR53, UR53, 0x3, URZ ;  /* 0x0000000335357899 */ /* 0x000fe200080006ff */
[----:B------:R-:W-:Y:S01]  /*3040*/  @P4 STS.128 [R0+0x18000], RZ ;  /* 0x018000ff00004388 */ /* 0x000fe20000000c00 */
[----:B------:R-:W3:Y:S03]  /*3050*/  LDCU UR8, c[0x0][0x3e0] ;  /* 0x00007c00ff0877ac */ /* 0x000ee60008000800 */
[----:B------:R-:W-:Y:S01]  /*3060*/  @P3 STS.128 [R0+0x15000], RZ ;  /* 0x015000ff00003388 */ /* 0x000fe20000000c00 */
[----:B------:R-:W3:Y:S03]  /*3070*/  LDCU UR9, c[0x0][0x45c] ;  /* 0x00008b80ff0977ac */ /* 0x000ee60008000800 */
[----:B------:R-:W-:Y:S01]  /*3080*/  @P3 STS.128 [R0+0x19000], RZ ;  /* 0x019000ff00003388 */ /* 0x000fe20000000c00 */
[----:B-1----:R-:W-:-:S03]  /*3090*/  @!P2 IMAD.IADD R2, R17, 0x1, R36 ;  /* 0x000000011102a824 */ /* 0x002fc600078e0224 */
[----:B------:R-:W-:Y:S01]  /*30a0*/  @!PT LDS RZ, [RZ] ;  /* 0x00000000fffff984 */ /* 0x000fe20000000800 */
[----:B------:R-:W-:Y:S01]  /*30b0*/  @!PT LDS RZ, [RZ] ;  /* 0x00000000fffff984 */ /* 0x000fe20000000800 */
[----:B------:R-:W-:Y:S01]  /*30c0*/  @!PT LDS RZ, [RZ] ;  /* 0x00000000fffff984 */ /* 0x000fe20000000800 */
[----:B------:R-:W-:Y:S01]  /*30d0*/  @!P3 LDGSTS.E.BYPASS.LTC128B.128 [R0+0x15000], desc[UR32][R6.64] ;  /* 0x150000000600bfae */ /* 0x000fe2000b981a20 */
[----:B------:R-:W-:Y:S01]  /*30e0*/  @!P1 IMAD.IADD R3, R15, 0x1, R28 ;  /* 0x000000010f039824 */ /* 0x000fe200078e021c */
[----:B------:R-:W-:Y:S02]  /*30f0*/  @!P2 LEA.HI.X R5, R16, R23, R2, 0x1, P0 ;  /* 0x000000171005a211 */ /* 0x000fe400000f0c02 */
[----:B------:R-:W-:Y:S01]  /*3100*/  @!P3 LDGSTS.E.BYPASS.LTC128B.128 [R0+0x19000], desc[UR32][R6.64+0x80] ;  /* 0x190000800600bfae */ /* 0x000fe2000b981a20 */
[C---:B----4-:R-:W-:Y:S01]  /*3110*/  @!P1 LEA R2, P0, R14.reuse, R12, 0x1 ;  /* 0x0000000c0e029211 */ /* 0x050fe200078008ff */
[C---:B--2---:R-:W-:Y:S02]  /*3120*/  VIADD R8, R239.reuse, 0x28 ;  /* 0x00000028ef087836 */ /* 0x044fe40000000000 */
[----:B------:R-:W-:Y:S01]  /*3130*/  @P2 STS.128 [R0+0x16000], RZ ;  /* 0x016000ff00002388 */ /* 0x000fe20000000c00 */
[----:B------:R-:W-:Y:S02]  /*3140*/  @!P1 LEA.HI.X R3, R14, R13, R3, 0x1, P0 ;  /* 0x0000000d0e039211 */ /* 0x000fe400000f0c03 */
[----:B------:R-:W-:Y:S01]  /*3150*/  ISETP.GE.AND P3, PT, R8, UR47, PT ;  /* 0x0000002f08007c0c */ /* 0x000fe2000bf66270 */
[----:B------:R-:W-:Y:S01]  /*3160*/  @P2 STS.128 [R0+0x1a000], RZ ;  /* 0x01a000ff00002388 */ /* 0x000fe20000000c00 */
[----:B------:R-:W-:-:S03]  /*3170*/  ISETP.GE.AND P0, PT, R239, UR47, PT ;  /* 0x0000002fef007c0c */ /* 0x000fc6000bf06270 */
[----:B------:R-:W-:Y:S01]  /*3180*/  @!PT LDS RZ, [RZ] ;  /* 0x00000000fffff984 */ /* 0x000fe20000000800 */
[----:B------:R-:W-:Y:S01]  /*3190*/  @!PT LDS RZ, [RZ] ;  /* 0x00000000fffff984 */ /* 0x000fe20000000800 */
[----:B------:R-:W-:Y:S01]  /*31a0*/  @!PT LDS RZ, [RZ] ;  /* 0x00000000fffff984 */ /* 0x000fe20000000800 */
[----:B------:R-:W-:Y:S04]  /*31b0*/  @!P2 LDGSTS.E.BYPASS.LTC128B.128 [R0+0x16000], desc[UR32][R4.64] ;  /* 0x160000000400afae */ /* 0x000fe8000b981a20 */
[----:B------:R1:W-:Y:S04]  /*31c0*/  @!P2 LDGSTS.E.BYPASS.LTC128B.128 [R0+0x1a000], desc[UR32][R4.64+0x80] ;  /* 0x1a0000800400afae */ /* 0x0003e8000b981a20 */
[----:B------:R-:W-:Y:S04]  /*31d0*/  @P1 STS.128 [R0+0x17000], RZ ;  /* 0x017000ff00001388 */ /* 0x000fe80000000c00 */
[----:B------:R2:W-:Y:S04]  /*31e0*/  @P1 STS.128 [R0+0x1b000], RZ ;  /* 0x01b000ff00001388 */ /* 0x0005e80000000c00 */
[----:B------:R-:W-:Y:S01]  /*31f0*/  @!PT LDS RZ, [RZ] ;  /* 0x00000000fffff984 */ /* 0x000fe20000000800 */
[----:B------:R-:W-:Y:S01]  /*3200*/  @!PT LDS RZ, [RZ] ;  /* 0x00000000fffff984 */ /* 0x000fe20000000800 */
[----:B------:R-:W-:Y:S01]  /*3210*/  @!PT LDS RZ, [RZ] ;  /* 0x00000000fffff984 */ /* 0x000fe20000000800 */
[----:B------:R-:W-:Y:S04]  /*3220*/  @!P1 LDGSTS.E.BYPASS.LTC128B.128 [R0+0x17000], desc[UR32][R2.64] ;  /* 0x1700000002009fae */ /* 0x000fe8000b981a20 */
[----:B------:R4:W-:Y:S04]  /*3230*/  @!P1 LDGSTS.E.BYPASS.LTC128B.128 [R0+0x1b000], desc[UR32][R2.64+0x80] ;  /* 0x1b00008002009fae */ /* 0x0009e8000b981a20 */
[----:B------:R-:W0:Y:S01]  /*3240*/  LDGDEPBAR ;  /* 0x00000000000079af */ /* 0x000e220000000000 */
[----:B-1----:R-:W-:-:S04]  /*3250*/  IMAD.MOV.U32 R4, RZ, RZ, 0x4 ;  /* 0x00000004ff047424 */ /* 0x002fc800078e00ff */
[----:B----4-:R-:W-:-:S05]  /*3260*/  IMAD.WIDE.U32 R2, R239, R4, UR60 ;  /* 0x0000003cef027e25 */ /* 0x010fca000f8e0004 */
[----:B------:R-:W5:Y:S04]  /*3270*/  @!P0 LDG.E R247, desc[UR32][R2.64] ;  /* 0x0000002002f78981 */ /* 0x000f68000c1e1900 */
[----:B------:R-:W5:Y:S04]  /*3280*/  @!P6 LDG.E R246, desc[UR32][R2.64+0x20] ;  /* 0x0000202002f6e981 */ /* 0x000f68000c1e1900 */
[----:B------:R-:W5:Y:S04]  /*3290*/  @!P5 LDG.E R245, desc[UR32][R2.64+0x80] ;  /* 0x0000802002f5d981 */ /* 0x000f68000c1e1900 */
[----:B------:R1:W5:Y:S01]  /*32a0*/  @!P3 LDG.E R244, desc[UR32][R2.64+0xa0] ;  /* 0x0000a02002f4b981 */ /* 0x000362000c1e1900 */
[----:B--2---:R-:W-:-:S02]  /*32b0*/  LOP3.LUT R0, R208, 0x1c0, RZ, 0xc0, !PT ;  /* 0x000001c0d0007812 */ /* 0x004fc400078ec0ff */
[----:B------:R-:W-:Y:S02]  /*32c0*/  CS2R R38, SRZ ;  /* 0x0000000000267805 */ /* 0x000fe4000001ff00 */
[----:B------:R-:W-:Y:S02]  /*32d0*/  LOP3.LUT R5, R208, 0x200, RZ, 0xc0, !PT ;  /* 0x00000200d0057812 */ /* 0x000fe400078ec0ff */
[----:B------:R-:W-:Y:S02]  /*32e0*/  CS2R R36, SRZ ;  /* 0x0000000000247805 */ /* 0x000fe4000001ff00 */
[----:B------:R-:W-:Y:S01]  /*32f0*/  LOP3.LUT R0, R0, 0x38, R41, 0xf8, !PT ;  /* 0x0000003800007812 */ /* 0x000fe200078ef829 */
[----:B------:R-:W-:Y:S01]  /*3300*/  USHF.L.U32 UR10, UR10, 0x6, URZ ;  /* 0x000000060a0a7899 */ /* 0x000fe200080006ff */
[----:B------:R-:W-:Y:S02]  /*3310*/  LOP3.LUT R5, R5, 0x400, R209, 0xf8, !PT ;  /* 0x0000040005057812 */ /* 0x000fe400078ef8d1 */
[----:B------:R-:W-:-:S02]  /*3320*/  LOP3.LUT R4, R0, 0x8, R42, 0x78, !PT ;  /* 0x0000000800047812 */ /* 0x000fc400078e782a */
[----:B------:R-:W-:Y:S02]  /*3330*/  CS2R R42, SRZ ;  /* 0x00000000002a7805 */ /* 0x000fe4000001ff00 */
[----:B------:R-:W-:Y:S02]  /*3340*/  R2P PR, R40, 0x6 ;  /* 0x0000000628007804 */ /* 0x000fe40000000000 */
[----:B------:R-:W-:Y:S01]  /*3350*/  LOP3.LUT R213, R5, R4, RZ, 0xfc, !PT ;  /* 0x0000000405d57212 */ /* 0x000fe200078efcff */
[C---:B------:R-:W-:Y:S01]  /*3360*/  IMAD.SHL.U32 R4, R219.reuse, 0x10, RZ ;  /* 0x00000010db047824 */ /* 0x040fe200078e00ff */
[----:B------:R-:W-:Y:S02]  /*3370*/  LOP3.LUT P3, RZ, R219, 0x8, RZ, 0xc0, !PT ;  /* 0x00000008dbff7812 */ /* 0x000fe4000786c0ff */
[----:B------:R-:W-:Y:S02]  /*3380*/  SEL R214, R214, 0xffffffc0, !P2 ;  /* 0xffffffc0d6d67807 */ /* 0x000fe40005000000 */
[----:B------:R-:W-:-:S02]  /*3390*/  LOP3.LUT R4, R4, 0x1c0, RZ, 0xc0, !PT ;  /* 0x000001c004047812 */ /* 0x000fc400078ec0ff */
[----:B------:R-:W-:Y:S02]  /*33a0*/  SEL R207, R207, 0xffffffe0, !P1 ;  /* 0xffffffe0cfcf7807 */ /* 0x000fe40004800000 */
[----:B------:R-:W-:Y:S02]  /*33b0*/  LEA R213, R213, UR24, 0x1 ;  /* 0x00000018d5d57c11 */ /* 0x000fe4000f8e08ff */
[--C-:B-1----:R-:W-:Y:S02]  /*33c0*/  SHF.R.U32.HI R2, RZ, 0x4, R40.reuse ;  /* 0x00000004ff027819 */ /* 0x102fe40000011628 */
[----:B------:R-:W-:Y:S01]  /*33d0*/  LOP3.LUT R3, R0, 0x8, R40, 0x78, !PT ;  /* 0x0000000800037812 */ /* 0x000fe200078e7828 */
[----:B------:R-:W-:Y:S01]  /*33e0*/  VIADD R213, R213, UR35 ;  /* 0x00000023d5d57c36 */ /* 0x000fe20008000000 */
[----:B------:R-:W-:Y:S02]  /*33f0*/  LOP3.LUT R2, R2, 0x8, RZ, 0xc0, !PT ;  /* 0x0000000802027812 */ /* 0x000fe400078ec0ff */
[----:B------:R-:W-:-:S02]  /*3400*/  LOP3.LUT R209, R3, 0x7a00, R209, 0xf8, !PT ;  /* 0x00007a0003d17812 */ /* 0x000fc400078ef8d1 */
[----:B------:R-:W-:Y:S02]  /*3410*/  LOP3.LUT R2, R2, 0x10, R40, 0xf8, !PT ;  /* 0x0000001002027812 */ /* 0x000fe400078ef828 */
[----:B------:R-:W-:Y:S02]  /*3420*/  CS2R R40, SRZ ;  /* 0x0000000000287805 */ /* 0x000fe4000001ff00 */
[----:B------:R-:W-:Y:S02]  /*3430*/  LEA R209, R209, UR24, 0x1 ;  /* 0x00000018d1d17c11 */ /* 0x000fe4000f8e08ff */
[----:B------:R-:W-:Y:S01]  /*3440*/  LOP3.LUT R6, R2, R0, RZ, 0x3c, !PT ;  /* 0x0000000002067212 */ /* 0x000fe200078e3cff */
[----:B------:R-:W-:Y:S01]  /*3450*/  IMAD.U32 R0, RZ, RZ, UR44 ;  /* 0x0000002cff007e24 */ /* 0x000fe2000f8e00ff */
[C---:B------:R-:W-:Y:S01]  /*3460*/  LOP3.LUT P1, RZ, R219.reuse, 0x4, RZ, 0xc0, !PT ;  /* 0x00000004dbff7812 */ /* 0x040fe2000782c0ff */
[----:B------:R-:W-:Y:S01]  /*3470*/  IMAD.U32 R2, RZ, RZ, UR42 ;  /* 0x0000002aff027e24 */ /* 0x000fe2000f8e00ff */
[----:B------:R-:W-:Y:S01]  /*3480*/  LOP3.LUT R208, R6, 0x200, R208, 0xf8, !PT ;  /* 0x0000020006d07812 */ /* 0x000fe200078ef8d0 */
[----:B------:R-:W-:Y:S01]  /*3490*/  IMAD.SHL.U32 R6, R219, 0x20, RZ ;  /* 0x00000020db067824 */ /* 0x000fe200078e00ff */
[----:B------:R-:W-:Y:S01]  /*34a0*/  IADD3 R0, PT, PT, R0, UR31, R239 ;  /* 0x0000001f00007c10 */ /* 0x000fe2000fffe0ef */
[--C-:B------:R-:W-:Y:S01]  /*34b0*/  IMAD.IADD R210, R214, 0x1, R209.reuse ;  /* 0x00000001d6d27824 */ /* 0x100fe200078e02d1 */
[----:B------:R-:W-:Y:S01]  /*34c0*/  LEA R208, R208, UR24, 0x1 ;  /* 0x00000018d0d07c11 */ /* 0x000fe2000f8e08ff */
[----:B------:R-:W-:Y:S01]  /*34d0*/  IMAD.IADD R211, R207, 0x1, R209 ;  /* 0x00000001cfd37824 */ /* 0x000fe200078e02d1 */
[----:B------:R-:W-:Y:S01]  /*34e0*/  IADD3 R236, PT, PT, R0, -0x1f, -R2 ;  /* 0xffffffe100ec7810 */ /* 0x000fe20007ffe802 */
[C---:B------:R-:W-:Y:S01]  /*34f0*/  IMAD.SHL.U32 R0, R219.reuse, 0x40, RZ ;  /* 0x00000040db007824 */ /* 0x040fe200078e00ff */
[----:B------:R-:W-:Y:S01]  /*3500*/  LOP3.LUT R5, R252, 0x7006, R6, 0xc8, !PT ;  /* 0x00007006fc057812 */ /* 0x000fe200078ec806 */
[----:B------:R-:W-:Y:S01]  /*3510*/  VIADD R208, R208, UR35 ;  /* 0x00000023d0d07c36 */ /* 0x000fe20008000000 */
[----:B------:R-:W-:Y:S01]  /*3520*/  LOP3.LUT P2, RZ, R219, 0x2, RZ, 0xc0, !PT ;  /* 0x00000002dbff7812 */ /* 0x000fe2000784c0ff */
[----:B------:R-:W-:Y:S01]  /*3530*/  IMAD.IADD R212, R207, 0x1, R210 ;  /* 0x00000001cfd47824 */ /* 0x000fe200078e02d2 */
[----:B------:R-:W-:-:S02]  /*3540*/  LOP3.LUT R3, R0, 0x1c0, RZ, 0xc0, !PT ;  /* 0x000001c000037812 */ /* 0x000fc400078ec0ff */
[----:B------:R-:W-:Y:S02]  /*3550*/  LOP3.LUT R2, R0, 0x200, RZ, 0xc0, !PT ;  /* 0x0000020000027812 */ /* 0x000fe400078ec0ff */
[----:B------:R-:W-:Y:S02]  /*3560*/  LOP3.LUT R0, R3, 0x38, R217, 0xf8, !PT ;  /* 0x0000003803007812 */ /* 0x000fe400078ef8d9 */
[----:B------:R-:W-:Y:S02]  /*3570*/  LOP3.LUT R3, R4, 0x38, R252, 0xf8, !PT ;  /* 0x0000003804037812 */ /* 0x000fe400078ef8fc */
[----:B------:R-:W-:Y:S02]  /*3580*/  LOP3.LUT R4, R0, 0x8, R219, 0x78, !PT ;  /* 0x0000000800047812 */ /* 0x000fe400078e78db */
[----:B------:R-:W-:Y:S02]  /*3590*/  LOP3.LUT R2, R2, 0x400, R6, 0xf8, !PT ;  /* 0x0000040002027812 */ /* 0x000fe400078ef806 */
[----:B------:R-:W-:-:S02]  /*35a0*/  LOP3.LUT R0, R0, 0x8, R251, 0x78, !PT ;  /* 0x0000000800007812 */ /* 0x000fc400078e78fb */
[--C-:B------:R-:W-:Y:S02]  /*35b0*/  LOP3.LUT R5, R5, 0x400, R6.reuse, 0xf8, !PT ;  /* 0x0000040005057812 */ /* 0x100fe400078ef806 */
[----:B------:R-:W-:Y:S01]  /*35c0*/  LOP3.LUT R216, R2, R0, RZ, 0xfc, !PT ;  /* 0x0000000002d87212 */ /* 0x000fe200078efcff */
[----:B------:R-:W-:Y:S01]  /*35d0*/  IMAD.SHL.U32 R0, R219, 0x2, RZ ;  /* 0x00000002db007824 */ /* 0x000fe200078e00ff */
[----:B------:R-:W-:Y:S02]  /*35e0*/  LOP3.LUT R3, R3, 0x20, R251, 0x78, !PT ;  /* 0x0000002003037812 */ /* 0x000fe400078e78fb */
[----:B------:R-:W-:Y:S02]  /*35f0*/  LOP3.LUT R249, R4, 0x7a00, R6, 0xf8, !PT ;  /* 0x00007a0004f97812 */ /* 0x000fe400078ef806 */
[----:B------:R-:W-:Y:S02]  /*3600*/  LOP3.LUT R215, R0, 0x20, RZ, 0xc0, !PT ;  /* 0x0000002000d77812 */ /* 0x000fe400078ec0ff */
[----:B------:R-:W-:-:S02]  /*3610*/  LOP3.LUT R248, R5, R3, RZ, 0xfc, !PT ;  /* 0x0000000305f87212 */ /* 0x000fc400078efcff */
[----:B------:R-:W-:Y:S02]  /*3620*/  SEL R250, R250, 0xfffffff0, !P1 ;  /* 0xfffffff0fafa7807 */ /* 0x000fe40004800000 */
[----:B---3--:R-:W-:-:S07]  /*3630*/  LOP3.LUT R215, R215, 0x18, R222, 0xf8, !PT ;  /* 0x00000018d7d77812 */ /* 0x008fce00078ef8de */
.L_x_291:
[----:B------:R-:W0:Y:S01]  /*3640*/  LDGDEPBAR ;  /* 0x00000000000079af */ /* 0x000e220000000000 */
[C---:B------:R-:W-:Y:S01]  /*3650*/  IMAD.IADD R0, R213.reuse, 0x1, R207 ;  /* 0x00000001d5007824 */ /* 0x040fe200078e02cf */
[----:B------:R-:W-:Y:S01]  /*3660*/  UIADD3 UR44, UPT, UPT, UR44, -0x40, URZ ;  /* 0xffffffc02c2c7890 */ /* 0x000fe2000fffe0ff */
[----:B------:R-:W-:Y:S01]  /*3670*/  IMAD.IADD R3, R213, 0x1, R214 ;  /* 0x00000001d5037824 */ /* 0x000fe200078e02d6 */
[----:B------:R-:W-:Y:S01]  /*3680*/  USHF.L.U32 UR11, UR34, 0x7, URZ ;  /* 0x00000007220b7899 */ /* 0x000fe200080006ff */
[----:B------:R-:W-:Y:S01]  /*3690*/  IMAD.MOV.U32 R220, RZ, RZ, 0x20 ;  /* 0x00000020ffdc7424 */ /* 0x000fe200078e00ff */
[----:B------:R-:W-:Y:S01]  /*36a0*/  UISETP.GE.AND UP0, UPT, UR44, UR51, UPT ;  /* 0x000000332c00728c */ /* 0x000fe2000bf06270 */
[----:B------:R-:W-:Y:S01]  /*36b0*/  IMAD.IADD R2, R207, 0x1, R3 ;  /* 0x00000001cf027824 */ /* 0x000fe200078e0203 */
[----:B------:R-:W-:Y:S01]  /*36c0*/  UIADD3 UR11, UPT, UPT, UR11, 0x80, URZ ;  /* 0x000000800b0b7890 */ /* 0x000fe2000fffe0ff */
[----:B-----5:R-:W-:Y:S01]  /*36d0*/  FSETP.NEU.FTZ.AND P4, PT, R247, -INF , PT ;  /* 0xff800000f700780b */ /* 0x020fe20003f9d000 */
[----:B------:R-:W-:Y:S01]  /*36e0*/  IMAD.MOV.U32 R218, RZ, RZ, 0x18 ;  /* 0x00000018ffda7424 */ /* 0x000fe200078e00ff */
[----:B------:R-:W-:Y:S01]  /*36f0*/  FSETP.NEU.FTZ.AND P6, PT, R246, -INF , PT ;  /* 0xff800000f600780b */ /* 0x000fe20003fdd000 */
[----:B------:R-:W-:Y:S01]  /*3700*/  UISETP.LT.AND UP0, UPT, UR11, UR31, UP0 ;  /* 0x0000001f0b00728c */ /* 0x000fe20008701270 */
[----:B------:R-:W-:Y:S01]  /*3710*/  FSETP.NEU.FTZ.AND P5, PT, R245, -INF , PT ;  /* 0xff800000f500780b */ /* 0x000fe20003fbd000 */
[----:B------:R-:W-:Y:S04]  /*3720*/  UIADD3 UR43, UPT, UPT, UR43, -0x1, URZ ;  /* 0xffffffff2b2b7890 */ /* 0x000fe8000fffe0ff */
        /* <DEDUP_REMOVED lines=49> */
[----:B------:R3:W2:Y:S07]  /*3a40*/  LDSM.16.M88.4 R164, [R209+0x10800] ;  /* 0x01080000d1a4783b */ /* 0x0006ae0000000200 */
[-C--:B------:R-:W-:Y:S01]  /*3a50*/  HMMA.16816.F32.BF16 R4, R196, R200.reuse, R4 ;  /* 0x000000c8c404723c */ /* 0x080fe20000041804 */
[----:B------:R1:W2:Y:S07]  /*3a60*/  LDSM.16.M88.4 R184, [R0+0x2000] ;  /* 0x0020000000b8783b */ /* 0x0002ae0000000200 */
[C---:B----4-:R-:W-:Y:S08]  /*3a70*/  HMMA.16816.F32.BF16 R8, R204.reuse, R200, R8 ;  /* 0x000000c8cc08723c */ /* 0x050ff00000041808 */
[-C--:B------:R-:W-:Y:S03]  /*3a80*/  HMMA.16816.F32.BF16 R12, R204, R202.reuse, R12 ;  /* 0x000000cacc0c723c */ /* 0x080fe6000004180c */
[----:B---3--:R-:W-:Y:S05]  /*3a90*/  LEA R209, R249, UR4, 0x1 ;  /* 0x00000004f9d17c11 */ /* 0x008fea000f8e08ff */
[C---:B------:R-:W-:Y:S01]  /*3aa0*/  HMMA.16816.F32.BF16 R16, R196.reuse, R202, R16 ;  /* 0x000000cac410723c */ /* 0x040fe20000041810 */
[----:B------:R-:W-:Y:S03]  /*3ab0*/  LDSM.16.M88.4 R200, [R210+0x10000] ;  /* 0x01000000d2c8783b */ /* 0x000fe60000000200 */
[----:B-1----:R-:W-:Y:S04]  /*3ac0*/  @!P0 LOP3.LUT R0, R252, 0x6, RZ, 0xc0, !PT ;  /* 0x00000006fc008812 */ /* 0x002fe800078ec0ff */
[-C--:B------:R-:W-:Y:S03]  /*3ad0*/  HMMA.16816.F32.BF16 R20, R196, R168.reuse, R20 ;  /* 0x000000a8c414723c */ /* 0x080fe60000041814 */
[----:B------:R-:W-:Y:S05]  /*3ae0*/  @!P0 LOP3.LUT R0, R0, 0x1e0, R251, 0xf8, !PT ;  /* 0x000001e000008812 */ /* 0x000fea00078ef8fb */
[C---:B------:R-:W-:Y:S08]  /*3af0*/  HMMA.16816.F32.BF16 R24, R204.reuse, R168, R24 ;  /* 0x000000a8cc18723c */ /* 0x040ff00000041818 */
[-C--:B------:R-:W-:Y:S01]  /*3b00*/  HMMA.16816.F32.BF16 R28, R204, R170.reuse, R28 ;  /* 0x000000aacc1c723c */ /* 0x080fe2000004181c */
[----:B------:R-:W-:Y:S07]  /*3b10*/  LDSM.16.M88.4 R204, [R3+0x3000] ;  /* 0x0030000003cc783b */ /* 0x000fee0000000200 */
[----:B------:R-:W-:Y:S01]  /*3b20*/  HMMA.16816.F32.BF16 R32, R196, R170, R32 ;  /* 0x000000aac420723c */ /* 0x000fe20000041820 */
[----:B------:R-:W1:Y:S07]  /*3b30*/  LDSM.16.M88.4 R168, [R211+0x10800] ;  /* 0x01080000d3a8783b */ /* 0x000e6e0000000200 */
[-C--:B------:R-:W-:Y:S01]  /*3b40*/  HMMA.16816.F32.BF16 R4, R172, R176.reuse, R4 ;  /* 0x000000b0ac04723c */ /* 0x080fe20000041804 */
[----:B------:R-:W3:Y:S07]  /*3b50*/  LDSM.16.M88.4 R196, [R3+0x2000] ;  /* 0x0020000003c4783b */ /* 0x000eee0000000200 */
[C---:B--2---:R-:W-:Y:S08]  /*3b60*/  HMMA.16816.F32.BF16 R8, R180.reuse, R176, R8 ;  /* 0x000000b0b408723c */ /* 0x044ff00000041808 */
[-C--:B------:R-:W-:Y:S08]  /*3b70*/  HMMA.16816.F32.BF16 R12, R180, R178.reuse, R12 ;  /* 0x000000b2b40c723c */ /* 0x080ff0000004180c */
[C---:B------:R-:W-:Y:S01]  /*3b80*/  HMMA.16816.F32.BF16 R16, R172.reuse, R178, R16 ;  /* 0x000000b2ac10723c */ /* 0x040fe20000041810 */
[----:B------:R-:W-:Y:S07]  /*3b90*/  LDSM.16.M88.4 R176, [R2+0x3000] ;  /* 0x0030000002b0783b */ /* 0x000fee0000000200 */
[-C--:B------:R-:W-:Y:S08]  /*3ba0*/  HMMA.16816.F32.BF16 R20, R172, R164.reuse, R20 ;  /* 0x000000a4ac14723c */ /* 0x080ff00000041814 */
[C---:B------:R-:W-:Y:S08]  /*3bb0*/  HMMA.16816.F32.BF16 R24, R180.reuse, R164, R24 ;  /* 0x000000a4b418723c */ /* 0x040ff00000041818 */
[-C--:B------:R-:W-:Y:S03]  /*3bc0*/  HMMA.16816.F32.BF16 R28, R180, R166.reuse, R28 ;  /* 0x000000a6b41c723c */ /* 0x080fe6000004181c */
[----:B------:R-:W-:Y:S01]  /*3bd0*/  FMUL.FTZ R183, R247, 1.4426950216293334961 ;  /* 0x3fb8aa3bf7b77820 */ /* 0x000fe20000410000 */
[----:B------:R-:W-:Y:S01]  /*3be0*/  FMUL.FTZ R182, R246, 1.4426950216293334961 ;  /* 0x3fb8aa3bf6b67820 */ /* 0x000fe20000410000 */
[C---:B------:R-:W-:Y:S01]  /*3bf0*/  FMUL.FTZ R180, R244.reuse, 1.4426950216293334961 ;  /* 0x3fb8aa3bf4b47820 */ /* 0x040fe20000410000 */
[----:B------:R-:W-:Y:S02]  /*3c00*/  FMUL.FTZ R181, R245, 1.4426950216293334961 ;  /* 0x3fb8aa3bf5b57820 */ /* 0x000fe40000410000 */
[----:B------:R-:W-:Y:S01]  /*3c10*/  HMMA.16816.F32.BF16 R32, R172, R166, R32 ;  /* 0x000000a6ac20723c */ /* 0x000fe20000041820 */
[----:B------:R2:W4:Y:S03]  /*3c20*/  LDSM.16.M88.4 R164, [R210+0x10800] ;  /* 0x01080000d2a4783b */ /* 0x0005260000000200 */
        /* <DEDUP_REMOVED lines=8> */
[-C--:B------:R-:W-:Y:S01]  /*3cb0*/  HMMA.16816.F32.BF16 R12, R192, R190.reuse, R12 ;  /* 0x000000bec00c723c */ /* 0x080fe2000004180c */
[----:B--2---:R-:W-:Y:S05]  /*3cc0*/  IMAD.MOV.U32 R210, RZ, RZ, 0x40 ;  /* 0x00000040ffd27424 */ /* 0x004fea00078e00ff */
[----:B------:R-:W-:Y:S02]  /*3cd0*/  SEL R214, R210, 0xffffffc0, !P1 ;  /* 0xffffffc0d2d67807 */ /* 0x000fe40004800000 */
[C---:B------:R-:W-:Y:S04]  /*3ce0*/  HMMA.16816.F32.BF16 R16, R184.reuse, R190, R16 ;  /* 0x000000beb810723c */ /* 0x040fe80000041810 */
[----:B------:R-:W-:Y:S04]  /*3cf0*/  IMAD.IADD R210, R214, 0x1, R209 ;  /* 0x00000001d6d27824 */ /* 0x000fe800078e02d1 */
[-C--:B-1----:R-:W-:Y:S08]  /*3d00*/  HMMA.16816.F32.BF16 R20, R184, R168.reuse, R20 ;  /* 0x000000a8b814723c */ /* 0x082ff00000041814 */
[C---:B------:R-:W-:Y:S08]  /*3d10*/  HMMA.16816.F32.BF16 R24, R192.reuse, R168, R24 ;  /* 0x000000a8c018723c */ /* 0x040ff00000041818 */
[-C--:B------:R-:W-:Y:S08]  /*3d20*/  HMMA.16816.F32.BF16 R28, R192, R170.reuse, R28 ;  /* 0x000000aac01c723c */ /* 0x080ff0000004181c */
[----:B------:R-:W-:Y:S01]  /*3d30*/  HMMA.16816.F32.BF16 R32, R184, R170, R32 ;  /* 0x000000aab820723c */ /* 0x000fe20000041820 */
[----:B------:R1:W2:Y:S03]  /*3d40*/  LDSM.16.M88.4 R168, [R2+0x2000] ;  /* 0x0020000002a8783b */ /* 0x0002a60000000200 */
[----:B------:R-:W-:Y:S04]  /*3d50*/  LEA R186, R248, UR4, 0x1 ;  /* 0x00000004f8ba7c11 */ /* 0x000fe8000f8e08ff */
[-C--:B---3--:R-:W-:Y:S05]  /*3d60*/  HMMA.16816.F32.BF16 R4, R196, R200.reuse, R4 ;  /* 0x000000c8c404723c */ /* 0x088fea0000041804 */
[C---:B------:R-:W-:Y:S02]  /*3d70*/  IMAD.IADD R187, R186.reuse, 0x1, R250 ;  /* 0x00000001babb7824 */ /* 0x040fe400078e02fa */
[C---:B------:R-:W-:Y:S01]  /*3d80*/  VIADD R3, R186.reuse, 0x20000 ;  /* 0x00020000ba037836 */ /* 0x040fe20000000000 */
[C---:B------:R-:W-:Y:S04]  /*3d90*/  HMMA.16816.F32.BF16 R8, R204.reuse, R200, R8 ;  /* 0x000000c8cc08723c */ /* 0x040fe80000041808 */
[----:B------:R-:W-:Y:S02]  /*3da0*/  VIADD R185, R186, 0x20020 ;  /* 0x00020020bab97836 */ /* 0x000fe40000000000 */
[----:B------:R-:W-:Y:S01]  /*3db0*/  @P3 VIADD R185, R3, 0xffffffe0 ;  /* 0xffffffe003b93836 */ /* 0x000fe20000000000 */
[----:B------:R-:W-:Y:S01]  /*3dc0*/  @!P0 VIMNMX R3, PT, PT, R236, UR31, PT ;  /* 0x0000001fec038c48 */ /* 0x000fe2000bfe0100 */
[-C--:B------:R-:W-:Y:S01]  /*3dd0*/  HMMA.16816.F32.BF16 R12, R204, R202.reuse, R12 ;  /* 0x000000cacc0c723c */ /* 0x080fe2000004180c */
[----:B-1----:R-:W-:Y:S04]  /*3de0*/  IMAD.U32 R2, RZ, RZ, UR34 ;  /* 0x00000022ff027e24 */ /* 0x002fe8000f8e00ff */
[----:B------:R-:W-:Y:S03]  /*3df0*/  @!P0 IMAD R0, R2, 0x80, R0 ;  /* 0x0000008002008824 */ /* 0x000fe600078e0200 */
[C---:B------:R-:W-:Y:S04]  /*3e00*/  HMMA.16816.F32.BF16 R16, R196.reuse, R202, R16 ;  /* 0x000000cac410723c */ /* 0x040fe80000041810 */
[----:B------:R-:W-:Y:S04]  /*3e10*/  @!P0 VIADD R184, R0, 0x1 ;  /* 0x0000000100b88836 */ /* 0x000fe80000000000 */
[-C--:B----4-:R-:W-:Y:S08]  /*3e20*/  HMMA.16816.F32.BF16 R20, R196, R164.reuse, R20 ;  /* 0x000000a4c414723c */ /* 0x090ff00000041814 */
[C---:B------:R-:W-:Y:S08]  /*3e30*/  HMMA.16816.F32.BF16 R24, R204.reuse, R164, R24 ;  /* 0x000000a4cc18723c */ /* 0x040ff00000041818 */
[-C--:B------:R-:W-:Y:S01]  /*3e40*/  HMMA.16816.F32.BF16 R28, R204, R166.reuse, R28 ;  /* 0x000000a6cc1c723c */ /* 0x080fe2000004181c */
[----:B------:R-:W-:Y:S02]  /*3e50*/  IMAD.MOV.U32 R206, RZ, RZ, 0x20 ;  /* 0x00000020ffce7424 */ /* 0x000fe400078e00ff */
[----:B------:R-:W-:Y:S03]  /*3e60*/  LEA R204, R216, UR4, 0x1 ;  /* 0x00000004d8cc7c11 */ /* 0x000fe6000f8e08ff */
[----:B------:R-:W-:Y:S02]  /*3e70*/  SEL R207, R206, 0xffffffe0, !P2 ;  /* 0xffffffe0cecf7807 */ /* 0x000fe40005000000 */
[----:B------:R-:W-:Y:S01]  /*3e80*/  HMMA.16816.F32.BF16 R32, R196, R166, R32 ;  /* 0x000000a6c420723c */ /* 0x000fe20000041820 */
[----:B------:R1:W3:Y:S03]  /*3e90*/  LDSM.16.M88.4 R164, [R212+0x10800] ;  /* 0x01080000d4a4783b */ /* 0x0002e60000000200 */
[----:B------:R-:W-:Y:S02]  /*3ea0*/  IMAD.IADD R206, R204, 0x1, R207 ;  /* 0x00000001ccce7824 */ /* 0x000fe400078e02cf */
[C---:B------:R-:W-:Y:S02]  /*3eb0*/  IMAD.IADD R211, R207.reuse, 0x1, R209 ;  /* 0x00000001cfd37824 */ /* 0x040fe400078e02d1 */
[-C--:B--2---:R-:W-:Y:S08]  /*3ec0*/  HMMA.16816.F32.BF16 R4, R168, R172.reuse, R4 ;  /* 0x000000aca804723c */ /* 0x084ff00000041804 */
[C---:B------:R-:W-:Y:S04]  /*3ed0*/  HMMA.16816.F32.BF16 R8, R176.reuse, R172, R8 ;  /* 0x000000acb008723c */ /* 0x040fe80000041808 */
[C---:B------:R-:W-:Y:S02]  /*3ee0*/  @!P0 VIADDMNMX R173, R236.reuse, -R220, UR31, PT ;  /* 0x0000001fecad8e46 */ /* 0x040fe4000b8009dc */
[----:B------:R-:W-:Y:S01]  /*3ef0*/  @!P0 VIADDMNMX R172, R236, -R218, UR31, PT ;  /* 0x0000001fecac8e46 */ /* 0x000fe2000b8009da */
[----:B------:R-:W-:Y:S01]  /*3f00*/  IMAD.MOV.U32 R218, RZ, RZ, 0x8 ;  /* 0x00000008ffda7424 */ /* 0x000fe200078e00ff */
[-C--:B------:R-:W-:Y:S03]  /*3f10*/  HMMA.16816.F32.BF16 R12, R176, R174.reuse, R12 ;  /* 0x000000aeb00c723c */ /* 0x080fe6000004180c */
[-C--:B------:R-:W-:Y:S01]  /*3f20*/  @!P0 ISETP.GE.AND P6, PT, R0, R173.reuse, PT ;  /* 0x000000ad0000820c */ /* 0x080fe20003fc6270 */
[----:B-1----:R-:W-:Y:S01]  /*3f30*/  IMAD.IADD R212, R207, 0x1, R210 ;  /* 0x00000001cfd47824 */ /* 0x002fe200078e02d2 */
        /* <DEDUP_REMOVED lines=8> */
[-C--:B---3--:R-:W-:Y:S03]  /*3fc0*/  HMMA.16816.F32.BF16 R20, R168, R164.reuse, R20 ;  /* 0x000000a4a814723c */ /* 0x088fe60000041814 */
        /* <DEDUP_REMOVED lines=14> */
[----:B------:R2:W3:Y:S01]  /*40b0*/  MUFU.EX2 R223, R5 ;  /* 0x0000000500df7308 */ /* 0x0004e20000000800 */
        /* <DEDUP_REMOVED lines=12> */
[----:B--2---:R-:W-:Y:S01]  /*4180*/  @!P0 VIADD R5, R0, 0x11 ;  /* 0x0000001100058836 */ /* 0x004fe20000000000 */
        /* <DEDUP_REMOVED lines=35> */
[----:B------:R-:W2:Y:S01]  /*43c0*/  MUFU.EX2 R226, R17 ;  /* 0x0000001100e27308 */ /* 0x000ea20000000800 */
[----:B------:R-:W-:Y:S02]  /*43d0*/  @!P0 ISETP.GE.AND P5, PT, R5, R172, PT ;  /* 0x000000ac0500820c */ /* 0x000fe40003fa6270 */
[----:B------:R-:W-:Y:S07]  /*43e0*/  @!P0 FSEL R20, R20, -INF , !P6 ;  /* 0xff80000014148808 */ /* 0x000fee0007000000 */
[----:B------:R-:W-:Y:S01]  /*43f0*/  MUFU.EX2 R229, R18 ;  /* 0x0000001200e57308 */ /* 0x000fe20000000800 */
[----:B------:R-:W-:Y:S01]  /*4400*/  @!P0 FSEL R21, R21, -INF , !P4 ;  /* 0xff80000015158808 */ /* 0x000fe20006000000 */
[--C-:B------:R-:W-:Y:S01]  /*4410*/  FFMA.FTZ R22, R22, UR9, -R182.reuse ;  /* 0x0000000916167c23 */ /* 0x100fe200080108b6 */
[CC--:B------:R-:W-:Y:S07]  /*4420*/  @!P0 ISETP.GE.AND P6, PT, R4.reuse, R3.reuse, PT ;  /* 0x000000030400820c */ /* 0x0c0fee0003fc6270 */
[----:B------:R-:W4:Y:S01]  /*4430*/  MUFU.EX2 R228, R19 ;  /* 0x0000001300e47308 */ /* 0x000f220000000800 */
        /* <DEDUP_REMOVED lines=19> */
[----:B------:R-:W4:Y:S01]  /*4570*/  MUFU.EX2 R221, R21 ;  /* 0x0000001500dd7308 */ /* 0x000f220000000800 */
[-C--:B------:R-:W-:Y:S01]  /*4580*/  @!P0 ISETP.GE.AND P5, PT, R0, R173.reuse, PT ;  /* 0x000000ad0000820c */ /* 0x080fe20003fa6270 */
[--C-:B------:R-:W-:Y:S01]  /*4590*/  FFMA.FTZ R25, R25, UR9, -R181.reuse ;  /* 0x0000000919197c23 */ /* 0x100fe200080108b5 */
[----:B------:R-:W-:Y:S07]  /*45a0*/  @!P0 FSEL R29, R29, -INF , !P4 ;  /* 0xff8000001d1d8808 */ /* 0x000fee0006000000 */
[----:B------:R-:W-:Y:S01]  /*45b0*/  MUFU.EX2 R224, R22 ;  /* 0x0000001600e07308 */ /* 0x000fe20000000800 */
[----:B------:R-:W-:Y:S01]  /*45c0*/  @!P0 FSEL R27, R27, -INF , !P6 ;  /* 0xff8000001b1b8808 */ /* 0x000fe20007000000 */
[--C-:B------:R-:W-:Y:S01]  /*45d0*/  FFMA.FTZ R26, R26, UR9, -R180.reuse ;  /* 0x000000091a1a7c23 */ /* 0x100fe200080108b4 */
[C---:B------:R-:W-:Y:S07]  /*45e0*/  @!P0 ISETP.GE.AND P6, PT, R4.reuse, R173, PT ;  /* 0x000000ad0400820c */ /* 0x040fee0003fc6270 */
[----:B------:R-:W4:Y:S01]  /*45f0*/  MUFU.EX2 R225, R23 ;  /* 0x0000001700e17308 */ /* 0x000f220000000800 */
[C---:B------:R-:W-:Y:S01]  /*4600*/  @!P0 ISETP.GE.AND P4, PT, R4.reuse, R172, PT ;  /* 0x000000ac0400820c */ /* 0x040fe20003f86270 */
[----:B------:R-:W-:Y:S01]  /*4610*/  FFMA.FTZ R27, R27, UR9, -R180 ;  /* 0x000000091b1b7c23 */ /* 0x000fe200080108b4 */
[----:B------:R-:W-:Y:S07]  /*4620*/  @!P0 FSEL R33, R33, -INF , !P5 ;  /* 0xff80000021218808 */ /* 0x000fee0006800000 */
[----:B------:R-:W-:Y:S01]  /*4630*/  MUFU.EX2 R190, R24 ;  /* 0x0000001800be7308 */ /* 0x000fe20000000800 */
[----:B------:R-:W-:Y:S01]  /*4640*/  @!P0 ISETP.GE.AND P5, PT, R4, R2, PT ;  /* 0x000000020400820c */ /* 0x000fe20003fa6270 */
[--C-:B------:R-:W-:Y:S01]  /*4650*/  FFMA.FTZ R28, R28, UR9, -R181.reuse ;  /* 0x000000091c1c7c23 */ /* 0x100fe200080108b5 */
[----:B---3--:R-:W-:Y:S07]  /*4660*/  F2FP.BF16.F32.PACK_AB R4, R223, R184 ;  /* 0x000000b8df04723e */ /* 0x008fee00000010ff */
[----:B------:R-:W3:Y:S01]  /*4670*/  MUFU.EX2 R189, R25 ;  /* 0x0000001900bd7308 */ /* 0x000ee20000000800 */
        /* <DEDUP_REMOVED lines=10> */
[----:B--2---:R-:W-:Y:S01]  /*4720*/  F2FP.BF16.F32.PACK_AB R2, R226, R227 ;  /* 0x000000e3e202723e */ /* 0x004fe200000010ff */
[--C-:B------:R-:W-:Y:S01]  /*4730*/  FFMA.FTZ R34, R34, UR9, -R182.reuse ;  /* 0x0000000922227c23 */ /* 0x100fe200080108b6 */
[----:B----4-:R-:W-:Y:S01]  /*4740*/  F2FP.BF16.F32.PACK_AB R0, R228, R229 ;  /* 0x000000e5e400723e */ /* 0x010fe200000010ff */
[----:B------:R-:W-:Y:S01]  /*4750*/  FFMA.FTZ R183, R33, UR9, -R183 ;  /* 0x0000000921b77c23 */ /* 0x000fe200080108b7 */
[----:B------:R-:W-:Y:S01]  /*4760*/  @!P0 FSEL R35, R35, -INF , !P6 ;  /* 0xff80000023238808 */ /* 0x000fe20007000000 */
[----:B------:R2:W-:Y:S01]  /*4770*/  STS [R187+0x20000], R2 ;  /* 0x02000002bb007388 */ /* 0x0005e20000000800 */
[----:B------:R-:W-:Y:S01]  /*4780*/  MUFU.EX2 R202, R32 ;  /* 0x0000002000ca7308 */ /* 0x000fe20000000800 */
[----:B------:R-:W-:Y:S02]  /*4790*/  F2FP.BF16.F32.PACK_AB R6, R221, R218 ;  /* 0x000000dadd06723e */ /* 0x000fe400000010ff */
[----:B------:R4:W-:Y:S01]  /*47a0*/  STS [R187+0x20400], R0 ;  /* 0x02040000bb007388 */ /* 0x0009e20000000800 */
[----:B------:R-:W-:Y:S06]  /*47b0*/  FFMA.FTZ R182, R35, UR9, -R182 ;  /* 0x0000000923b67c23 */ /* 0x000fec00080108b6 */
[----:B------:R-:W-:Y:S01]  /*47c0*/  MUFU.EX2 R205, R34 ;  /* 0x0000002200cd7308 */ /* 0x000fe20000000800 */
        /* <DEDUP_REMOVED lines=8> */
[----:B---3--:R-:W-:Y:S01]  /*4850*/  F2FP.BF16.F32.PACK_AB R3, R199, R200 ;  /* 0x000000c8c703723e */ /* 0x008fe200000010ff */
[----:B------:R3:W-:Y:S06]  /*4860*/  STS [R186+0x21000], R4 ;  /* 0x02100004ba007388 */ /* 0x0007ec0000000800 */
[----:B------:R-:W-:Y:S01]  /*4870*/  MUFU.EX2 R191, R27 ;  /* 0x0000001b00bf7308 */ /* 0x000fe20000000800 */
[----:B------:R1:W-:Y:S09]  /*4880*/  STS [R186+0x21400], R3 ;  /* 0x02140003ba007388 */ /* 0x0003f20000000800 */
[----:B------:R-:W-:Y:S01]  /*4890*/  MUFU.EX2 R188, R28 ;  /* 0x0000001c00bc7308 */ /* 0x000fe20000000800 */
[----:B--2---:R-:W-:Y:S09]  /*48a0*/  F2FP.BF16.F32.PACK_AB R2, R193, R194 ;  /* 0x000000c2c102723e */ /* 0x004ff200000010ff */
[----:B------:R-:W-:Y:S01]  /*48b0*/  MUFU.EX2 R183, R30 ;  /* 0x0000001e00b77308 */ /* 0x000fe20000000800 */
[----:B----4-:R-:W-:Y:S01]  /*48c0*/  F2FP.BF16.F32.PACK_AB R0, R197, R198 ;  /* 0x000000c6c500723e */ /* 0x010fe200000010ff */
[----:B------:R2:W-:Y:S08]  /*48d0*/  STS [R187+0x21000], R2 ;  /* 0x02100002bb007388 */ /* 0x0005f00000000800 */
[----:B------:R-:W-:Y:S01]  /*48e0*/  MUFU.EX2 R182, R180 ;  /* 0x000000b400b67308 */ /* 0x000fe20000000800 */
[----:B------:R4:W-:Y:S09]  /*48f0*/  STS [R187+0x21400], R0 ;  /* 0x02140000bb007388 */ /* 0x0009f20000000800 */
[----:B------:R-:W4:Y:S01]  /*4900*/  MUFU.EX2 R181, R181 ;  /* 0x000000b500b57308 */ /* 0x000f220000000800 */
[----:B------:R-:W-:Y:S04]  /*4910*/  STS [R185], R6 ;  /* 0x00000006b9007388 */ /* 0x000fe80000000800 */
[----:B------:R-:W-:Y:S01]  /*4920*/  STS [R185+0x400], R5 ;  /* 0x00040005b9007388 */ /* 0x000fe20000000800 */
[----:B---3--:R-:W-:Y:S02]  /*4930*/  F2FP.BF16.F32.PACK_AB R4, R189, R190 ;  /* 0x000000bebd04723e */ /* 0x008fe400000010ff */
[----:B-1----:R-:W-:Y:S02]  /*4940*/  F2FP.BF16.F32.PACK_AB R3, R201, R202 ;  /* 0x000000cac903723e */ /* 0x002fe400000010ff */
[----:B--2---:R-:W-:Y:S01]  /*4950*/  F2FP.BF16.F32.PACK_AB R2, R203, R205 ;  /* 0x000000cdcb02723e */ /* 0x004fe200000010ff */
[----:B----4-:R-:W-:Y:S05]  /*4960*/  IMAD.IADD R0, R250, 0x1, R185 ;  /* 0x00000001fa007824 */ /* 0x010fea00078e02b9 */
        /* <DEDUP_REMOVED lines=101> */
[----:B------:R-:W1:Y:S08]  /*4fc0*/  LDSM.16.M88.4 R164, [R2+0xa000] ;  /* 0x00a0000002a4783b */ /* 0x000e700000000200 */
[----:B------:R-:W3:Y:S04]  /*4fd0*/  LDG.E R176, desc[UR32][R178.64+0x20] ;  /* 0x00002020b2b07981 */ /* 0x000ee8000c1e1900 */
[----:B------:R4:W1:Y:S08]  /*4fe0*/  LDSM.16.M88.4 R172, [R2+0xb000] ;  /* 0x00b0000002ac783b */ /* 0x0008700000000200 */
[----:B------:R-:W5:Y:S01]  /*4ff0*/  LDG.E R3, desc[UR32][R178.64+0xa0] ;  /* 0x0000a020b2037981 */ /* 0x000f62000c1e1900 */
[----:B----4-:R-:W-:Y:S01]  /*5000*/  SHF.R.U32.HI R2, RZ, 0x4, R219 ;  /* 0x00000004ff027819 */ /* 0x010fe200000116db */
[-C--:B-1----:R-:W-:Y:S08]  /*5010*/  HMMA.16816.F32.BF16 R4, R164, R168.reuse, R4 ;  /* 0x000000a8a404723c */ /* 0x082ff00000041804 */
        /* <DEDUP_REMOVED lines=10> */
[----:B------:R-:W-:Y:S02]  /*50c0*/  FADD.FTZ R21, -R177, R21 ;  /* 0x00000015b1157221 */ /* 0x000fe40000010100 */
[----:B------:R-:W-:Y:S01]  /*50d0*/  FMUL.FTZ R180, R184, R4 ;  /* 0x00000004b8b47220 */ /* 0x000fe20000410000 */
[----:B------:R-:W-:Y:S01]  /*50e0*/  IMAD.SHL.U32 R184, R219, 0x40, RZ ;  /* 0x00000040dbb87824 */ /* 0x000fe200078e00ff */
[----:B------:R1:W5:Y:S01]  /*50f0*/  LDG.E R4, desc[UR32][R178.64+0x80] ;  /* 0x00008020b2047981 */ /* 0x000362000c1e1900 */
[----:B------:R-:W-:Y:S03]  /*5100*/  FMUL.FTZ R21, R221, R21 ;  /* 0x00000015dd157220 */ /* 0x000fe60000410000 */
[----:B------:R-:W-:Y:S01]  /*5110*/  LOP3.LUT R0, R184, 0x1c0, RZ, 0xc0, !PT ;  /* 0x000001c0b8007812 */ /* 0x000fe200078ec0ff */
[C---:B---3--:R-:W-:Y:S01]  /*5120*/  FADD.FTZ R6, -R176.reuse, R6 ;  /* 0x00000006b0067221 */ /* 0x048fe20000010100 */
[----:B------:R-:W-:Y:S02]  /*5130*/  FADD.FTZ R19, -R176, R19 ;  /* 0x00000013b0137221 */ /* 0x000fe40000010100 */
[----:B------:R-:W-:Y:S01]  /*5140*/  LOP3.LUT R0, R0, 0x38, R217, 0xf8, !PT ;  /* 0x0000003800007812 */ /* 0x000fe200078ef8d9 */
[C---:B------:R-:W-:Y:S01]  /*5150*/  FADD.FTZ R22, -R176.reuse, R22 ;  /* 0x00000016b0167221 */ /* 0x040fe20000010100 */
[C---:B------:R-:W-:Y:S01]  /*5160*/  FADD.FTZ R7, -R176.reuse, R7 ;  /* 0x00000007b0077221 */ /* 0x040fe20000010100 */
[----:B------:R-:W-:Y:S03]  /*5170*/  FADD.FTZ R165, -R176, R18 ;  /* 0x00000012b0a57221 */ /* 0x000fe60000010100 */
[----:B------:R-:W-:Y:S01]  /*5180*/  FMUL.FTZ R164, R230, R7 ;  /* 0x00000007e6a47220 */ /* 0x000fe20000410000 */
[----:B------:R-:W-:Y:S01]  /*5190*/  FMUL.FTZ R165, R229, R165 ;  /* 0x000000a5e5a57220 */ /* 0x000fe20000410000 */
[----:B-1----:R-:W-:Y:S01]  /*51a0*/  FMUL.FTZ R178, R220, R6 ;  /* 0x00000006dcb27220 */ /* 0x002fe20000410000 */
[----:B------:R-:W-:Y:S01]  /*51b0*/  LOP3.LUT R220, R2, 0x8, RZ, 0xc0, !PT ;  /* 0x0000000802dc7812 */ /* 0x000fe200078ec0ff */
[----:B------:R-:W-:Y:S01]  /*51c0*/  FADD.FTZ R6, -R177, R16 ;  /* 0x00000010b1067221 */ /* 0x000fe20000010100 */
[----:B------:R-:W-:Y:S01]  /*51d0*/  FMUL.FTZ R179, R223, R5 ;  /* 0x00000005dfb37220 */ /* 0x000fe20000410000 */
[----:B------:R-:W-:Y:S01]  /*51e0*/  FADD.FTZ R5, -R177, R17 ;  /* 0x00000011b1057221 */ /* 0x000fe20000010100 */
[----:B------:R-:W-:Y:S01]  /*51f0*/  LOP3.LUT R2, R220, 0x10, R219, 0xf8, !PT ;  /* 0x00000010dc027812 */ /* 0x000fe200078ef8db */
[----:B------:R-:W-:Y:S01]  /*5200*/  FMUL.FTZ R17, R227, R6 ;  /* 0x00000006e3117220 */ /* 0x000fe20000410000 */
[C---:B------:R-:W-:Y:S01]  /*5210*/  FADD.FTZ R16, -R177.reuse, R20 ;  /* 0x00000014b1107221 */ /* 0x040fe20000010100 */
[C---:B------:R-:W-:Y:S01]  /*5220*/  FADD.FTZ R6, -R177.reuse, R32 ;  /* 0x00000020b1067221 */ /* 0x040fe20000010100 */
[----:B------:R-:W-:Y:S01]  /*5230*/  LOP3.LUT R0, R2, R0, RZ, 0x3c, !PT ;  /* 0x0000000002007212 */ /* 0x000fe200078e3cff */
[----:B------:R-:W-:Y:S01]  /*5240*/  FADD.FTZ R2, -R177, R33 ;  /* 0x00000021b1027221 */ /* 0x000fe20000010100 */
[----:B------:R-:W-:Y:S01]  /*5250*/  FMUL.FTZ R33, R228, R19 ;  /* 0x00000013e4217220 */ /* 0x000fe20000410000 */
[----:B------:R-:W-:Y:S01]  /*5260*/  FMUL.FTZ R20, R226, R5 ;  /* 0x00000005e2147220 */ /* 0x000fe20000410000 */
[----:B------:R-:W-:Y:S01]  /*5270*/  FMUL.FTZ R16, R218, R16 ;  /* 0x00000010da107220 */ /* 0x000fe20000410000 */
[----:B------:R-:W-:Y:S01]  /*5280*/  FMUL.FTZ R6, R202, R6 ;  /* 0x00000006ca067220 */ /* 0x000fe20000410000 */
[----:B------:R-:W-:Y:S01]  /*5290*/  FMUL.FTZ R2, R201, R2 ;  /* 0x00000002c9027220 */ /* 0x000fe20000410000 */
[----:B------:R-:W-:Y:S01]  /*52a0*/  F2FP.BF16.F32.PACK_AB R5, R179, R180 ;  /* 0x000000b4b305723e */ /* 0x000fe200000010ff */
[----:B------:R-:W-:Y:S01]  /*52b0*/  FADD.FTZ R19, -R176, R23 ;  /* 0x00000017b0137221 */ /* 0x000fe20000010100 */
[----:B------:R-:W-:Y:S01]  /*52c0*/  FMUL.FTZ R32, R224, R22 ;  /* 0x00000016e0207220 */ /* 0x000fe20000410000 */
[----:B------:R-:W-:Y:S01]  /*52d0*/  F2FP.BF16.F32.PACK_AB R20, R20, R17 ;  /* 0x000000111414723e */ /* 0x000fe200000010ff */
[C---:B------:R-:W-:Y:S01]  /*52e0*/  FADD.FTZ R23, -R176.reuse, R34 ;  /* 0x00000022b0177221 */ /* 0x040fe20000010100 */
[----:B------:R-:W-:Y:S01]  /*52f0*/  FADD.FTZ R22, -R176, R35 ;  /* 0x00000023b0167221 */ /* 0x000fe20000010100 */
[----:B------:R-:W-:Y:S01]  /*5300*/  F2FP.BF16.F32.PACK_AB R21, R21, R16 ;  /* 0x000000101515723e */ /* 0x000fe200000010ff */
[----:B------:R-:W-:Y:S01]  /*5310*/  FMUL.FTZ R19, R225, R19 ;  /* 0x00000013e1137220 */ /* 0x000fe20000410000 */
[----:B------:R-:W-:Y:S01]  /*5320*/  F2FP.BF16.F32.PACK_AB R18, R2, R6 ;  /* 0x000000060212723e */ /* 0x000fe200000010ff */
        /* <DEDUP_REMOVED lines=28> */
.L_x_289:
[----:B------:R2:W-:Y:S01]  /*54f0*/  STS [R186+0x1c000], R5 ;  /* 0x01c00005ba007388 */ /* 0x0005e20000000800 */
[----:B------:R-:W-:Y:S01]  /*5500*/  F2FP.BF16.F32.PACK_AB R2, R33, R165 ;  /* 0x000000a52102723e */ /* 0x000fe200000010ff */
[C---:B-1---5:R-:W-:Y:S01]  /*5510*/  FADD.FTZ R7, -R4.reuse, R8 ;  /* 0x0000000804077221 */ /* 0x062fe20000010100 */
[C---:B------:R-:W-:Y:S01]  /*5520*/  FADD.FTZ R6, -R4.reuse, R9 ;  /* 0x0000000904067221 */ /* 0x040fe20000010100 */
[C---:B------:R-:W-:Y:S01]  /*5530*/  FADD.FTZ R24, -R4.reuse, R24 ;  /* 0x0000001804187221 */ /* 0x040fe20000010100 */
[----:B------:R-:W-:Y:S01]  /*5540*/  FADD.FTZ R8, -R4, R25 ;  /* 0x0000001904087221 */ /* 0x000fe20000010100 */
[----:B------:R-:W-:Y:S01]  /*5550*/  FMUL.FTZ R7, R196, R7 ;  /* 0x00000007c4077220 */ /* 0x000fe20000410000 */
[----:B------:R-:W-:Y:S01]  /*5560*/  FMUL.FTZ R6, R195, R6 ;  /* 0x00000006c3067220 */ /* 0x000fe20000410000 */
[C---:B------:R-:W-:Y:S01]  /*5570*/  FADD.FTZ R13, -R4.reuse, R13 ;  /* 0x0000000d040d7221 */ /* 0x040fe20000010100 */
        /* <DEDUP_REMOVED lines=14> */
[----:B------:R-:W-:Y:S01]  /*5660*/  FMUL.FTZ R9, R193, R13 ;  /* 0x0000000dc1097220 */ /* 0x000fe20000410000 */
[C---:B------:R-:W-:Y:S01]  /*5670*/  FADD.FTZ R26, -R3.reuse, R26 ;  /* 0x0000001a031a7221 */ /* 0x040fe20000010100 */
[----:B--2---:R-:W-:Y:S01]  /*5680*/  F2FP.BF16.F32.PACK_AB R5, R164, R178 ;  /* 0x000000b2a405723e */ /* 0x004fe200000010ff */
[----:B------:R-:W-:Y:S01]  /*5690*/  FADD.FTZ R31, -R3, R31 ;  /* 0x0000001f031f7221 */ /* 0x000fe20000010100 */
[----:B------:R-:W-:Y:S01]  /*56a0*/  F2FP.BF16.F32.PACK_AB R4, R4, R10 ;  /* 0x0000000a0404723e */ /* 0x000fe200000010ff */
[----:B------:R-:W-:Y:S01]  /*56b0*/  FMUL.FTZ R26, R192, R26 ;  /* 0x0000001ac01a7220 */ /* 0x000fe20000410000 */
[----:B------:R-:W-:Y:S01]  /*56c0*/  F2FP.BF16.F32.PACK_AB R9, R9, R12 ;  /* 0x0000000c0909723e */ /* 0x000fe200000010ff */
[----:B------:R1:W-:Y:S01]  /*56d0*/  STS [R186+0x1c400], R5 ;  /* 0x01c40005ba007388 */ /* 0x0003e20000000800 */
[----:B------:R-:W-:Y:S01]  /*56e0*/  MOV R10, 0x10 ;  /* 0x00000010000a7802 */ /* 0x000fe20000000f00 */
[----:B------:R-:W-:Y:S01]  /*56f0*/  FADD.FTZ R30, -R3, R30 ;  /* 0x0000001e031e7221 */ /* 0x000fe20000010100 */
[----:B------:R-:W-:Y:S02]  /*5700*/  F2FP.BF16.F32.PACK_AB R17, R19, R32 ;  /* 0x000000201311723e */ /* 0x000fe400000010ff */
[----:B------:R2:W-:Y:S01]  /*5710*/  STS [R187+0x1c400], R2 ;  /* 0x01c40002bb007388 */ /* 0x0005e20000000800 */
[----:B------:R-:W-:Y:S01]  /*5720*/  F2FP.BF16.F32.PACK_AB R16, R22, R23 ;  /* 0x000000171610723e */ /* 0x000fe200000010ff */
[----:B------:R-:W-:Y:S01]  /*5730*/  FMUL.FTZ R28, R188, R28 ;  /* 0x0000001cbc1c7220 */ /* 0x000fe20000410000 */
[----:B------:R-:W-:Y:S02]  /*5740*/  FMUL.FTZ R30, R183, R30 ;  /* 0x0000001eb71e7220 */ /* 0x000fe40000410000 */
[----:B------:R-:W-:Y:S01]  /*5750*/  STS [R187+0x1c000], R20 ;  /* 0x01c00014bb007388 */ /* 0x000fe20000000800 */
[----:B------:R-:W-:Y:S01]  /*5760*/  SHF.R.U32.HI R218, RZ, 0x1, R219 ;  /* 0x00000001ffda7819 */ /* 0x000fe200000116db */
[----:B------:R-:W-:Y:S01]  /*5770*/  IMAD R223, R238, UR8, RZ ;  /* 0x00000008eedf7c24 */ /* 0x000fe2000f8e02ff */
[----:B------:R-:W-:Y:S02]  /*5780*/  SHF.L.U32 R221, R219, 0x5, RZ ;  /* 0x00000005dbdd7819 */ /* 0x000fe400000006ff */
[----:B------:R3:W-:Y:S01]  /*5790*/  STS [R186+0x1d400], R4 ;  /* 0x01d40004ba007388 */ /* 0x0007e20000000800 */
[--C-:B------:R-:W-:Y:S04]  /*57a0*/  LOP3.LUT R180, R0, 0x200, R184.reuse, 0xf8, !PT ;  /* 0x0000020000b47812 */ /* 0x100fe800078ef8b8 */
[----:B------:R-:W-:Y:S04]  /*57b0*/  LEA R180, R180, UR4, 0x1 ;  /* 0x00000004b4b47c11 */ /* 0x000fe8000f8e08ff */
[----:B------:R-:W-:Y:S01]  /*57c0*/  IADD3 R0, PT, PT, R180, 0x8040, RZ ;  /* 0x00008040b4007810 */ /* 0x000fe20007ffe0ff */
[----:B-1----:R-:W-:Y:S01]  /*57d0*/  FADD.FTZ R5, -R3, R27 ;  /* 0x0000001b03057221 */ /* 0x002fe20000010100 */
[----:B------:R-:W-:Y:S02]  /*57e0*/  LOP3.LUT R3, R218, 0x30, RZ, 0xc0, !PT ;  /* 0x00000030da037812 */ /* 0x000fe400078ec0ff */
[----:B--2---:R-:W-:Y:S01]  /*57f0*/  F2FP.BF16.F32.PACK_AB R2, R6, R7 ;  /* 0x000000070602723e */ /* 0x004fe200000010ff */
[----:B------:R-:W-:Y:S01]  /*5800*/  FMUL.FTZ R5, R191, R5 ;  /* 0x00000005bf057220 */ /* 0x000fe20000410000 */
[----:B------:R-:W-:Y:S01]  /*5810*/  FMUL.FTZ R7, R181, R29 ;  /* 0x0000001db5077220 */ /* 0x000fe20000410000 */
[----:B------:R-:W-:Y:S01]  /*5820*/  FMUL.FTZ R6, R182, R31 ;  /* 0x0000001fb6067220 */ /* 0x000fe20000410000 */
[----:B------:R-:W-:Y:S01]  /*5830*/  LOP3.LUT R3, R3, 0x8, R219, 0xf8, !PT ;  /* 0x0000000803037812 */ /* 0x000fe200078ef8db */
[----:B------:R1:W-:Y:S01]  /*5840*/  STS [R186+0x1d000], R2 ;  /* 0x01d00002ba007388 */ /* 0x0003e20000000800 */
[----:B------:R-:W-:Y:S02]  /*5850*/  F2FP.BF16.F32.PACK_AB R5, R5, R26 ;  /* 0x0000001a0505723e */ /* 0x000fe400000010ff */
[----:B---3--:R-:W-:Y:S02]  /*5860*/  SEL R4, R10, 0xfffffff0, !P1 ;  /* 0xfffffff00a047807 */ /* 0x008fe40004800000 */
[----:B------:R-:W-:Y:S01]  /*5870*/  STS [R187+0x1d000], R9 ;  /* 0x01d00009bb007388 */ /* 0x000fe20000000800 */
[----:B------:R-:W-:Y:S02]  /*5880*/  F2FP.BF16.F32.PACK_AB R7, R7, R28 ;  /* 0x0000001c0707723e */ /* 0x000fe400000010ff */
[----:B------:R-:W-:Y:S02]  /*5890*/  F2FP.BF16.F32.PACK_AB R6, R6, R30 ;  /* 0x0000001e0606723e */ /* 0x000fe400000010ff */
[----:B------:R-:W-:Y:S04]  /*58a0*/  LOP3.LUT R3, R3, 0x1c0, R184, 0xf8, !PT ;  /* 0x000001c003037812 */ /* 0x000fe800078ef8b8 */
[----:B------:R-:W-:Y:S04]  /*58b0*/  LOP3.LUT R3, R3, 0x38, R217, 0x78, !PT ;  /* 0x0000003803037812 */ /* 0x000fe800078e78d9 */
[----:B------:R-:W-:Y:S04]  /*58c0*/  LOP3.LUT R3, R3, 0x200, R221, 0xf8, !PT ;  /* 0x0000020003037812 */ /* 0x000fe800078ef8dd */
[----:B------:R-:W-:Y:S01]  /*58d0*/  LEA R3, R3, UR4, 0x1 ;  /* 0x0000000403037c11 */ /* 0x000fe2000f8e08ff */
[----:B-1----:R-:W-:Y:S05]  /*58e0*/  FMUL.FTZ R2, R197, R15 ;  /* 0x0000000fc5027220 */ /* 0x002fea0000410000 */
[----:B------:R-:W-:Y:S05]  /*58f0*/  F2FP.BF16.F32.PACK_AB R2, R2, R14 ;  /* 0x0000000e0202723e */ /* 0x000fea00000010ff */
[----:B------:R1:W-:Y:S05]  /*5900*/  STS [R187+0x1d400], R2 ;  /* 0x01d40002bb007388 */ /* 0x0003ea0000000800 */
[----:B------:R-:W-:Y:S05]  /*5910*/  STS [R185+-0x4000], R21 ;  /* 0xffc00015b9007388 */ /* 0x000fea0000000800 */
        /* <DEDUP_REMOVED lines=109> */
[----:B------:R-:W-:Y:S01]  /*5ff0*/  LOP3.LUT R5, R217, 0x1f8, RZ, 0xc0, !PT ;  /* 0x000001f8d9057812 */ /* 0x000fe200078ec0ff */
[----:B------:R-:W-:Y:S02]  /*6000*/  IMAD.U32 R6, RZ, RZ, UR45 ;  /* 0x0000002dff067e24 */ /* 0x000fe4000f8e00ff */
[----:B------:R-:W-:Y:S05]  /*6010*/  IMAD.X R0, RZ, RZ, ~UR10, P0 ;  /* 0x8000000aff007e24 */ /* 0x000fea00080e06ff */
[----:B------:R-:W-:Y:S04]  /*6020*/  SHF.R.S64 R2, R2, 0x1f, R0 ;  /* 0x0000001f02027819 */ /* 0x000fe80000001000 */
[----:B------:R-:W-:Y:S02]  /*6030*/  IADD3 R243, P0, PT, R2, R243, RZ ;  /* 0x000000f302f37210 */ /* 0x000fe40007f1e0ff */
[----:B------:R-:W-:Y:S01]  /*6040*/  LOP3.LUT R2, R5, 0x38, R219, 0x78, !PT ;  /* 0x0000003805027812 */ /* 0x000fe200078e78db */
[----:B------:R-:W-:Y:S01]  /*6050*/  IMAD.U32 R5, RZ, RZ, UR54 ;  /* 0x00000036ff057e24 */ /* 0x000fe2000f8e00ff */
[----:B------:R-:W-:Y:S02]  /*6060*/  LEA.HI.X.SX32 R242, R0, R242, 0x1, P0 ;  /* 0x000000f200f27211 */ /* 0x000fe400000f0eff */
[----:B------:R-:W-:Y:S02]  /*6070*/  LEA R4, P0, R4, R243, 0x1 ;  /* 0x000000f304047211 */ /* 0x000fe400078008ff */
[----:B------:R-:W-:Y:S01]  /*6080*/  LOP3.LUT R0, R2, 0x1e00, R217, 0xf8, !PT ;  /* 0x00001e0002007812 */ /* 0x000fe200078ef8d9 */
[----:B------:R-:W-:Y:S01]  /*6090*/  IMAD.MOV.U32 R7, RZ, RZ, R242 ;  /* 0x000000ffff077224 */ /* 0x000fe200078e00f2 */
[----:B------:R-:W-:Y:S01]  /*60a0*/  LEA.HI.X R5, R6, R242, R5, 0x1, P0 ;  /* 0x000000f206057211 */ /* 0x000fe200000f0c05 */
[----:B------:R-:W-:Y:S01]  /*60b0*/  IMAD.MOV.U32 R6, RZ, RZ, R243 ;  /* 0x000000ffff067224 */ /* 0x000fe200078e00f3 */
[----:B------:R-:W-:Y:S05]  /*60c0*/  LEA R0, R0, UR4, 0x1 ;  /* 0x0000000400007c11 */ /* 0x000fea000f8e08ff */
        /* <DEDUP_REMOVED lines=8> */
.L_x_290:
[--C-:B-1----:R-:W-:Y:S01]  /*6150*/  LOP3.LUT R0, R215, 0x1c0, R184.reuse, 0xf8, !PT ;  /* 0x000001c0d7007812 */ /* 0x102fe200078ef8b8 */
[----:B------:R-:W-:Y:S01]  /*6160*/  LDSM.16.M88.4 R32, [R204+0x1c000] ;  /* 0x01c00000cc20783b */ /* 0x000fe20000000200 */
[----:B------:R-:W-:Y:S01]  /*6170*/  VIADD R2, R204, 0x8040 ;  /* 0x00008040cc027836 */ /* 0x000fe20000000000 */
[----:B------:R-:W-:Y:S01]  /*6180*/  PLOP3.LUT P5, PT, PT, PT, UP0, 0x80, 0x8 ;  /* 0x000000000008781c */ /* 0x000fe20003faf008 */
[----:B------:R-:W-:Y:S01]  /*6190*/  IMAD.U32 R228, RZ, RZ, UR53 ;  /* 0x00000035ffe47e24 */ /* 0x000fe2000f8e00ff */
[----:B------:R-:W-:Y:S01]  /*61a0*/  LOP3.LUT R0, R0, 0x38, R217, 0x78, !PT ;  /* 0x0000003800007812 */ /* 0x000fe200078e78d9 */
[----:B------:R-:W-:Y:S01]  /*61b0*/  LDSM.16.M88.4 R28, [R204+0x1d000] ;  /* 0x01d00000cc1c783b */ /* 0x000fe20000000200 */
[----:B------:R-:W-:Y:S01]  /*61c0*/  VIADD R236, R236, 0xffffffc0 ;  /* 0xffffffc0ecec7836 */ /* 0x000fe20000000000 */
[----:B------:R-:W-:Y:S01]  /*61d0*/  @UP0 UIADD3 UR13, UP1, UPT, UR60, -0x100, URZ ;  /* 0xffffff003c0d0890 */ /* 0x000fe2000ff3e0ff */
[----:B------:R-:W-:Y:S01]  /*61e0*/  LOP3.LUT R0, R0, 0x200, R184, 0xf8, !PT ;  /* 0x0000020000007812 */ /* 0x000fe200078ef8b8 */
[----:B------:R-:W-:Y:S01]  /*61f0*/  ULOP3.LUT UR11, UR43, 0x1, URZ, 0xc0, !UPT ;  /* 0x000000012b0b7892 */ /* 0x000fe2000f8ec0ff */
[----:B------:R-:W-:Y:S01]  /*6200*/  LDSM.16.M88.4 R168, [R206+0x1c000] ;  /* 0x01c00000cea8783b */ /* 0x000fe20000000200 */
[----:B------:R-:W-:Y:S01]  /*6210*/  LEA R228, P0, R228, R234, 0x2 ;  /* 0x000000eae4e47211 */ /* 0x000fe200078010ff */
[----:B------:R-:W-:Y:S01]  /*6220*/  @UP0 UIADD3.X UR12, UPT, UPT, UR61, -0x1, URZ, UP1, !UPT ;  /* 0xffffffff3d0c0890 */ /* 0x000fe20008ffe4ff */
[----:B------:R-:W-:Y:S01]  /*6230*/  LEA R0, R0, UR4, 0x1 ;  /* 0x0000000400007c11 */ /* 0x000fe2000f8e08ff */
[----:B------:R-:W-:Y:S01]  /*6240*/  @UP0 UIADD3 UR16, UP1, UPT, UR16, -0x100, URZ ;  /* 0xffffff0010100890 */ /* 0x000fe2000ff3e0ff */
[----:B------:R-:W-:Y:S01]  /*6250*/  LDSM.16.M88.4 R176, [R206+0x1d000] ;  /* 0x01d00000ceb0783b */ /* 0x000fe20000000200 */
[----:B------:R-:W-:Y:S02]  /*6260*/  @P5 LOP3.LUT R218, R218, 0x10, RZ, 0xc0, !PT ;  /* 0x00000010dada5812 */ /* 0x000fe400078ec0ff */
[----:B------:R-:W-:Y:S02]  /*6270*/  @UP0 UIADD3.X UR17, UPT, UPT, UR17, -0x1, URZ, UP1, !UPT ;  /* 0xffffffff11110890 */ /* 0x000fe40008ffe4ff */
[----:B------:R-:W1:Y:S01]  /*6280*/  LDSM.16.MT88.4 R16, [R0+0xc000] ;  /* 0x00c000000010783b */ /* 0x000e620000004200 */
[----:B------:R-:W-:Y:S04]  /*6290*/  UISETP.NE.U32.AND UP1, UPT, UR11, 0x1, UPT ;  /* 0x000000010b00788c */ /* 0x000fe8000bf25070 */
[----:B------:R-:W2:Y:S02]  /*62a0*/  LDSM.16.MT88.4 R164, [R0+0x10000] ;  /* 0x0100000000a4783b */ /* 0x000ea40000004200 */
[----:B------:R-:W-:Y:S03]  /*62b0*/  PLOP3.LUT P4, PT, PT, PT, UP1, 0x80, 0x8 ;  /* 0x000000000008781c */ /* 0x000fe60003f8f018 */
        /* <DEDUP_REMOVED lines=35> */
[----:B------:R-:W1:Y:S07]  /*64f0*/  LDSM.16.M88.4 R184, [R204+0x1f000] ;  /* 0x01f00000ccb8783b */ /* 0x000e6e0000000200 */
[-C--:B------:R-:W-:Y:S08]  /*6500*/  HMMA.16816.F32.BF16 R20, R164, R192.reuse, R20 ;  /* 0x000000c0a414723c */ /* 0x080ff00000041814 */
[C---:B------:R-:W-:Y:S08]  /*6510*/  HMMA.16816.F32.BF16 R24, R188.reuse, R192, R24 ;  /* 0x000000c0bc18723c */ /* 0x040ff00000041818 */
[-C--:B------:R-:W-:Y:S01]  /*6520*/  HMMA.16816.F32.BF16 R28, R188, R194.reuse, R28 ;  /* 0x000000c2bc1c723c */ /* 0x080fe2000004181c */
[----:B------:R-:W1:Y:S07]  /*6530*/  LDSM.16.MT88.4 R188, [R0+0x12000] ;  /* 0x0120000000bc783b */ /* 0x000e6e0000004200 */
[----:B------:R-:W-:Y:S01]  /*6540*/  HMMA.16816.F32.BF16 R32, R164, R194, R32 ;  /* 0x000000c2a420723c */ /* 0x000fe20000041820 */
[----:B------:R-:W-:Y:S05]  /*6550*/  LDSM.16.M88.4 R164, [R206+0x1e000] ;  /* 0x01e00000cea4783b */ /* 0x000fea0000000200 */
[----:B------:R-:W1:Y:S02]  /*6560*/  LDSM.16.MT88.4 R192, [R0+0xe800] ;  /* 0x00e8000000c0783b */ /* 0x000e640000004200 */
        /* <DEDUP_REMOVED lines=13> */
[C---:B-1----:R-:W-:Y:S08]  /*6640*/  HMMA.16816.F32.BF16 R8, R184.reuse, R180, R8 ;  /* 0x000000b4b808723c */ /* 0x042ff00000041808 */
[-C--:B------:R-:W-:Y:S08]  /*6650*/  HMMA.16816.F32.BF16 R12, R184, R182.reuse, R12 ;  /* 0x000000b6b80c723c */ /* 0x080ff0000004180c */
[C---:B------:R-:W-:Y:S01]  /*6660*/  HMMA.16816.F32.BF16 R16, R168.reuse, R182, R16 ;  /* 0x000000b6a810723c */ /* 0x040fe20000041810 */
[----:B------:R-:W-:Y:S07]  /*6670*/  LDSM.16.M88.4 R180, [R2+0x17000] ;  /* 0x0170000002b4783b */ /* 0x000fee0000000200 */
[-C--:B------:R-:W-:Y:S08]  /*6680*/  HMMA.16816.F32.BF16 R20, R168, R188.reuse, R20 ;  /* 0x000000bca814723c */ /* 0x080ff00000041814 */
[C---:B------:R-:W-:Y:S08]  /*6690*/  HMMA.16816.F32.BF16 R24, R184.reuse, R188, R24 ;  /* 0x000000bcb818723c */ /* 0x040ff00000041818 */
[-C--:B------:R-:W-:Y:S01]  /*66a0*/  HMMA.16816.F32.BF16 R28, R184, R190.reuse, R28 ;  /* 0x000000beb81c723c */ /* 0x080fe2000004181c */
[----:B------:R-:W-:Y:S07]  /*66b0*/  LDSM.16.MT88.4 R184, [R0+0x13000] ;  /* 0x0130000000b8783b */ /* 0x000fee0000004200 */
[----:B------:R-:W-:Y:S01]  /*66c0*/  HMMA.16816.F32.BF16 R32, R168, R190, R32 ;  /* 0x000000bea820723c */ /* 0x000fe20000041820 */
[----:B------:R-:W-:Y:S05]  /*66d0*/  IMAD.U32 R168, RZ, RZ, UR53 ;  /* 0x00000035ffa87e24 */ /* 0x000fea000f8e00ff */
[----:B------:R-:W-:Y:S02]  /*66e0*/  LEA.HI.X.SX32 R229, R168, R235, 0x2, P0 ;  /* 0x000000eba8e57211 */ /* 0x000fe400000f16ff */
[-C--:B------:R-:W-:Y:S01]  /*66f0*/  HMMA.16816.F32.BF16 R4, R164, R192.reuse, R4 ;  /* 0x000000c0a404723c */ /* 0x080fe20000041804 */
[----:B------:R-:W1:Y:S04]  /*6700*/  LDSM.16.M88.4 R168, [R2+0x16000] ;  /* 0x0160000002a8783b */ /* 0x000e680000000200 */
        /* <DEDUP_REMOVED lines=19> */
[----:B------:R-:W2:Y:S02]  /*6840*/  LDSM.16.MT88.4 R172, [R0+0xf800] ;  /* 0x00f8000000ac783b */ /* 0x000ea40000004200 */
[-C--:B-1----:R-:W-:Y:S05]  /*6850*/  HMMA.16816.F32.BF16 R4, R168, R176.reuse, R4 ;  /* 0x000000b0a804723c */ /* 0x082fea0000041804 */
[C---:B------:R-:W-:Y:S03]  /*6860*/  LEA.HI.X.SX32 R231, R223.reuse, R199, 0x5, P0 ;  /* 0x000000c7dfe77211 */ /* 0x040fe600000f2eff */
[C---:B------:R-:W-:Y:S04]  /*6870*/  HMMA.16816.F32.BF16 R8, R180.reuse, R176, R8 ;  /* 0x000000b0b408723c */ /* 0x040fe80000041808 */
[C---:B------:R-:W-:Y:S04]  /*6880*/  IMAD.WIDE R232, R223.reuse, -0xc0, R230 ;  /* 0xffffff40dfe87825 */ /* 0x040fe800078e02e6 */
[-C--:B------:R-:W-:Y:S03]  /*6890*/  HMMA.16816.F32.BF16 R12, R180, R178.reuse, R12 ;  /* 0x000000b2b40c723c */ /* 0x080fe6000004180c */
[C---:B------:R-:W-:Y:S04]  /*68a0*/  LEA R194, P0, R223.reuse, R232, 0x5 ;  /* 0x000000e8dfc27211 */ /* 0x040fe800078028ff */
[C---:B------:R-:W-:Y:S01]  /*68b0*/  LEA.HI.X.SX32 R195, R223.reuse, R233, 0x5, P0 ;  /* 0x000000e9dfc37211 */ /* 0x040fe200000f2eff */
[C---:B------:R-:W-:Y:S01]  /*68c0*/  HMMA.16816.F32.BF16 R16, R168.reuse, R178, R16 ;  /* 0x000000b2a810723c */ /* 0x040fe20000041810 */
[----:B------:R-:W1:Y:S03]  /*68d0*/  LDSM.16.M88.4 R176, [R205+0x17000] ;  /* 0x01700000cdb0783b */ /* 0x000e660000000200 */
[C---:B------:R-:W-:Y:S04]  /*68e0*/  LEA R192, P0, R223.reuse, R194, 0x5 ;  /* 0x000000c2dfc07211 */ /* 0x040fe800078028ff */
[-C--:B------:R-:W-:Y:S03]  /*68f0*/  HMMA.16816.F32.BF16 R20, R168, R184.reuse, R20 ;  /* 0x000000b8a814723c */ /* 0x080fe60000041814 */
[C---:B------:R-:W-:Y:S02]  /*6900*/  LEA.HI.X.SX32 R193, R223.reuse, R195, 0x5, P0 ;  /* 0x000000c3dfc17211 */ /* 0x040fe400000f2eff */
[C---:B------:R-:W-:Y:S03]  /*6910*/  LEA R190, P0, R223.reuse, R192, 0x5 ;  /* 0x000000c0dfbe7211 */ /* 0x040fe600078028ff */
[C---:B------:R-:W-:Y:S04]  /*6920*/  HMMA.16816.F32.BF16 R24, R180.reuse, R184, R24 ;  /* 0x000000b8b418723c */ /* 0x040fe80000041818 */
[C---:B------:R-:W-:Y:S02]  /*6930*/  LEA.HI.X.SX32 R191, R223.reuse, R193, 0x5, P0 ;  /* 0x000000c1dfbf7211 */ /* 0x040fe400000f2eff */
[C---:B------:R-:W-:Y:S02]  /*6940*/  LEA R188, P0, R223.reuse, R190, 0x5 ;  /* 0x000000bedfbc7211 */ /* 0x040fe400078028ff */
[-C--:B------:R-:W-:Y:S03]  /*6950*/  HMMA.16816.F32.BF16 R28, R180, R186.reuse, R28 ;  /* 0x000000bab41c723c */ /* 0x080fe6000004181c */
[C---:B------:R-:W-:Y:S05]  /*6960*/  LEA.HI.X.SX32 R189, R223.reuse, R191, 0x5, P0 ;  /* 0x000000bfdfbd7211 */ /* 0x040fea00000f2eff */
[----:B------:R-:W-:Y:S01]  /*6970*/  HMMA.16816.F32.BF16 R32, R168, R186, R32 ;  /* 0x000000baa820723c */ /* 0x000fe20000041820 */
[----:B------:R3:W4:Y:S03]  /*6980*/  LDSM.16.MT88.4 R168, [R0+0x13800] ;  /* 0x0138000000a8783b */ /* 0x0007260000004200 */
[C---:B------:R-:W-:Y:S04]  /*6990*/  LEA R186, P0, R223.reuse, R188, 0x5 ;  /* 0x000000bcdfba7211 */ /* 0x040fe800078028ff */
[-C--:B--2---:R-:W-:Y:S05]  /*69a0*/  HMMA.16816.F32.BF16 R4, R164, R172.reuse, R4 ;  /* 0x000000aca404723c */ /* 0x084fea0000041804 */
[C---:B------:R-:W-:Y:S02]  /*69b0*/  LEA.HI.X.SX32 R187, R223.reuse, R189, 0x5, P0 ;  /* 0x000000bddfbb7211 */ /* 0x040fe400000f2eff */
[C---:B------:R-:W-:Y:S01]  /*69c0*/  LEA R196, P0, R223.reuse, R186, 0x5 ;  /* 0x000000badfc47211 */ /* 0x040fe200078028ff */
[C---:B-1----:R-:W-:Y:S04]  /*69d0*/  HMMA.16816.F32.BF16 R8, R176.reuse, R172, R8 ;  /* 0x000000acb008723c */ /* 0x042fe80000041808 */
[C---:B------:R-:W-:Y:S04]  /*69e0*/  LEA.HI.X.SX32 R197, R223.reuse, R187, 0x5, P0 ;  /* 0x000000bbdfc57211 */ /* 0x040fe800000f2eff */
[-C--:B------:R-:W-:Y:S03]  /*69f0*/  HMMA.16816.F32.BF16 R12, R176, R174.reuse, R12 ;  /* 0x000000aeb00c723c */ /* 0x080fe6000004180c */
[C---:B------:R-:W-:Y:S01]  /*6a00*/  IMAD.WIDE R204, R223.reuse, -0xc0, R196 ;  /* 0xffffff40dfcc7825 */ /* 0x040fe200078e02c4 */
[----:B---3--:R-:W-:Y:S04]  /*6a10*/  @P5 SHF.R.U32.HI R0, RZ, 0x2, R219 ;  /* 0x00000002ff005819 */ /* 0x008fe800000116db */
        /* <DEDUP_REMOVED lines=8> */
[C---:B------:R-:W-:Y:S01]  /*6aa0*/  LEA.HI.X.SX32 R183, R223.reuse, R185, 0x5, P0 ;  /* 0x000000b9dfb77211 */ /* 0x040fe200000f2eff */
[C---:B------:R-:W-:Y:S04]  /*6ab0*/  HMMA.16816.F32.BF16 R24, R176.reuse, R168, R24 ;  /* 0x000000a8b018723c */ /* 0x040fe80000041818 */
[C---:B------:R-:W-:Y:S04]  /*6ac0*/  LEA R180, P0, R223.reuse, R182, 0x5 ;  /* 0x000000b6dfb47211 */ /* 0x040fe800078028ff */
[-C--:B------:R-:W-:Y:S03]  /*6ad0*/  HMMA.16816.F32.BF16 R28, R176, R170.reuse, R28 ;  /* 0x000000aab01c723c */ /* 0x080fe6000004181c */
[C---:B------:R-:W-:Y:S02]  /*6ae0*/  LEA.HI.X.SX32 R181, R223.reuse, R183, 0x5, P0 ;  /* 0x000000b7dfb57211 */ /* 0x040fe400000f2eff */
[----:B------:R-:W-:Y:S03]  /*6af0*/  LEA R174, P0, R223, R180, 0x5 ;  /* 0x000000b4dfae7211 */ /* 0x000fe600078028ff */
[----:B------:R-:W-:Y:S04]  /*6b00*/  HMMA.16816.F32.BF16 R32, R164, R170, R32 ;  /* 0x000000aaa420723c */ /* 0x000fe80000041820 */
[----:B------:R-:W-:Y:S01]  /*6b10*/  @P5 IMAD.WIDE.U32 R164, R239, R206, UR60 ;  /* 0x0000003cefa45e25 */ /* 0x000fe2000f8e00ce */
[C---:B------:R-:W-:Y:S01]  /*6b20*/  LEA.HI.X.SX32 R175, R223.reuse, R181, 0x5, P0 ;  /* 0x000000b5dfaf7211 */ /* 0x040fe200000f2eff */
[----:B------:R-:W-:Y:S01]  /*6b30*/  @UP0 UMOV UR60, UR13 ;  /* 0x0000000d003c0c82 */ /* 0x000fe20008000000 */
[C---:B------:R-:W-:Y:S01]  /*6b40*/  LEA R172, P0, R223.reuse, R174, 0x5 ;  /* 0x000000aedfac7211 */ /* 0x040fe200078028ff */
[----:B------:R-:W-:Y:S01]  /*6b50*/  @UP0 UMOV UR61, UR12 ;  /* 0x0000000c003d0c82 */ /* 0x000fe20008000000 */
[----:B------:R-:W5:Y:S01]  /*6b60*/  @P5 LDG.E R247, desc[UR32][R164.64+-0x100] ;  /* 0xffff0020a4f75981 */ /* 0x000f62000c1e1900 */
[----:B------:R-:W-:Y:S01]  /*6b70*/  UISETP.GT.AND UP0, UPT, UR43, UR49, UPT ;  /* 0x000000312b00728c */ /* 0x000fe2000bf04270 */
[C---:B------:R-:W-:Y:S03]  /*6b80*/  LEA.HI.X.SX32 R173, R223.reuse, R175, 0x5, P0 ;  /* 0x000000afdfad7211 */ /* 0x040fe600000f2eff */
[----:B------:R-:W5:Y:S01]  /*6b90*/  @P5 LDG.E R246, desc[UR32][R164.64+-0xe0] ;  /* 0xffff2020a4f65981 */ /* 0x000f62000c1e1900 */
[C---:B------:R-:W-:Y:S04]  /*6ba0*/  LEA R170, P0, R223.reuse, R172, 0x5 ;  /* 0x000000acdfaa7211 */ /* 0x040fe800078028ff */
[----:B------:R-:W5:Y:S01]  /*6bb0*/  @P5 LDG.E R245, desc[UR32][R164.64+-0x80] ;  /* 0xffff8020a4f55981 */ /* 0x000f62000c1e1900 */
[C---:B------:R-:W-:Y:S04]  /*6bc0*/  LEA.HI.X.SX32 R171, R223.reuse, R173, 0x5, P0 ;  /* 0x000000addfab7211 */ /* 0x040fe800000f2eff */
[----:B------:R1:W5:Y:S01]  /*6bd0*/  @P5 LDG.E R244, desc[UR32][R164.64+-0x60] ;  /* 0xffffa020a4f45981 */ /* 0x000362000c1e1900 */
[C---:B------:R-:W-:Y:S04]  /*6be0*/  IMAD.WIDE R176, R223.reuse, -0xc0, R170 ;  /* 0xffffff40dfb07825 */ /* 0x040fe800078e02aa */
[----:B------:R-:W-:Y:S01]  /*6bf0*/  REDG.E.ADD.F32.FTZ.RN.STRONG.GPU desc[UR32][R234.64], R4 ;  /* 0x00000004ea0079a6 */ /* 0x000fe2000c12f320 */
[C---:B------:R-:W-:Y:S04]  /*6c00*/  LEA R168, P0, R223.reuse, R176, 0x5 ;  /* 0x000000b0dfa87211 */ /* 0x040fe800078028ff */
[----:B------:R-:W-:Y:S01]  /*6c10*/  REDG.E.ADD.F32.FTZ.RN.STRONG.GPU desc[UR32][R228.64], R5 ;  /* 0x00000005e40079a6 */ /* 0x000fe2000c12f320 */
[C---:B------:R-:W-:Y:S04]  /*6c20*/  LEA.HI.X.SX32 R169, R223.reuse, R177, 0x5, P0 ;  /* 0x000000b1dfa97211 */ /* 0x040fe800000f2eff */
[----:B------:R2:W-:Y:S01]  /*6c30*/  REDG.E.ADD.F32.FTZ.RN.STRONG.GPU desc[UR32][R226.64], R6 ;  /* 0x00000006e20079a6 */ /* 0x0005e2000c12f320 */
[C---:B------:R-:W-:Y:S04]  /*6c40*/  LEA R166, P0, R223.reuse, R168, 0x5 ;  /* 0x000000a8dfa67211 */ /* 0x040fe800078028ff */
[----:B------:R3:W-:Y:S01]  /*6c50*/  REDG.E.ADD.F32.FTZ.RN.STRONG.GPU desc[UR32][R224.64], R7 ;  /* 0x00000007e00079a6 */ /* 0x0007e2000c12f320 */
[C---:B------:R-:W-:Y:S04]  /*6c60*/  LEA.HI.X.SX32 R167, R223.reuse, R169, 0x5, P0 ;  /* 0x000000a9dfa77211 */ /* 0x040fe800000f2eff */
[----:B------:R4:W-:Y:S05]  /*6c70*/  REDG.E.ADD.F32.FTZ.RN.STRONG.GPU desc[UR32][R202.64], R8 ;  /* 0x00000008ca0079a6 */ /* 0x0009ea000c12f320 */
[----:B------:R4:W-:Y:S01]  /*6c80*/  REDG.E.ADD.F32.FTZ.RN.STRONG.GPU desc[UR32][R200.64], R9 ;  /* 0x00000009c80079a6 */ /* 0x0009e2000c12f320 */
[C---:B-1----:R-:W-:Y:S04]  /*6c90*/  LEA R164, P0, R223.reuse, R166, 0x5 ;  /* 0x000000a6dfa47211 */ /* 0x042fe800078028ff */
[----:B------:R-:W-:Y:S01]  /*6ca0*/  REDG.E.ADD.F32.FTZ.RN.STRONG.GPU desc[UR32][R198.64], R10 ;  /* 0x0000000ac60079a6 */ /* 0x000fe2000c12f320 */
[C---:B------:R-:W-:Y:S04]  /*6cb0*/  LEA.HI.X.SX32 R165, R223.reuse, R167, 0x5, P0 ;  /* 0x000000a7dfa57211 */ /* 0x040fe800000f2eff */
[----:B------:R-:W-:Y:S05]  /*6cc0*/  REDG.E.ADD.F32.FTZ.RN.STRONG.GPU desc[UR32][R230.64], R11 ;  /* 0x0000000be60079a6 */ /* 0x000fea000c12f320 */
[----:B------:R-:W-:Y:S01]  /*6cd0*/  REDG.E.ADD.F32.FTZ.RN.STRONG.GPU desc[UR32][R234.64+0x80], R16 ;  /* 0x00008010ea0079a6 */ /* 0x000fe2000c12f320 */
[C---:B--2---:R-:W-:Y:S04]  /*6ce0*/  LEA R6, P0, R223.reuse, R164, 0x5 ;  /* 0x000000a4df067211 */ /* 0x044fe800078028ff */
[----:B------:R-:W-:Y:S01]  /*6cf0*/  REDG.E.ADD.F32.FTZ.RN.STRONG.GPU desc[UR32][R232.64+0x80], R17 ;  /* 0x00008011e80079a6 */ /* 0x000fe2000c12f320 */
[C---:B---3--:R-:W-:Y:S04]  /*6d00*/  LEA.HI.X.SX32 R7, R223.reuse, R165, 0x5, P0 ;  /* 0x000000a5df077211 */ /* 0x048fe800000f2eff */
[----:B------:R-:W-:Y:S01]  /*6d10*/  REDG.E.ADD.F32.FTZ.RN.STRONG.GPU desc[UR32][R194.64+0x80], R18 ;  /* 0x00008012c20079a6 */ /* 0x000fe2000c12f320 */
[C---:B------:R-:W-:Y:S04]  /*6d20*/  LEA R4, P0, R223.reuse, R6, 0x5 ;  /* 0x00000006df047211 */ /* 0x040fe800078028ff */
[----:B------:R-:W-:Y:S01]  /*6d30*/  REDG.E.ADD.F32.FTZ.RN.STRONG.GPU desc[UR32][R192.64+0x80], R19 ;  /* 0x00008013c00079a6 */ /* 0x000fe2000c12f320 */
[C---:B------:R-:W-:Y:S02]  /*6d40*/  LEA.HI.X.SX32 R5, R223.reuse, R7, 0x5, P0 ;  /* 0x00000007df057211 */ /* 0x040fe400000f2eff */
[C---:B----4-:R-:W-:Y:S02]  /*6d50*/  LEA R8, P0, R223.reuse, R4, 0x5 ;  /* 0x00000004df087211 */ /* 0x050fe400078028ff */
[----:B------:R-:W-:Y:S02]  /*6d60*/  REDG.E.ADD.F32.FTZ.RN.STRONG.GPU desc[UR32][R190.64+0x80], R12 ;  /* 0x0000800cbe0079a6 */ /* 0x000fe4000c12f320 */
[----:B------:R-:W-:Y:S03]  /*6d70*/  LEA.HI.X.SX32 R9, R223, R5, 0x5, P0 ;  /* 0x00000005df097211 */ /* 0x000fe600000f2eff */
        /* <DEDUP_REMOVED lines=341> */
[----:B------:R-:W-:-:S12]  /*82d0*/  UIMAD UR17, UR38, UR9, UR43 ;  /* 0x00000009261172a4 */ /* 0x000fd8000f8e022b */
.L_x_292:
        /* <DEDUP_REMOVED lines=14> */
.L_x_293:
[----:B------:R-:W2:Y:S01]  /*83c0*/  LDCU.64 UR8, c[0x0][0x5c8] ;  /* 0x0000b900ff0877ac */ /* 0x000ea20008000a00 */
[----:B------:R-:W-:-:S04]  /*83d0*/  UIADD3 UR12, UPT, UPT, UR39, UR40, URZ ;  /* 0x00000028270c7290 */ /* 0x000fc8000fffe0ff */
[----:B--2---:R-:W-:Y:S02]  /*83e0*/  UIMAD.WIDE.U32 UR14, UR12, UR8, URZ ;  /* 0x000000080c0e72a5 */ /* 0x004fe4000f8e00ff */
[----:B------:R-:W-:-:S04]  /*83f0*/  UIMAD UR12, UR12, UR9, URZ ;  /* 0x000000090c0c72a4 */ /* 0x000fc8000f8e02ff */
[----:B------:R-:W-:Y:S01]  /*8400*/  UIADD3 UR12, UPT, UPT, UR15, UR12, URZ ;  /* 0x0000000c0f0c7290 */ /* 0x000fe2000fffe0ff */
[----:B------:R-:W-:-:S05]  /*8410*/  UMOV UR16, UR14 ;  /* 0x0000000e00107c82 */ /* 0x000fca0008000000 */
[----:B-1----:R-:W-:-:S07]  /*8420*/  MOV R31, UR12 ;  /* 0x0000000c001f7c02 */ /* 0x002fce0008000f00 */
.L_x_294:
[----:B------:R-:W-:Y:S01]  /*8430*/  BAR.SYNC.DEFER_BLOCKING 0x0 ;  /* 0x0000000000007b1d */ /* 0x000fe20000010000 */
[----:B------:R-:W-:Y:S01]  /*8440*/  LOP3.LUT R0, R217, 0x1f8, RZ, 0xc0, !PT ;  /* 0x000001f8d9007812 */ /* 0x000fe200078ec0ff */
[----:B------:R-:W-:Y:S01]  /*8450*/  USHF.L.U32 UR14, UR34, 0x7, URZ ;  /* 0x00000007220e7899 */ /* 0x000fe200080006ff */
[----:B------:R-:W-:Y:S01]  /*8460*/  VIADD R7, R222, 0x20 ;  /* 0x00000020de077836 */ /* 0x000fe20000000000 */
[----:B------:R-:W-:Y:S01]  /*8470*/  USHF.L.U32 UR13, UR34, 0x7, URZ ;  /* 0x00000007220d7899 */ /* 0x000fe200080006ff */
[----:B------:R-:W-:Y:S01]  /*8480*/  LOP3.LUT R0, R0, 0x38, R219, 0x78, !PT ;  /* 0x0000003800007812 */ /* 0x000fe200078e78db */
[----:B------:R-:W-:Y:S02]  /*8490*/  UIMAD.WIDE.U32 UR40, UR14, UR10, URZ ;  /* 0x0000000a0e2872a5 */ /* 0x000fe4000f8e00ff */
[----:B------:R-:W1:Y:S01]  /*84a0*/  LDC.64 R8, c[0x0][0x5d8] ;  /* 0x00017600ff087b82 */ /* 0x000e620000000a00 */
[----:B------:R-:W-:Y:S01]  /*84b0*/  USHF.R.S32.HI UR15, URZ, 0x1f, UR14 ;  /* 0x0000001fff0f7899 */ /* 0x000fe2000801140e */
[--C-:B------:R-:W-:Y:S01]  /*84c0*/  LOP3.LUT R0, R0, 0x1e00, R217.reuse, 0xf8, !PT ;  /* 0x00001e0000007812 */ /* 0x100fe200078ef8d9 */
[----:B------:R-:W-:Y:S01]  /*84d0*/  UIADD3 UR31, UPT, UPT, -UR13, UR31, URZ ;  /* 0x0000001f0d1f7290 */ /* 0x000fe2000fffe1ff */
[----:B------:R-:W2:Y:S01]  /*84e0*/  S2R R17, SR_TID.X ;  /* 0x0000000000117919 */ /* 0x000ea20000002100 */
[----:B------:R-:W-:Y:S01]  /*84f0*/  IMAD.U32 R2, RZ, RZ, UR40 ;  /* 0x00000028ff027e24 */ /* 0x000fe2000f8e00ff */
[----:B------:R-:W-:Y:S01]  /*8500*/  LEA R0, R0, UR4, 0x1 ;  /* 0x0000000400007c11 */ /* 0x000fe2000f8e08ff */
[----:B------:R-:W-:Y:S01]  /*8510*/  UIMAD UR12, UR15, UR10, URZ ;  /* 0x0000000a0f0c72a4 */ /* 0x000fe2000f8e02ff */
[----:B------:R-:W3:Y:S01]  /*8520*/  LDC.64 R56, c[0x0][0x5e0] ;  /* 0x00017800ff387b82 */ /* 0x000ee20000000a00 */
[----:B------:R-:W-:Y:S01]  /*8530*/  ISETP.GE.AND P3, PT, R222, UR31, PT ;  /* 0x0000001fde007c0c */ /* 0x000fe2000bf66270 */
[----:B------:R-:W-:Y:S01]  /*8540*/  IMAD.U32 R3, RZ, RZ, UR41 ;  /* 0x00000029ff037e24 */ /* 0x000fe2000f8e00ff */
[----:B------:R-:W-:Y:S01]  /*8550*/  UIMAD UR12, UR14, UR11, UR12 ;  /* 0x0000000b0e0c72a4 */ /* 0x000fe2000f8e020c */
[----:B------:R-:W-:Y:S01]  /*8560*/  LOP3.LUT R4, R2, 0x38, R217, 0xf8, !PT ;  /* 0x0000003802047812 */ /* 0x000fe200078ef8d9 */
[C---:B------:R-:W-:Y:S01]  /*8570*/  VIADD R6, R222.reuse, 0x40 ;  /* 0x00000040de067836 */ /* 0x040fe20000000000 */
[----:B------:R-:W-:Y:S01]  /*8580*/  ISETP.GE.AND P6, PT, R7, UR31, PT ;  /* 0x0000001f07007c0c */ /* 0x000fe2000bfc6270 */
[----:B------:R-:W-:Y:S01]  /*8590*/  VIADD R5, R222, 0x60 ;  /* 0x00000060de057836 */ /* 0x000fe20000000000 */
[----:B------:R-:W-:Y:S01]  /*85a0*/  IADD3 R2, P0, PT, R4, UR42, RZ ;  /* 0x0000002a04027c10 */ /* 0x000fe2000ff1e0ff */
[----:B------:R4:W2:Y:S01]  /*85b0*/  LDS.128 R24, [R0+0xd000] ;  /* 0x00d0000000187984 */ /* 0x0008a20000000c00 */
[----:B------:R-:W-:Y:S01]  /*85c0*/  IMAD.U32 R4, RZ, RZ, UR12 ;  /* 0x0000000cff047e24 */ /* 0x000fe2000f8e00ff */
[----:B------:R-:W-:Y:S01]  /*85d0*/  ISETP.GE.AND P5, PT, R6, UR31, PT ;  /* 0x0000001f06007c0c */ /* 0x000fe2000bfa6270 */
[----:B------:R-:W-:Y:S01]  /*85e0*/  BSSY.RECONVERGENT B0, `(.L_x_295) ;  /* 0x000001c000007945 */ /* 0x000fe20003800200 */
[----:B------:R4:W2:Y:S01]  /*85f0*/  LDS.128 R20, [R0+0x11000] ;  /* 0x0110000000147984 */ /* 0x0008a20000000c00 */
[----:B------:R-:W-:-:S02]  /*8600*/  IADD3 R18, P2, PT, R222, 0x20, RZ ;  /* 0x00000020de127810 */ /* 0x000fc40007f5e0ff */
[----:B------:R-:W-:Y:S01]  /*8610*/  IADD3.X R3, PT, PT, R3, UR17, R4, P0, !PT ;  /* 0x0000001103037c10 */ /* 0x000fe200087fe404 */
[----:B------:R4:W2:Y:S01]  /*8620*/  LDS.128 R36, [R0+0x15000] ;  /* 0x0150000000247984 */ /* 0x0008a20000000c00 */
[----:B------:R-:W-:Y:S01]  /*8630*/  ISETP.GE.AND P4, PT, R5, UR31, PT ;  /* 0x0000001f05007c0c */ /* 0x000fe2000bf86270 */
[----:B------:R-:W-:Y:S01]  /*8640*/  IMAD.X R30, RZ, RZ, RZ, P2 ;  /* 0x000000ffff1e7224 */ /* 0x000fe200010e06ff */
[----:B------:R-:W-:Y:S01]  /*8650*/  IADD3 R28, P1, PT, R222, 0x40, RZ ;  /* 0x00000040de1c7810 */ /* 0x000fe20007f3e0ff */
[----:B------:R4:W2:Y:S01]  /*8660*/  LDS.128 R44, [R0+0x16000] ;  /* 0x01600000002c7984 */ /* 0x0008a20000000c00 */
[----:B-1----:R-:W-:Y:S01]  /*8670*/  IMAD.WIDE.U32 R6, R8, UR20, R2 ;  /* 0x0000001408067c25 */ /* 0x002fe2000f8e0002 */
[----:B------:R-:W-:Y:S02]  /*8680*/  IADD3 R29, P0, PT, R222, 0x60, RZ ;  /* 0x00000060de1d7810 */ /* 0x000fe40007f1e0ff */
[----:B------:R4:W1:Y:S01]  /*8690*/  LDS.128 R52, [R0+0x17000] ;  /* 0x0170000000347984 */ /* 0x0008620000000c00 */
[----:B------:R-:W-:-:S03]  /*86a0*/  IMAD R16, R9, UR20, R7 ;  /* 0x0000001409107c24 */ /* 0x000fc6000f8e0207 */
[----:B------:R4:W1:Y:S04]  /*86b0*/  LDS.128 R32, [R0+0x19000] ;  /* 0x0190000000207984 */ /* 0x0008680000000c00 */
[----:B------:R4:W1:Y:S04]  /*86c0*/  LDS.128 R40, [R0+0x1a000] ;  /* 0x01a0000000287984 */ /* 0x0008680000000c00 */
[----:B------:R4:W1:Y:S01]  /*86d0*/  LDS.128 R48, [R0+0x1b000] ;  /* 0x01b0000000307984 */ /* 0x0008620000000c00 */
[----:B---3--:R-:W-:Y:S05]  /*86e0*/  @P3 BRA `(.L_x_296) ;  /* 0x00000000002c3947 */ /* 0x008fea0003800000 */
[----:B------:R-:W3:Y:S01]  /*86f0*/  LDS.128 R8, [R0+0xc000] ;  /* 0x00c0000000087984 */ /* 0x000ee20000000c00 */
[----:B------:R-:W2:Y:S01]  /*8700*/  LDCU.64 UR12, c[0x0][0x560] ;  /* 0x0000ac00ff0c77ac */ /* 0x000ea20008000a00 */
[----:B------:R-:W-:Y:S02]  /*8710*/  MOV R2, R6 ;  /* 0x0000000600027202 */ /* 0x000fe40000000f00 */
[----:B------:R-:W4:Y:S01]  /*8720*/  LDS.128 R12, [R0+0x10000] ;  /* 0x01000000000c7984 */ /* 0x000f220000000c00 */
[----:B------:R-:W-:-:S03]  /*8730*/  MOV R3, R16 ;  /* 0x0000001000037202 */ /* 0x000fc60000000f00 */
[----:B------:R-:W-:-:S04]  /*8740*/  IMAD.WIDE.U32 R2, R222, UR10, R2 ;  /* 0x0000000ade027c25 */ /* 0x000fc8000f8e0002 */
[----:B------:R-:W-:Y:S01]  /*8750*/  IMAD R3, R222, UR11, R3 ;  /* 0x0000000bde037c24 */ /* 0x000fe2000f8e0203 */
[----:B--2---:R-:W-:-:S04]  /*8760*/  LEA R4, P2, R2, UR12, 0x1 ;  /* 0x0000000c02047c11 */ /* 0x004fc8000f8408ff */
[----:B------:R-:W-:-:S05]  /*8770*/  LEA.HI.X R5, R2, UR13, R3, 0x1, P2 ;  /* 0x0000000d02057c11 */ /* 0x000fca00090f0c03 */
[----:B---3--:R3:W-:Y:S04]  /*8780*/  STG.E.128 desc[UR32][R4.64], R8 ;  /* 0x0000000804007986 */ /* 0x0087e8000c101d20 */
[----:B----4-:R3:W-:Y:S02]  /*8790*/  STG.E.128 desc[UR32][R4.64+0x80], R12 ;  /* 0x0000800c04007986 */ /* 0x0107e4000c101d20 */
.L_x_296:
[----:B------:R-:W-:Y:S05]  /*87a0*/  BSYNC.RECONVERGENT B0 ;  /* 0x0000000000007941 */ /* 0x000fea0003800200 */
.L_x_295:
[----:B------:R-:W-:Y:S04]  /*87b0*/  BSSY.RECONVERGENT B0, `(.L_x_297) ;  /* 0x000000d000007945 */ /* 0x000fe80003800200 */
[----:B------:R-:W-:Y:S05]  /*87c0*/  @P6 BRA `(.L_x_298) ;  /* 0x00000000002c6947 */ /* 0x000fea0003800000 */
[----:B------:R-:W2:Y:S01]  /*87d0*/  LDCU.64 UR12, c[0x0][0x560] ;  /* 0x0000ac00ff0c77ac */ /* 0x000ea20008000a00 */
[----:B------:R-:W-:Y:S01]  /*87e0*/  MOV R2, R6 ;  /* 0x0000000600027202 */ /* 0x000fe20000000f00 */
[----:B---3--:R-:W-:Y:S01]  /*87f0*/  IMAD R4, R30, UR10, RZ ;  /* 0x0000000a1e047c24 */ /* 0x008fe2000f8e02ff */
[----:B------:R-:W-:-:S03]  /*8800*/  MOV R3, R16 ;  /* 0x0000001000037202 */ /* 0x000fc60000000f00 */
[C---:B------:R-:W-:Y:S02]  /*8810*/  IMAD R4, R18.reuse, UR11, R4 ;  /* 0x0000000b12047c24 */ /* 0x040fe4000f8e0204 */
[----:B------:R-:W-:-:S05]  /*8820*/  IMAD.WIDE.U32 R2, R18, UR10, R2 ;  /* 0x0000000a12027c25 */ /* 0x000fca000f8e0002 */
[----:B------:R-:W-:Y:S02]  /*8830*/  IADD3 R3, PT, PT, R4, R3, RZ ;  /* 0x0000000304037210 */ /* 0x000fe40007ffe0ff */
[----:B--2---:R-:W-:-:S04]  /*8840*/  LEA R4, P2, R2, UR12, 0x1 ;  /* 0x0000000c02047c11 */ /* 0x004fc8000f8408ff */
[----:B------:R-:W-:-:S05]  /*8850*/  LEA.HI.X R5, R2, UR13, R3, 0x1, P2 ;  /* 0x0000000d02057c11 */ /* 0x000fca00090f0c03 */
[----:B------:R2:W-:Y:S04]  /*8860*/  STG.E.128 desc[UR32][R4.64], R24 ;  /* 0x0000001804007986 */ /* 0x0005e8000c101d20 */
[----:B------:R2:W-:Y:S02]  /*8870*/  STG.E.128 desc[UR32][R4.64+0x80], R20 ;  /* 0x0000801404007986 */ /* 0x0005e4000c101d20 */
.L_x_298:
[----:B------:R-:W-:Y:S05]  /*8880*/  BSYNC.RECONVERGENT B0 ;  /* 0x0000000000007941 */ /* 0x000fea0003800200 */
.L_x_297:
[----:B---3--:R3:W1:Y:S01]  /*8890*/  LDS.128 R12, [R0+0xe000] ;  /* 0x00e00000000c7984 */ /* 0x0086620000000c00 */
[----:B------:R-:W-:Y:S01]  /*88a0*/  BSSY.RECONVERGENT B0, `(.L_x_299) ;  /* 0x0000010000007945 */ /* 0x000fe20003800200 */
[----:B--2---:R-:W-:Y:S02]  /*88b0*/  SHF.L.U32 R21, R17, 0x3, RZ ;  /* 0x0000000311157819 */ /* 0x004fe400000006ff */
[----:B------:R3:W2:Y:S01]  /*88c0*/  LDS.128 R8, [R0+0x12000] ;  /* 0x0120000000087984 */ /* 0x0006a20000000c00 */
[----:B------:R-:W-:Y:S01]  /*88d0*/  IADD3.X R20, PT, PT, RZ, RZ, RZ, P1, !PT ;  /* 0x000000ffff147210 */ /* 0x000fe20000ffe4ff */
[----:B------:R-:W-:Y:S06]  /*88e0*/  @P5 BRA `(.L_x_300) ;  /* 0x00000000002c5947 */ /* 0x000fec0003800000 */
[----:B------:R-:W4:Y:S01]  /*88f0*/  LDCU.64 UR12, c[0x0][0x560] ;  /* 0x0000ac00ff0c77ac */ /* 0x000f220008000a00 */
[----:B------:R-:W-:Y:S01]  /*8900*/  MOV R2, R6 ;  /* 0x0000000600027202 */ /* 0x000fe20000000f00 */
[----:B------:R-:W-:Y:S01]  /*8910*/  IMAD R4, R20, UR10, RZ ;  /* 0x0000000a14047c24 */ /* 0x000fe2000f8e02ff */
[----:B------:R-:W-:-:S03]  /*8920*/  MOV R3, R16 ;  /* 0x0000001000037202 */ /* 0x000fc60000000f00 */
[C---:B------:R-:W-:Y:S02]  /*8930*/  IMAD R4, R28.reuse, UR11, R4 ;  /* 0x0000000b1c047c24 */ /* 0x040fe4000f8e0204 */
[----:B------:R-:W-:-:S05]  /*8940*/  IMAD.WIDE.U32 R2, R28, UR10, R2 ;  /* 0x0000000a1c027c25 */ /* 0x000fca000f8e0002 */
[----:B------:R-:W-:Y:S02]  /*8950*/  IADD3 R3, PT, PT, R4, R3, RZ ;  /* 0x0000000304037210 */ /* 0x000fe40007ffe0ff */
[----:B----4-:R-:W-:-:S04]  /*8960*/  LEA R4, P1, R2, UR12, 0x1 ;  /* 0x0000000c02047c11 */ /* 0x010fc8000f8208ff */
[----:B------:R-:W-:-:S05]  /*8970*/  LEA.HI.X R5, R2, UR13, R3, 0x1, P1 ;  /* 0x0000000d02057c11 */ /* 0x000fca00088f0c03 */
[----:B-1----:R1:W-:Y:S04]  /*8980*/  STG.E.128 desc[UR32][R4.64], R12 ;  /* 0x0000000c04007986 */ /* 0x0023e8000c101d20 */
[----:B--2---:R1:W-:Y:S02]  /*8990*/  STG.E.128 desc[UR32][R4.64+0x80], R8 ;  /* 0x0000800804007986 */ /* 0x0043e4000c101d20 */
.L_x_300:
[----:B------:R-:W-:Y:S05]  /*89a0*/  BSYNC.RECONVERGENT B0 ;  /* 0x0000000000007941 */ /* 0x000fea0003800200 */
.L_x_299:
[----:B-1----:R1:W1:Y:S01]  /*89b0*/  LDS.128 R12, [R0+0xf000] ;  /* 0x00f00000000c7984 */ /* 0x0022620000000c00 */
[----:B------:R-:W-:Y:S01]  /*89c0*/  BSSY.RECONVERGENT B0, `(.L_x_301) ;  /* 0x0000011000007945 */ /* 0x000fe20003800200 */
[----:B------:R-:W-:Y:S01]  /*89d0*/  IMAD.U32 R17, RZ, RZ, UR8 ;  /* 0x00000008ff117e24 */ /* 0x000fe2000f8e00ff */
[----:B------:R-:W-:Y:S01]  /*89e0*/  IADD3.X R19, PT, PT, RZ, RZ, RZ, P0, !PT ;  /* 0x000000ffff137210 */ /* 0x000fe200007fe4ff */
[----:B--2---:R2:W1:Y:S01]  /*89f0*/  LDS.128 R8, [R0+0x13000] ;  /* 0x0130000000087984 */ /* 0x0044620000000c00 */
[----:B------:R-:W-:Y:S01]  /*8a00*/  LOP3.LUT R21, R21, 0x38, RZ, 0xc0, !PT ;  /* 0x0000003815157812 */ /* 0x000fe200078ec0ff */
[----:B------:R-:W-:Y:S06]  /*8a10*/  @P4 BRA `(.L_x_302) ;  /* 0x00000000002c4947 */ /* 0x000fec0003800000 */
[----:B------:R-:W3:Y:S01]  /*8a20*/  LDCU.64 UR12, c[0x0][0x560] ;  /* 0x0000ac00ff0c77ac */ /* 0x000ee20008000a00 */
[----:B------:R-:W-:Y:S01]  /*8a30*/  MOV R2, R6 ;  /* 0x0000000600027202 */ /* 0x000fe20000000f00 */
[----:B------:R-:W-:Y:S01]  /*8a40*/  IMAD R7, R19, UR10, RZ ;  /* 0x0000000a13077c24 */ /* 0x000fe2000f8e02ff */
[----:B------:R-:W-:-:S03]  /*8a50*/  MOV R3, R16 ;  /* 0x0000001000037202 */ /* 0x000fc60000000f00 */
[----:B------:R-:W-:-:S04]  /*8a60*/  IMAD.WIDE.U32 R4, R29, UR10, R2 ;  /* 0x0000000a1d047c25 */ /* 0x000fc8000f8e0002 */
[----:B------:R-:W-:-:S05]  /*8a70*/  IMAD R2, R29, UR11, R7 ;  /* 0x0000000b1d027c24 */ /* 0x000fca000f8e0207 */
[----:B------:R-:W-:Y:S02]  /*8a80*/  IADD3 R3, PT, PT, R2, R5, RZ ;  /* 0x0000000502037210 */ /* 0x000fe40007ffe0ff */
[----:B---3--:R-:W-:-:S04]  /*8a90*/  LEA R2, P0, R4, UR12, 0x1 ;  /* 0x0000000c04027c11 */ /* 0x008fc8000f8008ff */
[----:B------:R-:W-:-:S05]  /*8aa0*/  LEA.HI.X R3, R4, UR13, R3, 0x1, P0 ;  /* 0x0000000d04037c11 */ /* 0x000fca00080f0c03 */
[----:B-1----:R1:W-:Y:S04]  /*8ab0*/  STG.E.128 desc[UR32][R2.64], R12 ;  /* 0x0000000c02007986 */ /* 0x0023e8000c101d20 */
[----:B------:R1:W-:Y:S02]  /*8ac0*/  STG.E.128 desc[UR32][R2.64+0x80], R8 ;  /* 0x0000800802007986 */ /* 0x0003e4000c101d20 */
.L_x_302:
[----:B------:R-:W-:Y:S05]  /*8ad0*/  BSYNC.RECONVERGENT B0 ;  /* 0x0000000000007941 */ /* 0x000fea0003800200 */
.L_x_301:
[----:B-1----:R1:W1:Y:S01]  /*8ae0*/  LDS.128 R12, [R0+0x14000] ;  /* 0x01400000000c7984 */ /* 0x0022620000000c00 */
[----:B------:R-:W-:Y:S01]  /*8af0*/  MOV R2, R21 ;  /* 0x0000001500027202 */ /* 0x000fe20000000f00 */
[----:B------:R-:W-:Y:S01]  /*8b00*/  UIMAD UR15, UR15, UR8, URZ ;  /* 0x000000080f0f72a4 */ /* 0x000fe2000f8e02ff */
[----:B------:R-:W-:Y:S01]  /*8b10*/  MOV R3, RZ ;  /* 0x000000ff00037202 */ /* 0x000fe20000000f00 */
[----:B------:R1:W1:Y:S01]  /*8b20*/  LDS.128 R8, [R0+0x18000] ;  /* 0x0180000000087984 */ /* 0x0002620000000c00 */
[----:B------:R-:W-:Y:S01]  /*8b30*/  BSSY.RECONVERGENT B0, `(.L_x_303) ;  /* 0x0000011000007945 */ /* 0x000fe20003800200 */
[----:B------:R-:W-:Y:S01]  /*8b40*/  UIMAD UR15, UR14, UR9, UR15 ;  /* 0x000000090e0f72a4 */ /* 0x000fe2000f8e020f */
[----:B------:R-:W-:-:S03]  /*8b50*/  IMAD.WIDE.U32 R2, R17, UR14, R2 ;  /* 0x0000000e11027c25 */ /* 0x000fc6000f8e0002 */
[----:B------:R-:W-:-:S04]  /*8b60*/  IADD3 R2, P0, PT, R2, UR16, RZ ;  /* 0x0000001002027c10 */ /* 0x000fc8000ff1e0ff */
[----:B------:R-:W-:-:S03]  /*8b70*/  IADD3.X R3, PT, PT, R31, UR15, R3, P0, !PT ;  /* 0x0000000f1f037c10 */ /* 0x000fc600087fe403 */
[----:B------:R-:W-:-:S04]  /*8b80*/  IMAD.WIDE.U32 R6, R56, UR20, R2 ;  /* 0x0000001438067c25 */ /* 0x000fc8000f8e0002 */
[----:B------:R-:W-:Y:S01]  /*8b90*/  IMAD R16, R57, UR20, R7 ;  /* 0x0000001439107c24 */ /* 0x000fe2000f8e0207 */
[----:B------:R-:W-:Y:S06]  /*8ba0*/  @P3 BRA `(.L_x_304) ;  /* 0x0000000000243947 */ /* 0x000fec0003800000 */
[----:B------:R-:W1:Y:S01]  /*8bb0*/  LDCU.64 UR10, c[0x0][0x568] ;  /* 0x0000ad00ff0a77ac */ /* 0x000e620008000a00 */
[----:B------:R-:W-:Y:S02]  /*8bc0*/  MOV R2, R6 ;  /* 0x0000000600027202 */ /* 0x000fe40000000f00 */
[----:B------:R-:W-:-:S03]  /*8bd0*/  MOV R3, R16 ;  /* 0x0000001000037202 */ /* 0x000fc60000000f00 */
[----:B------:R-:W-:-:S04]  /*8be0*/  IMAD.WIDE.U32 R4, R222, UR8, R2 ;  /* 0x00000008de047c25 */ /* 0x000fc8000f8e0002 */
[----:B-1234-:R-:W-:Y:S01]  /*8bf0*/  IMAD R0, R222, UR9, R5 ;  /* 0x00000009de007c24 */ /* 0x01efe2000f8e0205 */
[----:B------:R-:W-:-:S04]  /*8c00*/  LEA R2, P0, R4, UR10, 0x1 ;  /* 0x0000000a04027c11 */ /* 0x000fc8000f8008ff */
[----:B------:R-:W-:-:S05]  /*8c10*/  LEA.HI.X R3, R4, UR11, R0, 0x1, P0 ;  /* 0x0000000b04037c11 */ /* 0x000fca00080f0c00 */
[----:B------:R1:W-:Y:S04]  /*8c20*/  STG.E.128 desc[UR32][R2.64], R12 ;  /* 0x0000000c02007986 */ /* 0x0003e8000c101d20 */
[----:B------:R1:W-:Y:S02]  /*8c30*/  STG.E.128 desc[UR32][R2.64+0x80], R8 ;  /* 0x0000800802007986 */ /* 0x0003e4000c101d20 */
.L_x_304:
[----:B------:R-:W-:Y:S05]  /*8c40*/  BSYNC.RECONVERGENT B0 ;  /* 0x0000000000007941 */ /* 0x000fea0003800200 */
.L_x_303:
[----:B------:R-:W-:Y:S04]  /*8c50*/  BSSY.RECONVERGENT B0, `(.L_x_305) ;  /* 0x000000d000007945 */ /* 0x000fe80003800200 */
[----:B------:R-:W-:Y:S05]  /*8c60*/  @P6 BRA `(.L_x_306) ;  /* 0x00000000002c6947 */ /* 0x000fea0003800000 */
[----:B------:R-:W2:Y:S01]  /*8c70*/  LDCU.64 UR10, c[0x0][0x568] ;  /* 0x0000ad00ff0a77ac */ /* 0x000ea20008000a00 */
[----:B-1----:R-:W-:Y:S01]  /*8c80*/  MOV R2, R6 ;  /* 0x0000000600027202 */ /* 0x002fe20000000f00 */
[----:B--234-:R-:W-:Y:S01]  /*8c90*/  IMAD R0, R30, UR8, RZ ;  /* 0x000000081e007c24 */ /* 0x01cfe2000f8e02ff */
[----:B------:R-:W-:-:S03]  /*8ca0*/  MOV R3, R16 ;  /* 0x0000001000037202 */ /* 0x000fc60000000f00 */
[C---:B------:R-:W-:Y:S02]  /*8cb0*/  IMAD R0, R18.reuse, UR9, R0 ;  /* 0x0000000912007c24 */ /* 0x040fe4000f8e0200 */
[----:B------:R-:W-:-:S05]  /*8cc0*/  IMAD.WIDE.U32 R2, R18, UR8, R2 ;  /* 0x0000000812027c25 */ /* 0x000fca000f8e0002 */
[----:B------:R-:W-:Y:S02]  /*8cd0*/  IADD3 R0, PT, PT, R0, R3, RZ ;  /* 0x0000000300007210 */ /* 0x000fe40007ffe0ff */
[----:B------:R-:W-:-:S04]  /*8ce0*/  LEA R4, P0, R2, UR10, 0x1 ;  /* 0x0000000a02047c11 */ /* 0x000fc8000f8008ff */
[----:B------:R-:W-:-:S05]  /*8cf0*/  LEA.HI.X R5, R2, UR11, R0, 0x1, P0 ;  /* 0x0000000b02057c11 */ /* 0x000fca00080f0c00 */
[----:B------:R1:W-:Y:S04]  /*8d00*/  STG.E.128 desc[UR32][R4.64], R36 ;  /* 0x0000002404007986 */ /* 0x0003e8000c101d20 */
[----:B------:R1:W-:Y:S02]  /*8d10*/  STG.E.128 desc[UR32][R4.64+0x80], R32 ;  /* 0x0000802004007986 */ /* 0x0003e4000c101d20 */
.L_x_306:
[----:B------:R-:W-:Y:S05]  /*8d20*/  BSYNC.RECONVERGENT B0 ;  /* 0x0000000000007941 */ /* 0x000fea0003800200 */
.L_x_305:
        /* <DEDUP_REMOVED lines=13> */
.L_x_308:
[----:B------:R-:W-:Y:S05]  /*8e00*/  BSYNC.RECONVERGENT B0 ;  /* 0x0000000000007941 */ /* 0x000fea0003800200 */
.L_x_307:
        /* <DEDUP_REMOVED lines=12> */
.L_x_288:
[----:B------:R-:W-:Y:S05]  /*8ed0*/  BSYNC.RECONVERGENT B1 ;  /* 0x0000000000017941 */ /* 0x000fea0003800200 */
.L_x_258:
[----:B------:R-:W2:Y:S01]  /*8ee0*/  LDCU UR9, c[0x0][0x438] ;  /* 0x00008700ff0977ac */ /* 0x000ea20008000800 */
[----:B------:R-:W4:Y:S01]  /*8ef0*/  LDCU UR10, c[0x0][0x370] ;  /* 0x00006e00ff0a77ac */ /* 0x000f220008000800 */
[----:B--2---:R-:W-:-:S04]  /*8f00*/  UIADD3 UR9, UPT, UPT, UR9, 0x7f, URZ ;  /* 0x0000007f09097890 */ /* 0x004fc8000fffe0ff */
[----:B------:R-:W-:Y:S02]  /*8f10*/  USHF.R.S32.HI UR8, URZ, 0x1f, UR9 ;  /* 0x0000001fff087899 */ /* 0x000fe40008011409 */
[----:B----4-:R-:W-:Y:S02]  /*8f20*/  UIADD3 UR34, UPT, UPT, UR10, UR34, URZ ;  /* 0x000000220a227290 */ /* 0x010fe4000fffe0ff */
[----:B------:R-:W-:Y:S01]  /*8f30*/  ULEA.HI UR8, UR8, UR9, URZ, 0x7 ;  /* 0x0000000908087291 */ /* 0x000fe2000f8f38ff */
[----:B------:R-:W-:-:S03]  /*8f40*/  UMOV UR10, UR19 ;  /* 0x00000013000a7c82 */ /* 0x000fc60008000000 */
[----:B------:R-:W-:-:S04]  /*8f50*/  USHF.R.S32.HI UR8, URZ, 0x7, UR8 ;  /* 0x00000007ff087899 */ /* 0x000fc80008011408 */
[----:B------:R-:W-:-:S09]  /*8f60*/  UISETP.GE.AND UP0, UPT, UR34, UR8, UPT ;  /* 0x000000082200728c */ /* 0x000fd2000bf06270 */
[----:B------:R-:W-:Y:S05]  /*8f70*/  BRA.U !UP0, `(.L_x_309) ;  /* 0xffffff7108e07547 */ /* 0x000fea000b83ffff */
[----:B------:R-:W-:Y:S05]  /*8f80*/  EXIT ;  /* 0x000000000000794d */ /* 0x000fea0003800000 */
.L_x_310:
        /* <DEDUP_REMOVED lines=15> */
.L_x_1247:


//--------------------- .text._ZN5flash44flash_bwd_dq_dk_dv_loop_seqk_parallel_kernelI23Flash_bwd_kernel_traitsILi128ELi64ELi128ELi8ELi2ELi4ELi2ELb0ELb0EN7cutlass10bfloat16_tE19Flash_kernel_traitsILi128ELi64ELi128ELi8ES3_EELb0ELb1ELb0ELb1ELb0ELb0ELb0EEEvNS_16Flash_bwd_paramsE --------------------------
	.section	.text._ZN5flash44flash_bwd_dq_dk_dv_loop_seqk_parallel_kernelI23Flash_bwd_kernel_traitsILi128ELi64ELi128ELi8ELi2ELi4ELi2ELb0ELb0EN7cutlass10bfloat16_tE19Flash_kernel_traitsILi128ELi64ELi128ELi8ES3_EELb0ELb1ELb0ELb1ELb0ELb0ELb0EEEvNS_16Flash_bwd_paramsE,"ax",@progbits
	.align	128
        .global         _ZN5flash44flash_bwd_dq_dk_dv_loop_seqk_parallel_kernelI23Flash_bwd_kernel_traitsILi128ELi64ELi128ELi8ELi2ELi4ELi2ELb0ELb0EN7cutlass10bfloat16_tE19Flash_kernel_traitsILi128ELi64ELi128ELi8ES3_EELb0ELb1ELb0ELb1ELb0ELb0ELb0EEEvNS_16Flash_bwd_paramsE
        .type           _ZN5flash44flash_bwd_dq_dk_dv_loop_seqk_parallel_kernelI23Flash_bwd_kernel_traitsILi128ELi64ELi128ELi8ELi2ELi4ELi2ELb0ELb0EN7cutlass10bfloat16_tE19Flash_kernel_traitsILi128ELi64ELi128ELi8ES3_EELb0ELb1ELb0ELb1ELb0ELb0ELb0EEEvNS_16Flash_bwd_paramsE,@function
        .size           _ZN5flash44flash_bwd_dq_dk_dv_loop_seqk_parallel_kernelI23Flash_bwd_kernel_traitsILi128ELi64ELi128ELi8ELi2ELi4ELi2ELb0ELb0EN7cutlass10bfloat16_tE19Flash_kernel_traitsILi128ELi64ELi128ELi8ES3_EELb0ELb1ELb0ELb1ELb0ELb0ELb0EEEvNS_16Flash_bwd_paramsE,(.L_x_1248 - _ZN5flash44flash_bwd_dq_dk_dv_loop_seqk_parallel_kernelI23Flash_bwd_kernel_traitsILi128ELi64ELi128ELi8ELi2ELi4ELi2ELb0ELb0EN7cutlass10bfloat16_tE19Flash_kernel_traitsILi128ELi64ELi128ELi8ES3_EELb0ELb1ELb0ELb1ELb0ELb0ELb0EEEvNS_16Flash_bwd_paramsE)
        .other          _ZN5flash44flash_bwd_dq_dk_dv_loop_seqk_parallel_kernelI23Flash_bwd_kernel_traitsILi128ELi64ELi128ELi8ELi2ELi4ELi2ELb0ELb0EN7cutlass10bfloat16_tE19Flash_kernel_traitsILi128ELi64ELi128ELi8ES3_EELb0ELb1ELb0ELb1ELb0ELb0ELb0EEEvNS_16Flash_bwd_paramsE,@"STO_CUDA_ENTRY STV_DEFAULT"
_ZN5flash44flash_bwd_dq_dk_dv_loop_seqk_parallel_kernelI23Flash_bwd_kernel_traitsILi128ELi64ELi128ELi8ELi2ELi4ELi2ELb0ELb0EN7cutlass10bfloat16_tE19Flash_kernel_traitsILi128ELi64ELi128ELi8ES3_EELb0ELb1ELb0ELb1ELb0ELb0ELb0EEEvNS_16Flash_bwd_paramsE:
.text._ZN5flash44flash_bwd_dq_dk_dv_loop_seqk_parallel_kernelI23Flash_bwd_kernel_traitsILi128ELi64ELi128ELi8ELi2ELi4ELi2ELb0ELb0EN7cutlass10bfloat16_tE19Flash_kernel_traitsILi128ELi64ELi128ELi8ES3_EELb0ELb1ELb0ELb1ELb0ELb0ELb0EEEvNS_16Flash_bwd_paramsE:
        /* <DEDUP_REMOVED lines=19> */
[----:B------:R-:W-:Y:S01]  /*0130*/  S2UR UR19, SR_CTAID.Y ;  /* 0x00000000001379c3 */ /* 0x000fe20000002600 */
[----:B-1----:R-:W-:-:S02]  /*0140*/  ULEA UR44, UP0, UR25, UR44, 0x2 ;  /* 0x0000002c192c7291 */ /* 0x002fc4000f8010ff */
[----:B--2---:R-:W-:Y:S02]  /*0150*/  UISETP.EQ.U32.AND UP2, UPT, UR4, URZ, UPT ;  /* 0x000000ff0400728c */ /* 0x004fe4000bf42070 */
[----:B------:R-:W-:Y:S02]  /*0160*/  UISETP.NE.U32.AND UP6, UPT, UR4, URZ, UPT ;  /* 0x000000ff0400728c */ /* 0x000fe4000bfc5070 */
[----:B------:R-:W-:Y:S01]  /*0170*/  ULEA.HI.X UR45, UR25, UR45, URZ, 0x2, UP0 ;  /* 0x0000002d192d7291 */ /* 0x000fe200080f14ff */
[----:B------:R-:W1:Y:S01]  /*0180*/  S2UR UR4, SR_CgaCtaId ;  /* 0x00000000000479c3 */ /* 0x000e620000008800 */
[----:B---3--:R-:W-:Y:S02]  /*0190*/  UISETP.NE.U32.AND UP1, UPT, UR6, URZ, UPT ;  /* 0x000000ff0600728c */ /* 0x008fe4000bf25070 */
[----:B------:R-:W-:Y:S02]  /*01a0*/  UISETP.NE.U32.AND UP0, UPT, UR6, URZ, UPT ;  /* 0x000000ff0600728c */ /* 0x000fe4000bf05070 */
[----:B------:R-:W-:-:S02]  /*01b0*/  UISETP.NE.AND.EX UP5, UPT, UR7, URZ, UPT, UP1 ;  /* 0x000000ff0700728c */ /* 0x000fc4000bfa5310 */
[----:B------:R-:W-:Y:S01]  /*01c0*/  UISETP.NE.AND.EX UP4, UPT, UR7, URZ, UPT, UP0 ;  /* 0x000000ff0700728c */ /* 0x000fe2000bf85300 */
[----:B------:R-:W2:Y:S01]  /*01d0*/  S2UR UR22, SR_CTAID.X ;  /* 0x00000000001679c3 */ /* 0x000ea20000002500 */
[----:B------:R-:W3:Y:S01]  /*01e0*/  LDCU.64 UR6, c[0x0][0x470] ;  /* 0x00008e00ff0677ac */ /* 0x000ee20008000a00 */
[----:B----4-:R-:W-:Y:S02]  /*01f0*/  UISETP.NE.AND UP3, UPT, UR8, URZ, UPT ;  /* 0x000000ff0800728c */ /* 0x010fe4000bf65270 */
[----:B------:R-:W-:-:S04]  /*0200*/  UISETP.NE.AND.EX UP6, UPT, UR5, URZ, UPT, UP6 ;  /* 0x000000ff0500728c */ /* 0x000fc8000bfc5360 */
[----:B------:R-:W4:Y:S01]  /*0210*/  S2UR UR18, SR_CTAID.Y ;  /* 0x00000000001279c3 */ /* 0x000f220000002600 */
[----:B------:R-:W-:Y:S01]  /*0220*/  UISETP.EQ.OR.EX UP0, UPT, UR5, URZ, !UP3, UP2 ;  /* 0x000000ff0500728c */ /* 0x000fe2000df02720 */
[----:B------:R-:W-:Y:S02]  /*0230*/  UMOV UR8, 0x400 ;  /* 0x0000040000087882 */ /* 0x000fe40000000000 */
[----:B------:R-:W-:Y:S01]  /*0240*/  UMOV UR5, 0x400 ;  /* 0x0000040000057882 */ /* 0x000fe20000000000 */
[----:B------:R-:W-:Y:S02]  /*0250*/  UP2UR UR27, UPR, URZ, 0x1 ;  /* 0x00000001ff1b7883 */ /* 0x000fe40008000000 */
[----:B------:R-:W-:Y:S01]  /*0260*/  UP2UR UR26, UPR, URZ, 0x8 ;  /* 0x00000008ff1a7883 */ /* 0x000fe20008000000 */
[----:B------:R-:W2:Y:S01]  /*0270*/  S2UR UR21, SR_CTAID.Z ;  /* 0x00000000001579c3 */ /* 0x000ea20000002700 */
[----:B-1----:R-:W-:Y:S02]  /*0280*/  ULEA UR4, UR4, UR5, 0x18 ;  /* 0x0000000504047291 */ /* 0x002fe4000f8ec0ff */
[----:B---3--:R-:W-:Y:S01]  /*0290*/  UISETP.NE.U32.AND UP0, UPT, UR6, URZ, UPT ;  /* 0x000000ff0600728c */ /* 0x008fe2000bf05070 */
[----:B------:R-:W1:Y:S01]  /*02a0*/  LDCU.64 UR28, c[0x0][0x460] ;  /* 0x00008c00ff1c77ac */ /* 0x000e620008000a00 */
[----:B------:R-:W3:Y:S01]  /*02b0*/  LDCU UR20, c[0x0][0x438] ;  /* 0x00008700ff1477ac */ /* 0x000ee20008000800 */
[----:B------:R-:W1:Y:S01]  /*02c0*/  @!UP4 LDCU UR23, c[0x0][0x434] ;  /* 0x00008680ff17c7ac */ /* 0x000e620008000800 */
[----:B------:R-:W-:-:S02]  /*02d0*/  ULEA UR36, UR36, UR8, 0x18 ;  /* 0x0000000824247291 */ /* 0x000fc4000f8ec0ff */
[----:B------:R-:W-:Y:S02]  /*02e0*/  UIADD3 UR33, UPT, UPT, UR4, 0x20000, URZ ;  /* 0x0002000004217890 */ /* 0x000fe4000fffe0ff */
[----:B------:R-:W-:Y:S01]  /*02f0*/  UISETP.NE.AND.EX UP3, UPT, UR7, URZ, UPT, UP0 ;  /* 0x000000ff0700728c */ /* 0x000fe2000bf65300 */
[----:B------:R-:W-:Y:S01]  /*0300*/  UMOV UR30, 0xffffc000 ;  /* 0xffffc000001e7882 */ /* 0x000fe20000000000 */
[----:B------:R-:W-:Y:S01]  /*0310*/  UMOV UR31, URZ ;  /* 0x000000ff001f7c82 */ /* 0x000fe20008000000 */
[----:B------:R-:W-:-:S08]  /*0320*/  UMOV UR32, URZ ;  /* 0x000000ff00207c82 */ /* 0x000fd00008000000 */
.L_x_391:
[----:B------:R-:W5:Y:S01]  /*0330*/  LDCU.64 UR8, c[0x0][0x478] ;  /* 0x00008f00ff0877ac */ /* 0x000f620008000a00 */
        /* <DEDUP_REMOVED lines=8> */
[----:B-1----:R-:W-:Y:S02]  /*03c0*/  UIMAD.WIDE.U32 UR12, UR25, 0x4, UR28 ;  /* 0x00000004190c78a5 */ /* 0x002fe4000f8e001c */
[----:B-----5:R-:W-:Y:S02]  /*03d0*/  UISETP.NE.U32.AND UP0, UPT, UR8, URZ, UPT ;  /* 0x000000ff0800728c */ /* 0x020fe4000bf05070 */
[----:B------:R-:W5:Y:S02]  /*03e0*/  @P1 LDG.E R6, desc[UR34][R4.64] ;  /* 0x0000002204061981 */ /* 0x000f64000c1e1900 */
[----:B------:R-:W-:-:S06]  /*03f0*/  UISETP.NE.AND.EX UP0, UPT, UR9, URZ, UPT, UP0 ;  /* 0x000000ff0900728c */ /* 0x000fcc000bf05300 */
[----:B------:R-:W-:-:S05]  /*0400*/  PLOP3.LUT P0, PT, PT, PT, UP0, 0x80, 0x8 ;  /* 0x000000000008781c */ /* 0x000fca0003f0f008 */
[----:B------:R-:W-:Y:S01]  /*0410*/  @UP0 ULEA UR14, UP1, UR25, UR8, 0x2 ;  /* 0x00000008190e0291 */ /* 0x000fe2000f8210ff */
[----:B------:R-:W-:Y:S01]  /*0420*/  PLOP3.LUT P3, PT, PT, PT, UP2, 0x80, 0x8 ;  /* 0x000000000008781c */ /* 0x000fe20003f6f028 */
[----:B------:R-:W1:Y:S02]  /*0430*/  @!UP0 LDCU UR5, c[0x0][0x43c] ;  /* 0x00008780ff0587ac */ /* 0x000e640008000800 */
[----:B------:R-:W-:Y:S02]  /*0440*/  @UP0 ULEA.HI.X UR15, UR25, UR9, URZ, 0x2, UP1 ;  /* 0x00000009190f0291 */ /* 0x000fe400088f14ff */
[----:B--23--:R-:W-:Y:S01]  /*0450*/  IMAD.U32 R2, RZ, RZ, UR14 ;  /* 0x0000000eff027e24 */ /* 0x00cfe2000f8e00ff */
[----:B------:R-:W4:Y:S03]  /*0460*/  @!UP0 LDCU.64 UR8, c[0x0][0x488] ;  /* 0x00009100ff0887ac */ /* 0x000f260008000a00 */
[----:B------:R-:W-:-:S05]  /*0470*/  IMAD.U32 R3, RZ, RZ, UR15 ;  /* 0x0000000fff037e24 */ /* 0x000fca000f8e00ff */
[----:B------:R3:W2:Y:S01]  /*0480*/  @P0 LDG.E R4, desc[UR34][R2.64] ;  /* 0x0000002202040981 */ /* 0x0006a2000c1e1900 */
[----:B------:R-:W-:Y:S01]  /*0490*/  UMOV UR40, URZ ;  /* 0x000000ff00287c82 */ /* 0x000fe20008000000 */
[----:B------:R-:W-:Y:S01]  /*04a0*/  UMOV UR17, 0xffffffff ;  /* 0xffffffff00117882 */ /* 0x000fe20000000000 */
[----:B------:R-:W-:Y:S01]  /*04b0*/  UMOV UR42, 0xffffffff ;  /* 0xffffffff002a7882 */ /* 0x000fe20000000000 */
[----:B----4-:R-:W-:-:S04]  /*04c0*/  @!UP0 UISETP.NE.U32.AND UP1, UPT, UR8, URZ, UPT ;  /* 0x000000ff0800828c */ /* 0x010fc8000bf25070 */
[----:B------:R-:W-:-:S04]  /*04d0*/  @!UP0 UISETP.NE.AND.EX UP1, UPT, UR9, URZ, UPT, UP1 ;  /* 0x000000ff0900828c */ /* 0x000fc8000bf25310 */
[----:B-1----:R-:W-:Y:S01]  /*04e0*/  @!UP0 USEL UR9, UR5, URZ, UP1 ;  /* 0x000000ff05098287 */ /* 0x002fe20008800000 */
[----:B---3--:R-:W-:Y:S02]  /*04f0*/  IMAD.U32 R2, RZ, RZ, UR12 ;  /* 0x0000000cff027e24 */ /* 0x008fe4000f8e00ff */
[----:B------:R-:W-:-:S05]  /*0500*/  IMAD.U32 R3, RZ, RZ, UR13 ;  /* 0x0000000dff037e24 */ /* 0x000fca000f8e00ff */
[----:B------:R-:W3:Y:S04]  /*0510*/  @P4 LDG.E R5, desc[UR34][R2.64] ;  /* 0x0000002202054981 */ /* 0x000ee8000c1e1900 */
[----:B------:R1:W4:Y:S02]  /*0520*/  @P2 LDG.E R0, desc[UR34][R2.64+0x4] ;  /* 0x0000042202002981 */ /* 0x000324000c1e1900 */
[----:B-1----:R-:W-:Y:S02]  /*0530*/  IMAD.U32 R2, RZ, RZ, UR44 ;  /* 0x0000002cff027e24 */ /* 0x002fe4000f8e00ff */
[----:B------:R-:W-:-:S05]  /*0540*/  IMAD.U32 R3, RZ, RZ, UR45 ;  /* 0x0000002dff037e24 */ /* 0x000fca000f8e00ff */
[----:B------:R-:W4:Y:S01]  /*0550*/  @!P3 LDG.E R2, desc[UR34][R2.64] ;  /* 0x000000220202b981 */ /* 0x000f22000c1e1900 */
[----:B------:R-:W-:Y:S01]  /*0560*/  USHF.L.U32 UR5, UR43, 0x7, URZ ;  /* 0x000000072b057899 */ /* 0x000fe200080006ff */
[----:B-----5:R-:W-:Y:S02]  /*0570*/  @P1 R2UR UR40, R6 ;  /* 0x00000000062812ca */ /* 0x020fe400000e0000 */
[----:B--2---:R-:W-:-:S13]  /*0580*/  @P0 R2UR UR39, R4 ;  /* 0x00000000042702ca */ /* 0x004fda00000e0000 */
[----:B------:R-:W-:Y:S01]  /*0590*/  @UP0 UIADD3 UR39, UPT, UPT, UR39, -UR40, URZ ;  /* 0x8000002827270290 */ /* 0x000fe2000fffe0ff */
[----:B---3--:R-:W-:Y:S02]  /*05a0*/  @P4 R2UR UR17, R5 ;  /* 0x00000000051142ca */ /* 0x008fe400000e0000 */
[----:B----4-:R-:W-:Y:S02]  /*05b0*/  @P2 R2UR UR8, R0 ;  /* 0x00000000000822ca */ /* 0x010fe400000e0000 */
[----:B------:R-:W-:Y:S01]  /*05c0*/  @!P3 R2UR UR42, R2 ;  /* 0x00000000022ab2ca */ /* 0x000fe200000e0000 */
        /* <DEDUP_REMOVED lines=10> */
.L_x_311:
[----:B------:R-:W-:Y:S01]  /*0670*/  @!UP0 UIADD3 UR39, UPT, UPT, UR9, UR10, -UR40 ;  /* 0x0000000a09278290 */ /* 0x000fe2000fffe828 */
[----:B------:R-:W-:Y:S01]  /*0680*/  @!UP4 UMOV UR41, UR23 ;  /* 0x000000170029cc82 */ /* 0x000fe20008000000 */
        /* <DEDUP_REMOVED lines=32> */
.L_x_313:
[----:B------:R-:W1:Y:S01]  /*0890*/  LDCU.64 UR14, c[0x0][0x3b8] ;  /* 0x00007700ff0e77ac */ /* 0x000e620008000a00 */
[----:B------:R-:W-:-:S04]  /*08a0*/  UIADD3 UR8, UPT, UPT, UR40, UR42, URZ ;  /* 0x0000002a28087290 */ /* 0x000fc8000fffe0ff */
[----:B-1----:R-:W-:Y:S02]  /*08b0*/  UIMAD.WIDE.U32 UR54, UR8, UR14, URZ ;  /* 0x0000000e083672a5 */ /* 0x002fe4000f8e00ff */
[----:B------:R-:W-:-:S04]  /*08c0*/  UIMAD UR8, UR8, UR15, URZ ;  /* 0x0000000f080872a4 */ /* 0x000fc8000f8e02ff */
[----:B------:R-:W-:-:S06]  /*08d0*/  UIADD3 UR8, UPT, UPT, UR55, UR8, URZ ;  /* 0x0000000837087290 */ /* 0x000fcc000fffe0ff */
[----:B------:R-:W-:Y:S02]  /*08e0*/  MOV R19, UR8 ;  /* 0x0000000800137c02 */ /* 0x000fe40008000f00 */
.L_x_314:
        /* <DEDUP_REMOVED lines=44> */
.L_x_315:
[----:B------:R-:W1:Y:S01]  /*0bb0*/  LDCU.64 UR12, c[0x0][0x3c0] ;  /* 0x00007800ff0c77ac */ /* 0x000e620008000a00 */
[----:B------:R-:W-:-:S04]  /*0bc0*/  UIADD3 UR8, UPT, UPT, UR40, UR42, URZ ;  /* 0x0000002a28087290 */ /* 0x000fc8000fffe0ff */
[----:B-1----:R-:W-:Y:S02]  /*0bd0*/  UIMAD.WIDE.U32 UR10, UR8, UR12, URZ ;  /* 0x0000000c080a72a5 */ /* 0x002fe4000f8e00ff */
[----:B------:R-:W-:-:S04]  /*0be0*/  UIMAD UR8, UR8, UR13, URZ ;  /* 0x0000000d080872a4 */ /* 0x000fc8000f8e02ff */
[----:B------:R-:W-:Y:S01]  /*0bf0*/  UIADD3 UR8, UPT, UPT, UR11, UR8, URZ ;  /* 0x000000080b087290 */ /* 0x000fe2000fffe0ff */
[----:B------:R-:W-:-:S05]  /*0c00*/  UMOV UR52, UR10 ;  /* 0x0000000a00347c82 */ /* 0x000fca0008000000 */
[----:B------:R-:W-:-:S07]  /*0c10*/  MOV R23, UR8 ;  /* 0x0000000800177c02 */ /* 0x000fce0008000f00 */
.L_x_316:
        /* <DEDUP_REMOVED lines=11> */
[----:B------:R-:W1:Y:S02]  /*0cd0*/  LDCU UR8, c[0x0][0x444] ;  /* 0x00008880ff0877ac */ /* 0x000e640008000800 */
[----:B-1----:R-:W-:Y:S02]  /*0ce0*/  USHF.R.S32.HI UR9, URZ, 0x1f, UR8 ;  /* 0x0000001fff097899 */ /* 0x002fe40008011408 */
[----:B------:R-:W-:Y:S02]  /*0cf0*/  UIMAD.WIDE.U32 UR46, UR25, UR8, URZ ;  /* 0x00000008192e72a5 */ /* 0x000fe4000f8e00ff */
[----:B------:R-:W-:Y:S02]  /*0d00*/  UIMAD UR8, UR9, UR25, URZ ;  /* 0x00000019090872a4 */ /* 0x000fe4000f8e02ff */
[----:B------:R-:W-:Y:S02]  /*0d10*/  USHF.R.S32.HI UR9, URZ, 0x1f, UR16 ;  /* 0x0000001fff097899 */ /* 0x000fe40008011410 */
[----:B------:R-:W-:-:S02]  /*0d20*/  UIADD3 UR8, UPT, UPT, UR47, UR8, URZ ;  /* 0x000000082f087290 */ /* 0x000fc4000fffe0ff */
[----:B------:R-:W-:Y:S02]  /*0d30*/  UIMAD.WIDE.U32 UR10, UR46, UR16, URZ ;  /* 0x000000102e0a72a5 */ /* 0x000fe4000f8e00ff */
        /* <DEDUP_REMOVED lines=10> */
.L_x_317:
[----:B------:R-:W-:Y:S02]  /*0de0*/  UIMAD.WIDE.U32 UR10, UR60, UR17, URZ ;  /* 0x000000113c0a72a5 */ /* 0x000fe4000f8e00ff */
[----:B------:R-:W-:-:S04]  /*0df0*/  UIMAD UR8, UR61, UR17, URZ ;  /* 0x000000113d0872a4 */ /* 0x000fc8000f8e02ff */
[----:B------:R-:W-:-:S12]  /*0e00*/  UIADD3 UR8, UPT, UPT, UR11, UR8, URZ ;  /* 0x000000080b087290 */ /* 0x000fd8000fffe0ff */
.L_x_318:
[----:B------:R-:W1:Y:S01]  /*0e10*/  LDCU.U8 UR9, c[0x0][0x548] ;  /* 0x0000a900ff0977ac */ /* 0x000e620008000000 */
[----:B------:R-:W-:Y:S01]  /*0e20*/  UMOV UR25, UR19 ;  /* 0x0000001300197c82 */ /* 0x000fe20008000000 */
[----:B------:R-:W2:Y:S01]  /*0e30*/  LDCU.U8 UR62, c[0x0][0x5f0] ;  /* 0x0000be00ff3e77ac */ /* 0x000ea20008000000 */
[----:B------:R-:W-:Y:S02]  /*0e40*/  USHF.L.U32 UR46, UR25, 0x7, URZ ;  /* 0x00000007192e7899 */ /* 0x000fe400080006ff */
[----:B------:R-:W-:Y:S02]  /*0e50*/  UIMAD UR59, UR24, UR48, URZ ;  /* 0x00000030183b72a4 */ /* 0x000fe4000f8e02ff */
[----:B------:R-:W-:-:S04]  /*0e60*/  USEL UR11, UR46, URZ, UP5 ;  /* 0x000000ff2e0b7287 */ /* 0x000fc8000a800000 */
[----:B------:R-:W-:Y:S02]  /*0e70*/  UIADD3 UR11, UP0, UPT, UR50, UR11, URZ ;  /* 0x0000000b320b7290 */ /* 0x000fe4000ff1e0ff */
[----:B-1----:R-:W-:Y:S02]  /*0e80*/  UISETP.NE.AND UP1, UPT, UR9, URZ, UPT ;  /* 0x000000ff0900728c */ /* 0x002fe4000bf25270 */
        /* <DEDUP_REMOVED lines=13> */
.L_x_319:
[----:B------:R-:W1:Y:S01]  /*0f60*/  LDCU UR61, c[0x0][0x434] ;  /* 0x00008680ff3d77ac */ /* 0x000e620008000800 */
[----:B------:R-:W-:-:S04]  /*0f70*/  UIMAD UR9, UR25, UR16, UR24 ;  /* 0x00000010190972a4 */ /* 0x000fc8000f8e0218 */
[----:B-1----:R-:W-:Y:S02]  /*0f80*/  UIMAD UR61, UR9, UR61, URZ ;  /* 0x0000003d093d72a4 */ /* 0x002fe4000f8e02ff */
.L_x_320:
        /* <DEDUP_REMOVED lines=11> */
.L_x_321:
[----:B------:R-:W1:Y:S01]  /*1040*/  LDCU UR60, c[0x0][0x444] ;  /* 0x00008880ff3c77ac */ /* 0x000e620008000800 */
[----:B------:R-:W-:-:S04]  /*1050*/  UIMAD UR9, UR25, UR16, UR24 ;  /* 0x00000010190972a4 */ /* 0x000fc8000f8e0218 */
[----:B-1----:R-:W-:-:S12]  /*1060*/  UIMAD UR60, UR9, UR60, URZ ;  /* 0x0000003c093c72a4 */ /* 0x002fd8000f8e02ff */
.L_x_322:
        /* <DEDUP_REMOVED lines=23> */
[----:B------:R-:W-:Y:S01]  /*11e0*/  VIADD R25, R24, 0x20 ;  /* 0x0000002018197836 */ /* 0x000fe20000000000 */
[----:B------:R-:W-:Y:S01]  /*11f0*/  IADD3 R2, P0, PT, R10, UR64, RZ ;  /* 0x000000400a027c10 */ /* 0x000fe2000ff1e0ff */
[----:B------:R-:W-:Y:S01]  /*1200*/  USHF.R.S32.HI UR46, URZ, 0x6, UR8 ;  /* 0x00000006ff2e7899 */ /* 0x000fe20008011408 */
[----:B------:R-:W-:Y:S01]  /*1210*/  IADD3 R27, PT, PT, R24, 0x60, RZ ;  /* 0x00000060181b7810 */ /* 0x000fe20007ffe0ff */
[----:B------:R-:W-:-:S02]  /*1220*/  IMAD R8, R9, UR48, R8 ;  /* 0x0000003009087c24 */ /* 0x000fc4000f8e0208 */
[----:B------:R-:W-:Y:S01]  /*1230*/  IMAD.X R3, RZ, RZ, UR49, P0 ;  /* 0x00000031ff037e24 */ /* 0x000fe200080e06ff */
[----:B------:R-:W-:Y:S01]  /*1240*/  UISETP.LT.AND UP0, UPT, URZ, UR46, UPT ;  /* 0x0000002eff00728c */ /* 0x000fe2000bf01270 */
[----:B------:R-:W-:Y:S01]  /*1250*/  VIADD R26, R24, 0x40 ;  /* 0x00000040181a7836 */ /* 0x000fe20000000000 */
        /* <DEDUP_REMOVED lines=19> */
[----:B------:R-:W-:Y:S01]  /*1390*/  IMAD.WIDE.U32 R6, R24, UR8, R2 ;  /* 0x0000000818067c25 */ /* 0x000fe2000f8e0002 */
        /* <DEDUP_REMOVED lines=27> */
[----:B---3--:R-:W-:Y:S01]  /*1550*/  UIMAD.WIDE UR56, UR61, 0x4, UR62 ;  /* 0x000000043d3878a5 */ /* 0x008fe2000f8e023e */
[----:B------:R-:W-:-:S02]  /*1560*/  LEA.HI.X.SX32 R4, R4, R5, 0x1, P0 ;  /* 0x0000000504047211 */ /* 0x000fc400000f0eff */
[----:B-1----:R-:W-:Y:S01]  /*1570*/  LEA R232, P0, R0, UR16, 0x2 ;  /* 0x0000001000e87c11 */ /* 0x002fe2000f8010ff */
[----:B------:R-:W-:Y:S01]  /*1580*/  UMOV UR16, UR10 ;  /* 0x0000000a00107c82 */ /* 0x000fe20008000000 */
[----:B------:R-:W-:Y:S02]  /*1590*/  LEA.HI.X R235, R2, UR9, R3, 0x1, P1 ;  /* 0x0000000902eb7c11 */ /* 0x000fe400088f0c03 */
[----:B------:R-:W-:Y:S02]  /*15a0*/  LEA.HI.X R233, R0, UR17, R4, 0x2, P0 ;  /* 0x0000001100e97c11 */ /* 0x000fe400080f1404 */
[C---:B------:R-:W-:Y:S02]  /*15b0*/  IADD3 R17, P2, PT, R24.reuse, 0x60, RZ ;  /* 0x0000006018117810 */ /* 0x040fe40007f5e0ff */
[C---:B------:R-:W-:Y:S02]  /*15c0*/  IADD3 R15, P0, PT, R24.reuse, 0x40, RZ ;  /* 0x00000040180f7810 */ /* 0x040fe40007f1e0ff */
[----:B------:R-:W-:Y:S01]  /*15d0*/  IADD3 R14, P1, PT, R24, 0x20, RZ ;  /* 0x00000020180e7810 */ /* 0x000fe20007f3e0ff */
[----:B------:R-:W-:Y:S01]  /*15e0*/  IMAD.X R21, RZ, RZ, RZ, P2 ;  /* 0x000000ffff157224 */ /* 0x000fe200010e06ff */
[----:B------:R-:W-:Y:S01]  /*15f0*/  SHF.L.U64.HI R13, R12, 0x5, R13 ;  /* 0x000000050c0d7819 */ /* 0x000fe2000001020d */
[----:B------:R-:W-:Y:S01]  /*1600*/  IMAD.X R20, RZ, RZ, RZ, P0 ;  /* 0x000000ffff147224 */ /* 0x000fe200000e06ff */
[----:B------:R-:W-:-:S02]  /*1610*/  IADD3.X R18, PT, PT, RZ, RZ, RZ, P1, !PT ;  /* 0x000000ffff127210 */ /* 0x000fc40000ffe4ff */
[----:B------:R-:W-:Y:S01]  /*1620*/  LOP3.LUT R12, R10, 0x40, RZ, 0xfc, !PT ;  /* 0x000000400a0c7812 */ /* 0x000fe200078efcff */
        /* <DEDUP_REMOVED lines=14> */
.L_x_324:
[----:B------:R-:W1:Y:S01]  /*1710*/  LDCU.64 UR10, c[0x0][0x5c0] ;  /* 0x0000b800ff0a77ac */ /* 0x000e620008000a00 */
[----:B------:R-:W-:-:S04]  /*1720*/  UIADD3 UR8, UPT, UPT, UR40, UR42, URZ ;  /* 0x0000002a28087290 */ /* 0x000fc8000fffe0ff */
[----:B-1----:R-:W-:Y:S02]  /*1730*/  UIMAD.WIDE.U32 UR16, UR8, UR10, URZ ;  /* 0x0000000a081072a5 */ /* 0x002fe4000f8e00ff */
[----:B------:R-:W-:-:S04]  /*1740*/  UIMAD UR8, UR8, UR11, URZ ;  /* 0x0000000b080872a4 */ /* 0x000fc8000f8e02ff */
[----:B------:R-:W-:-:S06]  /*1750*/  UIADD3 UR8, UPT, UPT, UR17, UR8, URZ ;  /* 0x0000000811087290 */ /* 0x000fcc000fffe0ff */
[----:B------:R-:W-:Y:S02]  /*1760*/  MOV R0, UR8 ;  /* 0x0000000800007c02 */ /* 0x000fe40008000f00 */
.L_x_325:
        /* <DEDUP_REMOVED lines=13> */
.L_x_326:
[----:B------:R-:W1:Y:S01]  /*1840*/  LDCU.64 UR8, c[0x0][0x5c8] ;  /* 0x0000b900ff0877ac */ /* 0x000e620008000a00 */
[----:B------:R-:W-:-:S04]  /*1850*/  UIADD3 UR40, UPT, UPT, UR40, UR42, URZ ;  /* 0x0000002a28287290 */ /* 0x000fc8000fffe0ff */
[----:B-1----:R-:W-:Y:S02]  /*1860*/  UIMAD.WIDE.U32 UR14, UR40, UR8, URZ ;  /* 0x00000008280e72a5 */ /* 0x002fe4000f8e00ff */
[----:B------:R-:W-:-:S04]  /*1870*/  UIMAD UR40, UR40, UR9, URZ ;  /* 0x00000009282872a4 */ /* 0x000fc8000f8e02ff */
[----:B------:R-:W-:-:S06]  /*1880*/  UIADD3 UR40, UPT, UPT, UR15, UR40, URZ ;  /* 0x000000280f287290 */ /* 0x000fcc000fffe0ff */
[----:B------:R-:W-:-:S07]  /*1890*/  MOV R9, UR40 ;  /* 0x0000002800097c02 */ /* 0x000fce0008000f00 */
.L_x_327:
        /* <DEDUP_REMOVED lines=30> */
.L_x_329:
[----:B------:R-:W-:Y:S05]  /*1a80*/  BSYNC.RECONVERGENT B0 ;  /* 0x0000000000007941 */ /* 0x000fea0003800200 */
.L_x_328:
        /* <DEDUP_REMOVED lines=16> */
.L_x_331:
[----:B------:R-:W-:Y:S05]  /*1b90*/  BSYNC.RECONVERGENT B0 ;  /* 0x0000000000007941 */ /* 0x000fea0003800200 */
.L_x_330:
        /* <DEDUP_REMOVED lines=16> */
.L_x_333:
[----:B------:R-:W-:Y:S05]  /*1ca0*/  BSYNC.RECONVERGENT B0 ;  /* 0x0000000000007941 */ /* 0x000fea0003800200 */
.L_x_332:
        /* <DEDUP_REMOVED lines=16> */
.L_x_335:
[----:B------:R-:W-:Y:S05]  /*1db0*/  BSYNC.RECONVERGENT B0 ;  /* 0x0000000000007941 */ /* 0x000fea0003800200 */
.L_x_334:
        /* <DEDUP_REMOVED lines=25> */
.L_x_337:
[----:B------:R-:W-:Y:S05]  /*1f50*/  BSYNC.RECONVERGENT B0 ;  /* 0x0000000000007941 */ /* 0x000fea0003800200 */
.L_x_336:
        /* <DEDUP_REMOVED lines=16> */
.L_x_339:
[----:B------:R-:W-:Y:S05]  /*2060*/  BSYNC.RECONVERGENT B0 ;  /* 0x0000000000007941 */ /* 0x000fea0003800200 */
.L_x_338:
        /* <DEDUP_REMOVED lines=16> */
.L_x_341:
[----:B------:R-:W-:Y:S05]  /*2170*/  BSYNC.RECONVERGENT B0 ;  /* 0x0000000000007941 */ /* 0x000fea0003800200 */
.L_x_340:
        /* <DEDUP_REMOVED lines=17> */
.L_x_323:
        /* <DEDUP_REMOVED lines=30> */
.L_x_344:
[----:B------:R2:W-:Y:S04]  /*2470*/  STS.128 [R6+0x8000], RZ ;  /* 0x008000ff06007388 */ /* 0x0005e80000000c00 */
[----:B------:R2:W-:Y:S02]  /*2480*/  STS.128 [R6+0xa000], RZ ;  /* 0x00a000ff06007388 */ /* 0x0005e40000000c00 */
.L_x_345:
[----:B------:R-:W-:Y:S05]  /*2490*/  BSYNC.RECONVERGENT B0 ;  /* 0x0000000000007941 */ /* 0x000fea0003800200 */
.L_x_343:
        /* <DEDUP_REMOVED lines=23> */
.L_x_347:
[----:B------:R-:W-:Y:S05]  /*2610*/  BSYNC.RECONVERGENT B0 ;  /* 0x0000000000007941 */ /* 0x000fea0003800200 */
.L_x_346:
        /* <DEDUP_REMOVED lines=21> */
.L_x_349:
[----:B------:R1:W-:Y:S04]  /*2770*/  STS.128 [R230], RZ ;  /* 0x000000ffe6007388 */ /* 0x0003e80000000c00 */
[----:B------:R1:W-:Y:S02]  /*2780*/  STS.128 [R230+0x2000], RZ ;  /* 0x002000ffe6007388 */ /* 0x0003e40000000c00 */
.L_x_350:
[----:B------:R-:W-:Y:S05]  /*2790*/  BSYNC.RECONVERGENT B0 ;  /* 0x0000000000007941 */ /* 0x000fea0003800200 */
.L_x_348:
[--C-:B------:R-:W-:Y:S01]  /*27a0*/  SHF.R.U32.HI R30, RZ, 0x1, R28.reuse ;  /* 0x00000001ff1e7819 */ /* 0x100fe2000001161c */
[----:B-1----:R-:W-:Y:S01]  /*27b0*/  IMAD.MOV.U32 R4, RZ, RZ, 0x7f800000 ;  /* 0x7f800000ff047424 */ /* 0x002fe200078e00ff */
[----:B------:R-:W-:Y:S01]  /*27c0*/  SHF.R.U32.HI R0, RZ, 0x2, R28 ;  /* 0x00000002ff007819 */ /* 0x000fe2000001161c */
[----:B------:R-:W-:Y:S01]  /*27d0*/  IMAD.MOV.U32 R5, RZ, RZ, 0x7f800000 ;  /* 0x7f800000ff057424 */ /* 0x000fe200078e00ff */
[----:B------:R-:W-:Y:S01]  /*27e0*/  LOP3.LUT R242, R30, 0x10, RZ, 0xc0, !PT ;  /* 0x000000101ef27812 */ /* 0x000fe200078ec0ff */
[----:B------:R-:W-:Y:S02]  /*27f0*/  IMAD.MOV.U32 R8, RZ, RZ, 0x7f800000 ;  /* 0x7f800000ff087424 */ /* 0x000fe400078e00ff */
[----:B------:R-:W-:Y:S01]  /*2800*/  IMAD.MOV.U32 R9, RZ, RZ, 0x7f800000 ;  /* 0x7f800000ff097424 */ /* 0x000fe200078e00ff */
[----:B------:R-:W-:-:S04]  /*2810*/  LOP3.LUT R242, R242, 0x7, R0, 0xf8, !PT ;  /* 0x00000007f2f27812 */ /* 0x000fc800078ef800 */
[C---:B----4-:R-:W-:Y:S01]  /*2820*/  LOP3.LUT R2, R242.reuse, 0x20, RZ, 0xfc, !PT ;  /* 0x00000020f2027812 */ /* 0x050fe200078efcff */
[C---:B------:R-:W-:Y:S01]  /*2830*/  VIADD R0, R242.reuse, 0x28 ;  /* 0x00000028f2007836 */ /* 0x040fe20000000000 */
[C---:B------:R-:W-:Y:S01]  /*2840*/  ISETP.GE.AND P3, PT, R242.reuse, UR55, PT ;  /* 0x00000037f2007c0c */ /* 0x040fe2000bf66270 */
[----:B------:R-:W-:Y:S01]  /*2850*/  VIADD R3, R242, 0x8 ;  /* 0x00000008f2037836 */ /* 0x000fe20000000000 */
[----:B------:R-:W-:Y:S01]  /*2860*/  ISETP.GE.AND P1, PT, R2, UR55, PT ;  /* 0x0000003702007c0c */ /* 0x000fe2000bf26270 */
[----:B------:R-:W-:Y:S01]  /*2870*/  IMAD.MOV.U32 R2, RZ, RZ, 0x4 ;  /* 0x00000004ff027424 */ /* 0x000fe200078e00ff */
[----:B------:R-:W-:Y:S02]  /*2880*/  ISETP.GE.AND P0, PT, R0, UR55, PT ;  /* 0x0000003700007c0c */ /* 0x000fe4000bf06270 */
[----:B------:R-:W-:Y:S01]  /*2890*/  ISETP.GE.AND P2, PT, R3, UR55, PT ;  /* 0x0000003703007c0c */ /* 0x000fe2000bf46270 */
[----:B------:R-:W-:-:S06]  /*28a0*/  IMAD.WIDE.U32 R2, R242, R2, UR56 ;  /* 0x00000038f2027e25 */ /* 0x000fcc000f8e0002 */
[----:B------:R-:W4:Y:S04]  /*28b0*/  @!P3 LDG.E R9, desc[UR34][R2.64] ;  /* 0x000000220209b981 */ /* 0x000f28000c1e1900 */
[----:B------:R-:W5:Y:S04]  /*28c0*/  @!P0 LDG.E R4, desc[UR34][R2.64+0xa0] ;  /* 0x0000a02202048981 */ /* 0x000f68000c1e1900 */
[----:B------:R-:W2:Y:S04]  /*28d0*/  @!P1 LDG.E R5, desc[UR34][R2.64+0x80] ;  /* 0x0000802202059981 */ /* 0x000ea8000c1e1900 */
[----:B------:R-:W3:Y:S04]  /*28e0*/  @!P2 LDG.E R8, desc[UR34][R2.64+0x20] ;  /* 0x000020220208a981 */ /* 0x000ee8000c1e1900 */
[----:B------:R1:W-:Y:S04]  /*28f0*/  @P4 STS.128 [R230+0x1000], RZ ;  /* 0x001000ffe6004388 */ /* 0x0003e80000000c00 */
[----:B------:R1:W-:Y:S01]  /*2900*/  @P4 STS.128 [R230+0x3000], RZ ;  /* 0x003000ffe6004388 */ /* 0x0003e20000000c00 */
[----:B------:R-:W-:Y:S03]  /*2910*/  BSSY.RECONVERGENT B0, `(.L_x_351) ;  /* 0x0000015000007945 */ /* 0x000fe60003800200 */
[----:B-----5:R1:W-:Y:S04]  /*2920*/  STL [R1], R4 ;  /* 0x0000000401007387 */ /* 0x0203e80000100800 */
[----:B--2---:R1:W-:Y:S04]  /*2930*/  STL [R1+0x4], R5 ;  /* 0x0000040501007387 */ /* 0x0043e80000100800 */
[----:B---3--:R1:W-:Y:S04]  /*2940*/  STL [R1+0x8], R8 ;  /* 0x0000080801007387 */ /* 0x0083e80000100800 */
[----:B----4-:R1:W-:Y:S01]  /*2950*/  STL [R1+0xc], R9 ;  /* 0x00000c0901007387 */ /* 0x0103e20000100800 */
[----:B------:R-:W-:Y:S05]  /*2960*/  @P4 BRA `(.L_x_352) ;  /* 0x00000000003c4947 */ /* 0x000fea0003800000 */
[----:B------:R-:W2:Y:S01]  /*2970*/  LDCU UR8, c[0x0][0x440] ;  /* 0x00008800ff0877ac */ /* 0x000ea20008000800 */
[----:B------:R-:W-:-:S04]  /*2980*/  LEA R2, P2, R7, R236, 0x1 ;  /* 0x000000ec07027211 */ /* 0x000fc800078408ff */
        /* <DEDUP_REMOVED lines=13> */
.L_x_352:
[----:B------:R-:W-:Y:S05]  /*2a60*/  BSYNC.RECONVERGENT B0 ;  /* 0x0000000000007941 */ /* 0x000fea0003800200 */
.L_x_351:
[----:B------:R-:W3:Y:S01]  /*2a70*/  LDCU.64 UR8, c[0x0][0x3d0] ;  /* 0x00007a00ff0877ac */ /* 0x000ee20008000a00 */
[----:B--2---:R-:W-:Y:S01]  /*2a80*/  MOV R2, UR14 ;  /* 0x0000000e00027c02 */ /* 0x004fe20008000f00 */
        /* <DEDUP_REMOVED lines=8> */
[----:B---3--:R-:W-:-:S04]  /*2b10*/  IMAD R0, R22, UR8, RZ ;  /* 0x0000000816007c24 */ /* 0x008fc8000f8e02ff */
[C---:B------:R-:W-:Y:S02]  /*2b20*/  IMAD R0, R16.reuse, UR9, R0 ;  /* 0x0000000910007c24 */ /* 0x040fe4000f8e0200 */
[----:B-1----:R-:W-:-:S05]  /*2b30*/  IMAD.WIDE.U32 R8, R16, UR8, R2 ;  /* 0x0000000810087c25 */ /* 0x002fca000f8e0002 */
        /* <DEDUP_REMOVED lines=23> */
.L_x_354:
[----:B------:R2:W-:Y:S04]  /*2cb0*/  STS.128 [R6+0xc000], RZ ;  /* 0x00c000ff06007388 */ /* 0x0005e80000000c00 */
[----:B------:R2:W-:Y:S02]  /*2cc0*/  STS.128 [R6+0x10000], RZ ;  /* 0x010000ff06007388 */ /* 0x0005e40000000c00 */
.L_x_355:
[----:B------:R-:W-:Y:S05]  /*2cd0*/  BSYNC.RECONVERGENT B0 ;  /* 0x0000000000007941 */ /* 0x000fea0003800200 */
.L_x_353:
[----:B------:R-:W-:Y:S01]  /*2ce0*/  ISETP.GE.AND P5, PT, R25, UR17, PT ;  /* 0x0000001119007c0c */ /* 0x000fe2000bfa6270 */
[----:B------:R-:W-:Y:S01]  /*2cf0*/  BSSY.RECONVERGENT B0, `(.L_x_356) ;  /* 0x000001c000007945 */ /* 0x000fe20003800200 */
[----:B------:R-:W-:Y:S02]  /*2d00*/  ISETP.GE.AND P4, PT, R26, UR17, PT ;  /* 0x000000111a007c0c */ /* 0x000fe4000bf86270 */
[----:B------:R-:W-:-:S09]  /*2d10*/  ISETP.GE.AND P3, PT, R27, UR17, PT ;  /* 0x000000111b007c0c */ /* 0x000fd2000bf66270 */
[----:B------:R3:W-:Y:S04]  /*2d20*/  @P5 STS.128 [R6+0xd000], RZ ;  /* 0x00d000ff06005388 */ /* 0x0007e80000000c00 */
[----:B------:R3:W-:Y:S01]  /*2d30*/  @P5 STS.128 [R6+0x11000], RZ ;  /* 0x011000ff06005388 */ /* 0x0007e20000000c00 */
[----:B------:R-:W-:Y:S05]  /*2d40*/  @P5 BRA `(.L_x_357) ;  /* 0x0000000000585947 */ /* 0x000fea0003800000 */
[----:B------:R-:W4:Y:S01]  /*2d50*/  LDCU UR53, c[0x0][0x440] ;  /* 0x00008800ff3577ac */ /* 0x000f220008000800 */
[----:B-1----:R-:W-:Y:S01]  /*2d60*/  MOV R3, R7 ;  /* 0x0000000700037202 */ /* 0x002fe20000000f00 */
        /* <DEDUP_REMOVED lines=20> */
.L_x_357:
[----:B------:R-:W-:Y:S05]  /*2eb0*/  BSYNC.RECONVERGENT B0 ;  /* 0x0000000000007941 */ /* 0x000fea0003800200 */
.L_x_356:
[----:B------:R1:W-:Y:S01]  /*2ec0*/  @P4 STS.128 [R6+0xe000], RZ ;  /* 0x00e000ff06004388 */ /* 0x0003e20000000c00 */
[----:B------:R-:W-:Y:S03]  /*2ed0*/  BSSY.RECONVERGENT B0, `(.L_x_358) ;  /* 0x0000019000007945 */ /* 0x000fe60003800200 */
[----:B------:R1:W-:Y:S01]  /*2ee0*/  @P4 STS.128 [R6+0x12000], RZ ;  /* 0x012000ff06004388 */ /* 0x0003e20000000c00 */
[----:B------:R-:W-:Y:S05]  /*2ef0*/  @P4 BRA `(.L_x_359) ;  /* 0x0000000000584947 */ /* 0x000fea0003800000 */
[----:B------:R-:W5:Y:S01]  /*2f00*/  LDCU UR53, c[0x0][0x440] ;  /* 0x00008800ff3577ac */ /* 0x000f620008000800 */
[----:B-1--4-:R-:W-:Y:S01]  /*2f10*/  MOV R3, R7 ;  /* 0x0000000700037202 */ /* 0x012fe20000000f00 */
[----:B------:R-:W-:Y:S01]  /*2f20*/  IMAD R0, R20, UR14, RZ ;  /* 0x0000000e14007c24 */ /* 0x000fe2000f8e02ff */
[----:B------:R-:W1:Y:S01]  /*2f30*/  LDCU.64 UR8, c[0x0][0x388] ;  /* 0x00007100ff0877ac */ /* 0x000e620008000a00 */
[----:B------:R-:W-:Y:S02]  /*2f40*/  IMAD.MOV.U32 R2, RZ, RZ, R8 ;  /* 0x000000ffff027224 */ /* 0x000fe400078e0008 */
[C---:B------:R-:W-:Y:S02]  /*2f50*/  IMAD R0, R15.reuse, UR15, R0 ;  /* 0x0000000f0f007c24 */ /* 0x040fe4000f8e0200 */
[----:B------:R-:W-:-:S04]  /*2f60*/  IMAD.WIDE.U32 R4, R15, UR14, R2 ;  /* 0x0000000e0f047c25 */ /* 0x000fc8000f8e0002 */
[----:B------:R-:W-:Y:S01]  /*2f70*/  IMAD.IADD R0, R5, 0x1, R0 ;  /* 0x0000000105007824 */ /* 0x000fe200078e0200 */
[----:B-----5:R-:W-:Y:S02]  /*2f80*/  ISETP.GE.AND P1, PT, R10, UR53, PT ;  /* 0x000000350a007c0c */ /* 0x020fe4000bf26270 */
        /* <DEDUP_REMOVED lines=13> */
.L_x_359:
[----:B------:R-:W-:Y:S05]  /*3060*/  BSYNC.RECONVERGENT B0 ;  /* 0x0000000000007941 */ /* 0x000fea0003800200 */
.L_x_358:
        /* <DEDUP_REMOVED lines=26> */
.L_x_361:
[----:B------:R-:W-:Y:S05]  /*3210*/  BSYNC.RECONVERGENT B0 ;  /* 0x0000000000007941 */ /* 0x000fea0003800200 */
.L_x_360:
[----:B------:R-:W5:Y:S01]  /*3220*/  LDCU.64 UR8, c[0x0][0x3d8] ;  /* 0x00007b00ff0877ac */ /* 0x000f620008000a00 */
[----:B-1--4-:R-:W-:Y:S01]  /*3230*/  MOV R2, UR12 ;  /* 0x0000000c00027c02 */ /* 0x012fe20008000f00 */
[----:B------:R-:W-:Y:S01]  /*3240*/  BSSY.RECONVERGENT B0, `(.L_x_362) ;  /* 0x0000022000007945 */ /* 0x000fe20003800200 */
[----:B------:R-:W-:-:S03]  /*3250*/  UIMAD UR14, UR51, UR12, URZ ;  /* 0x0000000c330e72a4 */ /* 0x000fc6000f8e02ff */
[----:B------:R-:W-:Y:S01]  /*3260*/  IMAD.WIDE.U32 R2, R2, UR5, R10 ;  /* 0x0000000502027c25 */ /* 0x000fe2000f8e000a */
[----:B------:R-:W-:Y:S02]  /*3270*/  UIMAD UR14, UR5, UR13, UR14 ;  /* 0x0000000d050e72a4 */ /* 0x000fe4000f8e020e */
[----:B------:R-:W-:-:S04]  /*3280*/  IADD3 R2, P0, PT, R2, UR52, RZ ;  /* 0x0000003402027c10 */ /* 0x000fc8000ff1e0ff */
[----:B------:R-:W-:Y:S01]  /*3290*/  IADD3.X R3, PT, PT, R23, UR14, R3, P0, !PT ;  /* 0x0000000e17037c10 */ /* 0x000fe200087fe403 */
[----:B-----5:R-:W-:Y:S02]  /*32a0*/  IMAD R0, R22, UR8, RZ ;  /* 0x0000000816007c24 */ /* 0x020fe4000f8e02ff */
[----:B------:R-:W-:-:S04]  /*32b0*/  IMAD.WIDE.U32 R8, R16, UR8, R2 ;  /* 0x0000000810087c25 */ /* 0x000fc8000f8e0002 */
[----:B------:R-:W-:-:S05]  /*32c0*/  IMAD R0, R16, UR9, R0 ;  /* 0x0000000910007c24 */ /* 0x000fca000f8e0200 */
[----:B------:R-:W-:Y:S01]  /*32d0*/  IADD3 R7, PT, PT, R9, R0, RZ ;  /* 0x0000000009077210 */ /* 0x000fe20007ffe0ff */
[----:B------:R-:W-:Y:S06]  /*32e0*/  @P6 BRA `(.L_x_363) ;  /* 0x0000000000546947 */ /* 0x000fec0003800000 */
[----:B------:R-:W1:Y:S01]  /*32f0*/  LDCU UR14, c[0x0][0x440] ;  /* 0x00008800ff0e77ac */ /* 0x000e620008000800 */
[----:B------:R-:W-:Y:S02]  /*3300*/  IMAD.MOV.U32 R2, RZ, RZ, R8 ;  /* 0x000000ffff027224 */ /* 0x000fe400078e0008 */
[----:B------:R-:W-:Y:S01]  /*3310*/  IMAD.MOV.U32 R3, RZ, RZ, R7 ;  /* 0x000000ffff037224 */ /* 0x000fe200078e0007 */
[----:B------:R-:W4:Y:S01]  /*3320*/  LDCU.64 UR8, c[0x0][0x390] ;  /* 0x00007200ff0877ac */ /* 0x000f220008000a00 */
[----:B------:R-:W-:-:S04]  /*3330*/  IMAD.WIDE.U32 R4, R24, UR12, R2 ;  /* 0x0000000c18047c25 */ /* 0x000fc8000f8e0002 */
[----:B------:R-:W-:Y:S01]  /*3340*/  IMAD R0, R24, UR13, R5 ;  /* 0x0000000d18007c24 */ /* 0x000fe2000f8e0205 */
[----:B-1----:R-:W-:Y:S02]  /*3350*/  ISETP.GE.AND P1, PT, R10, UR14, PT ;  /* 0x0000000e0a007c0c */ /* 0x002fe4000bf26270 */
        /* <DEDUP_REMOVED lines=14> */
.L_x_363:
[----:B------:R1:W-:Y:S04]  /*3440*/  STS.128 [R6+0x14000], RZ ;  /* 0x014000ff06007388 */ /* 0x0003e80000000c00 */
[----:B------:R1:W-:Y:S02]  /*3450*/  STS.128 [R6+0x18000], RZ ;  /* 0x018000ff06007388 */ /* 0x0003e40000000c00 */
.L_x_364:
[----:B------:R-:W-:Y:S05]  /*3460*/  BSYNC.RECONVERGENT B0 ;  /* 0x0000000000007941 */ /* 0x000fea0003800200 */
.L_x_362:
[----:B------:R1:W-:Y:S01]  /*3470*/  @P5 STS.128 [R6+0x15000], RZ ;  /* 0x015000ff06005388 */ /* 0x0003e20000000c00 */
[----:B------:R-:W-:Y:S03]  /*3480*/  BSSY.RECONVERGENT B0, `(.L_x_365) ;  /* 0x0000019000007945 */ /* 0x000fe60003800200 */
[----:B------:R1:W-:Y:S01]  /*3490*/  @P5 STS.128 [R6+0x19000], RZ ;  /* 0x019000ff06005388 */ /* 0x0003e20000000c00 */
[----:B------:R-:W-:Y:S05]  /*34a0*/  @P5 BRA `(.L_x_366) ;  /* 0x0000000000585947 */ /* 0x000fea0003800000 */
[----:B------:R-:W5:Y:S01]  /*34b0*/  LDCU UR14, c[0x0][0x440] ;  /* 0x00008800ff0e77ac */ /* 0x000f620008000800 */
[----:B----4-:R-:W-:Y:S01]  /*34c0*/  MOV R3, R7 ;  /* 0x0000000700037202 */ /* 0x010fe20000000f00 */
[----:B------:R-:W-:Y:S01]  /*34d0*/  IMAD R0, R18, UR12, RZ ;  /* 0x0000000c12007c24 */ /* 0x000fe2000f8e02ff */
[----:B------:R-:W4:Y:S01]  /*34e0*/  LDCU.64 UR8, c[0x0][0x390] ;  /* 0x00007200ff0877ac */ /* 0x000f220008000a00 */
[----:B------:R-:W-:Y:S02]  /*34f0*/  IMAD.MOV.U32 R2, RZ, RZ, R8 ;  /* 0x000000ffff027224 */ /* 0x000fe400078e0008 */
[C---:B------:R-:W-:Y:S02]  /*3500*/  IMAD R0, R14.reuse, UR13, R0 ;  /* 0x0000000d0e007c24 */ /* 0x040fe4000f8e0200 */
[----:B------:R-:W-:-:S04]  /*3510*/  IMAD.WIDE.U32 R4, R14, UR12, R2 ;  /* 0x0000000c0e047c25 */ /* 0x000fc8000f8e0002 */
[----:B------:R-:W-:Y:S01]  /*3520*/  IMAD.IADD R0, R5, 0x1, R0 ;  /* 0x0000000105007824 */ /* 0x000fe200078e0200 */
[----:B-----5:R-:W-:Y:S02]  /*3530*/  ISETP.GE.AND P1, PT, R10, UR14, PT ;  /* 0x0000000e0a007c0c */ /* 0x020fe4000bf26270 */
        /* <DEDUP_REMOVED lines=13> */
.L_x_366:
[----:B------:R-:W-:Y:S05]  /*3610*/  BSYNC.RECONVERGENT B0 ;  /* 0x0000000000007941 */ /* 0x000fea0003800200 */
.L_x_365:
        /* <DEDUP_REMOVED lines=26> */
.L_x_368:
[----:B------:R-:W-:Y:S05]  /*37c0*/  BSYNC.RECONVERGENT B0 ;  /* 0x0000000000007941 */ /* 0x000fea0003800200 */
.L_x_367:
        /* <DEDUP_REMOVED lines=26> */
.L_x_370:
[----:B------:R-:W-:Y:S05]  /*3970*/  BSYNC.RECONVERGENT B0 ;  /* 0x0000000000007941 */ /* 0x000fea0003800200 */
.L_x_369:
[----:B------:R-:W5:Y:S01]  /*3980*/  LDCU.64 UR8, c[0x0][0x538] ;  /* 0x0000a700ff0877ac */ /* 0x000f620008000a00 */
[----:B----4-:R-:W-:Y:S01]  /*3990*/  IMAD.U32 R2, RZ, RZ, UR24 ;  /* 0x00000018ff027e24 */ /* 0x010fe2000f8e00ff */
[----:B------:R-:W4:Y:S01]  /*39a0*/  S2R R215, SR_TID.X ;  /* 0x0000000000d77919 */ /* 0x000f220000002100 */
[C---:B------:R-:W-:Y:S01]  /*39b0*/  IMAD.SHL.U32 R208, R28.reuse, 0x40, RZ ;  /* 0x000000401cd07824 */ /* 0x040fe200078e00ff */
[----:B------:R-:W4:Y:S01]  /*39c0*/  LDC R239, c[0x0][0x44c] ;  /* 0x00011300ffef7b82 */ /* 0x000f220000000800 */
[----:B------:R-:W-:Y:S01]  /*39d0*/  IMAD.SHL.U32 R209, R28, 0x20, RZ ;  /* 0x000000201cd17824 */ /* 0x000fe200078e00ff */
[----:B------:R-:W0:Y:S01]  /*39e0*/  LDGDEPBAR ;  /* 0x00000000000079af */ /* 0x000e220000000000 */
[----:B-123--:R-:W-:Y:S01]  /*39f0*/  IMAD.U32 R6, RZ, RZ, UR41 ;  /* 0x00000029ff067e24 */ /* 0x00efe2000f8e00ff */
[----:B------:R-:W1:Y:S01]  /*3a00*/  LDCU UR12, c[0x0][0x590] ;  /* 0x0000b200ff0c77ac */ /* 0x000e620008000800 */
[----:B-----5:R-:W-:-:S04]  /*3a10*/  ISETP.NE.U32.AND P0, PT, RZ, UR8, PT ;  /* 0x00000008ff007c0c */ /* 0x020fc8000bf05070 */
[----:B------:R-:W-:-:S13]  /*3a20*/  ISETP.NE.AND.EX P0, PT, RZ, UR9, PT, P0 ;  /* 0x00000009ff007c0c */ /* 0x000fda000bf05300 */
[----:B------:R-:W2:Y:S01]  /*3a30*/  @P0 LDC.64 R4, c[0x0][0x540] ;  /* 0x00015000ff040b82 */ /* 0x000ea20000000a00 */
[----:B------:R-:W-:Y:S01]  /*3a40*/  @P0 IMAD.MOV.U32 R3, RZ, RZ, RZ ;  /* 0x000000ffff030224 */ /* 0x000fe200078e00ff */
[----:B------:R-:W-:-:S06]  /*3a50*/  LOP3.LUT R0, R208, 0x1c0, RZ, 0xc0, !PT ;  /* 0x000001c0d0007812 */ /* 0x000fcc00078ec0ff */
[----:B------:R-:W3:Y:S01]  /*3a60*/  @P0 LDC R9, c[0x0][0x458] ;  /* 0x00011600ff090b82 */ /* 0x000ee20000000800 */
[----:B--2---:R-:W-:-:S04]  /*3a70*/  @P0 IMAD.WIDE.U32 R2, R4, UR25, R2 ;  /* 0x0000001904020c25 */ /* 0x004fc8000f8e0002 */
[----:B------:R-:W-:Y:S01]  /*3a80*/  @P0 IMAD R5, R5, UR25, R3 ;  /* 0x0000001905050c24 */ /* 0x000fe2000f8e0203 */
[C---:B------:R-:W-:Y:S01]  /*3a90*/  @P0 LEA R4, P1, R2.reuse, UR8, 0x2 ;  /* 0x0000000802040c11 */ /* 0x040fe2000f8210ff */
[C---:B----4-:R-:W-:Y:S01]  /*3aa0*/  IMAD.SHL.U32 R216, R215.reuse, 0x8, RZ ;  /* 0x00000008d7d87824 */ /* 0x050fe200078e00ff */
[----:B------:R-:W-:Y:S01]  /*3ab0*/  SHF.R.U32.HI R3, RZ, 0x4, R28 ;  /* 0x00000004ff037819 */ /* 0x000fe2000001161c */
[----:B------:R-:W-:Y:S01]  /*3ac0*/  IMAD.SHL.U32 R10, R215, 0x20, RZ ;  /* 0x00000020d70a7824 */ /* 0x000fe200078e00ff */
[----:B------:R-:W-:Y:S01]  /*3ad0*/  @P0 LEA.HI.X R5, R2, UR9, R5, 0x2, P1 ;  /* 0x0000000902050c11 */ /* 0x000fe200088f1405 */
[----:B------:R-:W-:Y:S01]  /*3ae0*/  IMAD.U32 R2, RZ, RZ, UR37 ;  /* 0x00000025ff027e24 */ /* 0x000fe2000f8e00ff */
[----:B------:R-:W-:Y:S01]  /*3af0*/  LOP3.LUT R3, R3, 0x8, RZ, 0xc0, !PT ;  /* 0x0000000803037812 */ /* 0x000fe200078ec0ff */
[----:B------:R-:W-:Y:S01]  /*3b00*/  IMAD.SHL.U32 R7, R28, 0x2, RZ ;  /* 0x000000021c077824 */ /* 0x000fe200078e00ff */
[----:B------:R-:W-:Y:S01]  /*3b10*/  LOP3.LUT R0, R0, 0x38, R29, 0xf8, !PT ;  /* 0x0000003800007812 */ /* 0x000fe200078ef81d */
[----:B------:R2:W4:Y:S01]  /*3b20*/  @P0 LDG.E R8, desc[UR34][R4.64] ;  /* 0x0000002204080981 */ /* 0x000522000c1e1900 */
[----:B------:R-:W-:Y:S01]  /*3b30*/  IMAD.SHL.U32 R12, R215, 0x2, RZ ;  /* 0x00000002d70c7824 */ /* 0x000fe200078e00ff */
[----:B------:R-:W-:Y:S01]  /*3b40*/  SHF.R.U32.HI R11, RZ, 0x1, R215 ;  /* 0x00000001ff0b7819 */ /* 0x000fe200000116d7 */
[----:B------:R-:W-:Y:S01]  /*3b50*/  IMAD.MOV.U32 R200, RZ, RZ, 0x40 ;  /* 0x00000040ffc87424 */ /* 0x000fe200078e00ff */
[----:B------:R-:W-:Y:S01]  /*3b60*/  LOP3.LUT R7, R7, 0x6, RZ, 0xc0, !PT ;  /* 0x0000000607077812 */ /* 0x000fe200078ec0ff */
[----:B------:R-:W-:Y:S01]  /*3b70*/  IMAD.MOV.U32 R199, RZ, RZ, 0x20 ;  /* 0x00000020ffc77424 */ /* 0x000fe200078e00ff */
[----:B------:R-:W-:Y:S01]  /*3b80*/  R2P PR, R28, 0x6 ;  /* 0x000000061c007804 */ /* 0x000fe20000000000 */
[----:B------:R-:W-:Y:S01]  /*3b90*/  IMAD.MOV.U32 R234, RZ, RZ, R230 ;  /* 0x000000ffffea7224 */ /* 0x000fe200078e00e6 */
[----:B------:R-:W-:-:S02]  /*3ba0*/  LOP3.LUT R7, R7, 0x1e0, R30, 0xf8, !PT ;  /* 0x000001e007077812 */ /* 0x000fc400078ef81e */
[----:B------:R-:W-:Y:S02]  /*3bb0*/  CS2R R158, SRZ ;  /* 0x00000000009e7805 */ /* 0x000fe4000001ff00 */
[----:B------:R-:W-:Y:S02]  /*3bc0*/  CS2R R156, SRZ ;  /* 0x00000000009c7805 */ /* 0x000fe4000001ff00 */
[----:B------:R-:W-:Y:S02]  /*3bd0*/  SEL R200, R200, 0xffffffc0, !P2 ;  /* 0xffffffc0c8c87807 */ /* 0x000fe40005000000 */
[----:B------:R-:W-:Y:S02]  /*3be0*/  CS2R R162, SRZ ;  /* 0x0000000000a27805 */ /* 0x000fe4000001ff00 */
[----:B------:R-:W-:Y:S02]  /*3bf0*/  SEL R199, R199, 0xffffffe0, !P1 ;  /* 0xffffffe0c7c77807 */ /* 0x000fe40004800000 */
        /* <DEDUP_REMOVED lines=11> */
[----:B--2---:R-:W-:Y:S02]  /*3cb0*/  IADD3 R5, PT, PT, R2, UR39, R242 ;  /* 0x0000002702057c10 */ /* 0x004fe4000fffe0f2 */
[----:B------:R-:W-:-:S02]  /*3cc0*/  CS2R R134, SRZ ;  /* 0x0000000000867805 */ /* 0x000fc4000001ff00 */
[----:B------:R-:W-:Y:S02]  /*3cd0*/  LOP3.LUT R2, R3, 0x10, R28, 0xf8, !PT ;  /* 0x0000001003027812 */ /* 0x000fe400078ef81c */
[----:B------:R-:W-:Y:S02]  /*3ce0*/  CS2R R132, SRZ ;  /* 0x0000000000847805 */ /* 0x000fe4000001ff00 */
[----:B------:R-:W-:Y:S02]  /*3cf0*/  LOP3.LUT R4, R208, 0x200, RZ, 0xc0, !PT ;  /* 0x00000200d0047812 */ /* 0x000fe400078ec0ff */
[----:B------:R-:W-:Y:S02]  /*3d00*/  CS2R R126, SRZ ;  /* 0x00000000007e7805 */ /* 0x000fe4000001ff00 */
[----:B------:R-:W-:Y:S02]  /*3d10*/  LOP3.LUT R3, R0, 0x8, R30, 0x78, !PT ;  /* 0x0000000800037812 */ /* 0x000fe400078e781e */
[----:B------:R-:W-:-:S02]  /*3d20*/  CS2R R124, SRZ ;  /* 0x00000000007c7805 */ /* 0x000fc4000001ff00 */
[----:B------:R-:W-:Y:S02]  /*3d30*/  LOP3.LUT R2, R2, R0, RZ, 0x3c, !PT ;  /* 0x0000000002027212 */ /* 0x000fe400078e3cff */
[----:B------:R-:W-:Y:S02]  /*3d40*/  CS2R R130, SRZ ;  /* 0x0000000000827805 */ /* 0x000fe4000001ff00 */
[----:B------:R-:W-:Y:S02]  /*3d50*/  LOP3.LUT R0, R0, 0x8, R28, 0x78, !PT ;  /* 0x0000000800007812 */ /* 0x000fe400078e781c */
[----:B------:R-:W-:Y:S02]  /*3d60*/  CS2R R128, SRZ ;  /* 0x0000000000807805 */ /* 0x000fe4000001ff00 */
[----:B------:R-:W-:Y:S02]  /*3d70*/  LOP3.LUT R4, R4, 0x400, R209, 0xf8, !PT ;  /* 0x0000040004047812 */ /* 0x000fe400078ef8d1 */
[----:B------:R-:W-:-:S02]  /*3d80*/  CS2R R122, SRZ ;  /* 0x00000000007a7805 */ /* 0x000fc4000001ff00 */
[----:B------:R-:W-:Y:S01]  /*3d90*/  LOP3.LUT R209, R0, 0x7a00, R209, 0xf8, !PT ;  /* 0x00007a0000d17812 */ /* 0x000fe200078ef8d1 */
[C---:B------:R-:W-:Y:S01]  /*3da0*/  IMAD.SHL.U32 R0, R215.reuse, 0x40, RZ ;  /* 0x00000040d7007824 */ /* 0x040fe200078e00ff */
[----:B------:R-:W-:Y:S01]  /*3db0*/  LOP3.LUT R213, R4, R3, RZ, 0xfc, !PT ;  /* 0x0000000304d57212 */ /* 0x000fe200078efcff */
[----:B------:R-:W-:Y:S01]  /*3dc0*/  IMAD.SHL.U32 R4, R215, 0x10, RZ ;  /* 0x00000010d7047824 */ /* 0x000fe200078e00ff */
[----:B------:R-:W-:Y:S02]  /*3dd0*/  LOP3.LUT R208, R2, 0x200, R208, 0xf8, !PT ;  /* 0x0000020002d07812 */ /* 0x000fe400078ef8d0 */
[----:B------:R-:W-:Y:S02]  /*3de0*/  CS2R R120, SRZ ;  /* 0x0000000000787805 */ /* 0x000fe4000001ff00 */
[----:B------:R-:W-:Y:S02]  /*3df0*/  LOP3.LUT R2, R0, 0x1c0, RZ, 0xc0, !PT ;  /* 0x000001c000027812 */ /* 0x000fe400078ec0ff */
[----:B------:R-:W-:-:S02]  /*3e00*/  CS2R R118, SRZ ;  /* 0x0000000000767805 */ /* 0x000fc4000001ff00 */
[----:B------:R-:W-:Y:S02]  /*3e10*/  LOP3.LUT R3, R0, 0x200, RZ, 0xc0, !PT ;  /* 0x0000020000037812 */ /* 0x000fe400078ec0ff */
[----:B------:R-:W-:Y:S02]  /*3e20*/  CS2R R116, SRZ ;  /* 0x0000000000747805 */ /* 0x000fe4000001ff00 */
[----:B------:R-:W-:Y:S02]  /*3e30*/  LOP3.LUT R0, R2, 0x38, R216, 0xf8, !PT ;  /* 0x0000003802007812 */ /* 0x000fe400078ef8d8 */
[----:B------:R-:W-:Y:S02]  /*3e40*/  CS2R R110, SRZ ;  /* 0x00000000006e7805 */ /* 0x000fe4000001ff00 */
[----:B------:R-:W-:Y:S02]  /*3e50*/  LOP3.LUT R4, R4, 0x1c0, RZ, 0xc0, !PT ;  /* 0x000001c004047812 */ /* 0x000fe400078ec0ff */
[----:B------:R-:W-:-:S02]  /*3e60*/  CS2R R108, SRZ ;  /* 0x00000000006c7805 */ /* 0x000fc4000001ff00 */
[----:B------:R-:W-:Y:S02]  /*3e70*/  LOP3.LUT R2, R3, 0x400, R10, 0xf8, !PT ;  /* 0x0000040003027812 */ /* 0x000fe400078ef80a */
[----:B------:R-:W-:Y:S02]  /*3e80*/  CS2R R114, SRZ ;  /* 0x0000000000727805 */ /* 0x000fe4000001ff00 */
[----:B------:R-:W-:Y:S02]  /*3e90*/  IADD3 R231, PT, PT, R5, -0x1f, -R6 ;  /* 0xffffffe105e77810 */ /* 0x000fe40007ffe806 */
[----:B------:R-:W-:Y:S02]  /*3ea0*/  CS2R R112, SRZ ;  /* 0x0000000000707805 */ /* 0x000fe4000001ff00 */
[----:B------:R-:W-:Y:S01]  /*3eb0*/  LOP3.LUT R3, R0, 0x8, R215, 0x78, !PT ;  /* 0x0000000800037812 */ /* 0x000fe200078e78d7 */
[----:B---3--:R2:W4:Y:S01]  /*3ec0*/  @P0 MUFU.RCP R6, R9 ;  /* 0x0000000900060308 */ /* 0x0085220000001000 */
[----:B------:R-:W-:-:S02]  /*3ed0*/  LOP3.LUT R5, R12, 0x7006, R10, 0xc8, !PT ;  /* 0x000070060c057812 */ /* 0x000fc400078ec80a */
[----:B------:R-:W-:Y:S02]  /*3ee0*/  CS2R R106, SRZ ;  /* 0x00000000006a7805 */ /* 0x000fe4000001ff00 */
[----:B------:R-:W-:Y:S02]  /*3ef0*/  LOP3.LUT R4, R4, 0x38, R12, 0xf8, !PT ;  /* 0x0000003804047812 */ /* 0x000fe400078ef80c */
[----:B------:R-:W-:Y:S02]  /*3f00*/  CS2R R104, SRZ ;  /* 0x0000000000687805 */ /* 0x000fe4000001ff00 */
[----:B------:R-:W-:Y:S02]  /*3f10*/  LOP3.LUT R5, R5, 0x400, R10, 0xf8, !PT ;  /* 0x0000040005057812 */ /* 0x000fe400078ef80a */
[----:B------:R-:W-:Y:S02]  /*3f20*/  CS2R R102, SRZ ;  /* 0x0000000000667805 */ /* 0x000fe4000001ff00 */
[----:B------:R-:W-:-:S02]  /*3f30*/  LOP3.LUT R0, R0, 0x8, R11, 0x78, !PT ;  /* 0x0000000800007812 */ /* 0x000fc400078e780b */
[----:B------:R-:W-:Y:S02]  /*3f40*/  CS2R R100, SRZ ;  /* 0x0000000000647805 */ /* 0x000fe4000001ff00 */
[----:B------:R-:W-:Y:S02]  /*3f50*/  LEA R209, R209, UR36, 0x1 ;  /* 0x00000024d1d17c11 */ /* 0x000fe4000f8e08ff */
[----:B------:R-:W-:Y:S02]  /*3f60*/  CS2R R94, SRZ ;  /* 0x00000000005e7805 */ /* 0x000fe4000001ff00 */
[----:B------:R-:W-:Y:S01]  /*3f70*/  LOP3.LUT R214, R2, R0, RZ, 0xfc, !PT ;  /* 0x0000000002d67212 */ /* 0x000fe200078efcff */
[----:B------:R-:W-:Y:S01]  /*3f80*/  VIADD R2, R7, UR5 ;  /* 0x0000000507027c36 */ /* 0x000fe20008000000 */
[----:B------:R-:W-:Y:S01]  /*3f90*/  LEA R213, R213, UR36, 0x1 ;  /* 0x00000024d5d57c11 */ /* 0x000fe2000f8e08ff */
[----:B------:R-:W-:Y:S01]  /*3fa0*/  IMAD.MOV.U32 R0, RZ, RZ, RZ ;  /* 0x000000ffff007224 */ /* 0x000fe200078e00ff */
[----:B------:R-:W-:Y:S01]  /*3fb0*/  LEA R208, R208, UR36, 0x1 ;  /* 0x00000024d0d07c11 */ /* 0x000fe2000f8e08ff */
[----:B------:R-:W-:Y:S01]  /*3fc0*/  VIADD R7, R2, 0x10 ;  /* 0x0000001002077836 */ /* 0x000fe20000000000 */
[----:B------:R-:W-:Y:S01]  /*3fd0*/  I2FP.F32.S32 R12, R2 ;  /* 0x00000002000c7245 */ /* 0x000fe20000201400 */
[----:B------:R-:W-:Y:S01]  /*3fe0*/  IMAD.IADD R210, R200, 0x1, R209 ;  /* 0x00000001c8d27824 */ /* 0x000fe200078e02d1 */
[----:B--2---:R-:W-:-:S02]  /*3ff0*/  LOP3.LUT R9, R3, 0x7a00, R10, 0xf8, !PT ;  /* 0x00007a0003097812 */ /* 0x004fc400078ef80a */
[----:B------:R-:W-:Y:S02]  /*4000*/  CS2R R92, SRZ ;  /* 0x00000000005c7805 */ /* 0x000fe4000001ff00 */
[----:B------:R-:W-:Y:S01]  /*4010*/  LOP3.LUT R3, R4, 0x20, R11, 0x78, !PT ;  /* 0x0000002004037812 */ /* 0x000fe200078e780b */
[C---:B------:R-:W-:Y:S01]  /*4020*/  VIADD R4, R2.reuse, 0x8 ;  /* 0x0000000802047836 */ /* 0x040fe20000000000 */
[----:B------:R-:W-:Y:S01]  /*4030*/  CS2R R98, SRZ ;  /* 0x0000000000627805 */ /* 0x000fe2000001ff00 */
[----:B------:R2:W-:Y:S01]  /*4040*/  STL [R1+0x14], R9 ;  /* 0x0000140901007387 */ /* 0x0005e20000100800 */
[----:B------:R-:W-:Y:S01]  /*4050*/  LOP3.LUT R3, R5, R3, RZ, 0xfc, !PT ;  /* 0x0000000305037212 */ /* 0x000fe200078efcff */
[C---:B------:R-:W-:Y:S01]  /*4060*/  VIADD R5, R2.reuse, 0x1 ;  /* 0x0000000102057836 */ /* 0x040fe20000000000 */
[----:B------:R-:W-:Y:S01]  /*4070*/  CS2R R96, SRZ ;  /* 0x0000000000607805 */ /* 0x000fe2000001ff00 */
[----:B------:R-:W-:Y:S01]  /*4080*/  VIADD R11, R2, 0x18 ;  /* 0x00000018020b7836 */ /* 0x000fe20000000000 */
[----:B------:R-:W-:Y:S01]  /*4090*/  CS2R R90, SRZ ;  /* 0x00000000005a7805 */ /* 0x000fe2000001ff00 */
[----:B------:R3:W-:Y:S01]  /*40a0*/  STL [R1+0x10], R3 ;  /* 0x0000100301007387 */ /* 0x0007e20000100800 */
[----:B------:R-:W-:-:S02]  /*40b0*/  I2FP.F32.S32 R10, R5 ;  /* 0x00000005000a7245 */ /* 0x000fc40000201400 */
[----:B------:R-:W-:Y:S02]  /*40c0*/  CS2R R88, SRZ ;  /* 0x0000000000587805 */ /* 0x000fe4000001ff00 */
[----:B------:R-:W-:Y:S02]  /*40d0*/  I2FP.F32.S32 R5, R7 ;  /* 0x0000000700057245 */ /* 0x000fe40000201400 */
        /* <DEDUP_REMOVED lines=15> */
[----:B--2---:R-:W-:Y:S01]  /*41d0*/  VIADD R9, R2, 0x11 ;  /* 0x0000001102097836 */ /* 0x004fe20000000000 */
[----:B------:R-:W-:-:S02]  /*41e0*/  CS2R R56, SRZ ;  /* 0x0000000000387805 */ /* 0x000fc4000001ff00 */
[----:B------:R-:W-:Y:S02]  /*41f0*/  CS2R R54, SRZ ;  /* 0x0000000000367805 */ /* 0x000fe4000001ff00 */
[----:B------:R-:W-:Y:S02]  /*4200*/  CS2R R52, SRZ ;  /* 0x0000000000347805 */ /* 0x000fe4000001ff00 */
[----:B------:R-:W-:Y:S02]  /*4210*/  CS2R R46, SRZ ;  /* 0x00000000002e7805 */ /* 0x000fe4000001ff00 */
[----:B------:R-:W-:Y:S01]  /*4220*/  CS2R R44, SRZ ;  /* 0x00000000002c7805 */ /* 0x000fe2000001ff00 */
[C---:B---3--:R-:W-:Y:S01]  /*4230*/  VIADD R3, R2.reuse, 0x9 ;  /* 0x0000000902037836 */ /* 0x048fe20000000000 */
[----:B------:R-:W-:Y:S01]  /*4240*/  CS2R R50, SRZ ;  /* 0x0000000000327805 */ /* 0x000fe2000001ff00 */
[----:B------:R-:W-:Y:S01]  /*4250*/  VIADD R2, R2, 0x19 ;  /* 0x0000001902027836 */ /* 0x000fe20000000000 */
[----:B------:R-:W-:-:S02]  /*4260*/  CS2R R48, SRZ ;  /* 0x0000000000307805 */ /* 0x000fc4000001ff00 */
[----:B------:R-:W-:Y:S02]  /*4270*/  CS2R R42, SRZ ;  /* 0x00000000002a7805 */ /* 0x000fe4000001ff00 */
[----:B------:R-:W-:Y:S02]  /*4280*/  CS2R R40, SRZ ;  /* 0x0000000000287805 */ /* 0x000fe4000001ff00 */
[----:B------:R-:W-:Y:S02]  /*4290*/  CS2R R38, SRZ ;  /* 0x0000000000267805 */ /* 0x000fe4000001ff00 */
[----:B------:R-:W-:Y:S02]  /*42a0*/  I2FP.F32.S32 R2, R2 ;  /* 0x0000000200027245 */ /* 0x000fe40000201400 */
[----:B------:R-:W-:Y:S02]  /*42b0*/  CS2R R36, SRZ ;  /* 0x0000000000247805 */ /* 0x000fe4000001ff00 */
[----:B------:R-:W-:Y:S01]  /*42c0*/  LOP3.LUT P3, RZ, R215, 0x2, RZ, 0xc0, !PT ;  /* 0x00000002d7ff7812 */ /* 0x000fe2000786c0ff */
[----:B------:R-:W-:Y:S01]  /*42d0*/  VIADD R213, R213, UR10 ;  /* 0x0000000ad5d57c36 */ /* 0x000fe20008000000 */
[----:B------:R-:W-:Y:S01]  /*42e0*/  LOP3.LUT P4, RZ, R215, 0x8, RZ, 0xc0, !PT ;  /* 0x00000008d7ff7812 */ /* 0x000fe2000788c0ff */
[----:B------:R-:W-:Y:S01]  /*42f0*/  VIADD R208, R208, UR10 ;  /* 0x0000000ad0d07c36 */ /* 0x000fe20008000000 */
[----:B------:R-:W-:Y:S01]  /*4300*/  SHF.R.U32.HI R217, RZ, 0x3, R215 ;  /* 0x00000003ffd97819 */ /* 0x000fe200000116d7 */
[C---:B------:R-:W-:Y:S01]  /*4310*/  IMAD.IADD R211, R199.reuse, 0x1, R209 ;  /* 0x00000001c7d37824 */ /* 0x040fe200078e02d1 */
[----:B------:R-:W2:Y:S01]  /*4320*/  LDCU UR8, c[0x0][0x440] ;  /* 0x00008800ff0877ac */ /* 0x000ea20008000800 */
[----:B------:R-:W-:Y:S01]  /*4330*/  IMAD.IADD R212, R199, 0x1, R210 ;  /* 0x00000001c7d47824 */ /* 0x000fe200078e02d2 */
[----:B------:R-:W3:Y:S01]  /*4340*/  LDCU UR9, c[0x0][0x3e0] ;  /* 0x00007c00ff0977ac */ /* 0x000ee20008000800 */
[----:B------:R-:W2:Y:S01]  /*4350*/  LDCU UR5, c[0x0][0x45c] ;  /* 0x00008b80ff0577ac */ /* 0x000ea20008000800 */
[----:B-1----:R-:W-:-:S02]  /*4360*/  USHF.L.U32 UR12, UR12, 0x6, URZ ;  /* 0x000000060c0c7899 */ /* 0x002fc400080006ff */
[----:B------:R-:W-:Y:S02]  /*4370*/  UIADD3 UR47, UPT, UPT, UR47, 0x80, -UR39 ;  /* 0x000000802f2f7890 */ /* 0x000fe4000fffe827 */
[----:B------:R-:W-:Y:S01]  /*4380*/  USHF.L.U32 UR48, UR48, 0x3, URZ ;  /* 0x0000000330307899 */ /* 0x000fe200080006ff */
[----:B----4-:R-:W-:Y:S01]  /*4390*/  @P0 FMUL.FTZ R0, R8, R6 ;  /* 0x0000000608000220 */ /* 0x010fe20000410000 */
[----:B------:R-:W-:Y:S02]  /*43a0*/  I2FP.F32.S32 R8, R4 ;  /* 0x0000000400087245 */ /* 0x000fe40000201400 */
[----:B------:R-:W-:Y:S01]  /*43b0*/  I2FP.F32.S32 R6, R3 ;  /* 0x0000000300067245 */ /* 0x000fe20000201400 */
[-C--:B------:R-:W-:Y:S01]  /*43c0*/  FMUL.FTZ R250, R10, R0.reuse ;  /* 0x000000000afa7220 */ /* 0x080fe20000410000 */
[----:B------:R-:W-:Y:S01]  /*43d0*/  I2FP.F32.S32 R4, R9 ;  /* 0x0000000900047245 */ /* 0x000fe20000201400 */
[-C--:B------:R-:W-:Y:S01]  /*43e0*/  FMUL.FTZ R249, R8, R0.reuse ;  /* 0x0000000008f97220 */ /* 0x080fe20000410000 */
[----:B------:R-:W-:Y:S01]  /*43f0*/  I2FP.F32.S32 R3, R11 ;  /* 0x0000000b00037245 */ /* 0x000fe20000201400 */
[-C--:B------:R-:W-:Y:S01]  /*4400*/  FMUL.FTZ R248, R6, R0.reuse ;  /* 0x0000000006f87220 */ /* 0x080fe20000410000 */
[-C--:B------:R-:W-:Y:S01]  /*4410*/  FMUL.FTZ R247, R5, R0.reuse ;  /* 0x0000000005f77220 */ /* 0x080fe20000410000 */
[-C--:B------:R-:W-:Y:S01]  /*4420*/  FMUL.FTZ R246, R4, R0.reuse ;  /* 0x0000000004f67220 */ /* 0x080fe20000410000 */
[-C--:B------:R-:W-:Y:S01]  /*4430*/  FMUL.FTZ R244, R12, R0.reuse ;  /* 0x000000000cf47220 */ /* 0x080fe20000410000 */
[-C--:B------:R-:W-:Y:S01]  /*4440*/  FMUL.FTZ R245, R3, R0.reuse ;  /* 0x0000000003f57220 */ /* 0x080fe20000410000 */
[----:B------:R-:W-:Y:S01]  /*4450*/  FMUL.FTZ R243, R2, R0 ;  /* 0x0000000002f37220 */ /* 0x000fe20000410000 */
[----:B------:R-:W-:Y:S01]  /*4460*/  IMAD.MOV.U32 R0, RZ, RZ, 0x10 ;  /* 0x00000010ff007424 */ /* 0x000fe200078e00ff */
[----:B------:R-:W-:-:S02]  /*4470*/  LOP3.LUT P0, RZ, R215, 0x4, RZ, 0xc0, !PT ;  /* 0x00000004d7ff7812 */ /* 0x000fc4000780c0ff */
[----:B------:R-:W-:Y:S02]  /*4480*/  LOP3.LUT R2, R216, 0x38, RZ, 0xc0, !PT ;  /* 0x00000038d8027812 */ /* 0x000fe400078ec0ff */
[----:B------:R-:W-:Y:S02]  /*4490*/  SEL R3, R0, 0xfffffff0, !P0 ;  /* 0xfffffff000037807 */ /* 0x000fe40004000000 */
[----:B--23--:R-:W-:-:S07]  /*44a0*/  LOP3.LUT R0, R2, 0x40, RZ, 0xfc, !PT ;  /* 0x0000004002007812 */ /* 0x00cfce00078efcff */
.L_x_373:
[----:B------:R-:W0:Y:S01]  /*44b0*/  LDGDEPBAR ;  /* 0x00000000000079af */ /* 0x000e220000000000 */
[C---:B------:R-:W-:Y:S01]  /*44c0*/  IMAD.IADD R0, R213.reuse, 0x1, R199 ;  /* 0x00000001d5007824 */ /* 0x040fe200078e02c7 */
[----:B------:R-:W-:Y:S01]  /*44d0*/  UIADD3 UR37, UPT, UPT, UR37, -0x40, URZ ;  /* 0xffffffc025257890 */ /* 0x000fe2000fffe0ff */
[----:B------:R-:W-:Y:S05]  /*44e0*/  IMAD.IADD R3, R213, 0x1, R200 ;  /* 0x00000001d5037824 */ /* 0x000fea00078e02c8 */
[----:B------:R-:W2:Y:S01]  /*44f0*/  LDL R220, [R1+0x8] ;  /* 0x0000080001dc7983 */ /* 0x000ea20000100800 */
[----:B------:R-:W-:Y:S01]  /*4500*/  USHF.L.U32 UR10, UR43, 0x7, URZ ;  /* 0x000000072b0a7899 */ /* 0x000fe200080006ff */
[----:B------:R-:W-:Y:S01]  /*4510*/  IMAD.SHL.U32 R222, R215, 0x2, RZ ;  /* 0x00000002d7de7824 */ /* 0x000fe200078e00ff */
[----:B------:R-:W-:Y:S01]  /*4520*/  UISETP.GE.AND UP0, UPT, UR37, UR47, UPT ;  /* 0x0000002f2500728c */ /* 0x000fe2000bf06270 */
[----:B------:R-:W-:Y:S01]  /*4530*/  IMAD.IADD R2, R199, 0x1, R3 ;  /* 0x00000001c7027824 */ /* 0x000fe200078e0203 */
[----:B------:R-:W3:Y:S01]  /*4540*/  LDL R219, [R1+0x4] ;  /* 0x0000040001db7983 */ /* 0x000ee20000100800 */
[----:B------:R-:W-:Y:S02]  /*4550*/  UIADD3 UR10, UPT, UPT, UR10, 0x80, URZ ;  /* 0x000000800a0a7890 */ /* 0x000fe4000fffe0ff */
[----:B------:R-:W-:Y:S01]  /*4560*/  UIADD3 UR38, UPT, UPT, UR38, -0x1, URZ ;  /* 0xffffffff26267890 */ /* 0x000fe2000fffe0ff */
[----:B------:R-:W4:Y:S01]  /*4570*/  LDL R223, [R1+0x10] ;  /* 0x0000100001df7983 */ /* 0x000f220000100800 */
[----:B------:R-:W-:Y:S03]  /*4580*/  UISETP.LT.AND UP0, UPT, UR10, UR39, UP0 ;  /* 0x000000270a00728c */ /* 0x000fe60008701270 */
[----:B------:R-:W4:Y:S03]  /*4590*/  LDL R221, [R1+0xc] ;  /* 0x00000c0001dd7983 */ /* 0x000f260000100800 */
[----:B------:R-:W-:Y:S01]  /*45a0*/  PLOP3.LUT P1, PT, PT, PT, UP0, 0x80, 0x8 ;  /* 0x000000000008781c */ /* 0x000fe20003f2f008 */
[----:B------:R-:W4:Y:S01]  /*45b0*/  LDL R218, [R1] ;  /* 0x0000000001da7983 */ /* 0x000f220000100800 */
[----:B------:R-:W-:Y:S01]  /*45c0*/  UISETP.GT.AND UP0, UPT, UR38, UR46, UPT ;  /* 0x0000002e2600728c */ /* 0x000fe2000bf04270 */
[----:B------:R-:W-:Y:S04]  /*45d0*/  DEPBAR.LE SB0, 0x0 ;  /* 0x000080000000791a */ /* 0x000fe80000000000 */
[----:B------:R-:W-:Y:S06]  /*45e0*/  BAR.SYNC.DEFER_BLOCKING 0x0 ;  /* 0x0000000000007b1d */ /* 0x000fec0000010000 */
[----:B------:R-:W-:Y:S08]  /*45f0*/  LDSM.16.M88.4 R32, [R213] ;  /* 0x00000000d520783b */ /* 0x000ff00000000200 */
[----:B------:R-:W1:Y:S08]  /*4600*/  LDSM.16.M88.4 R16, [R209+0xc000] ;  /* 0x00c00000d110783b */ /* 0x000e700000000200 */
[----:B------:R-:W1:Y:S08]  /*4610*/  LDSM.16.M88.4 R28, [R213+0x1000] ;  /* 0x00100000d51c783b */ /* 0x000e700000000200 */
[----:B------:R-:W1:Y:S08]  /*4620*/  LDSM.16.M88.4 R164, [R209+0xc800] ;  /* 0x00c80000d1a4783b */ /* 0x000e700000000200 */
[----:B------:R-:W-:Y:S08]  /*4630*/  LDSM.16.M88.4 R168, [R0] ;  /* 0x0000000000a8783b */ /* 0x000ff00000000200 */
[----:B------:R-:W1:Y:S02]  /*4640*/  LDSM.16.M88.4 R172, [R211+0xc000] ;  /* 0x00c00000d3ac783b */ /* 0x000e640000000200 */
[-C--:B-1----:R-:W-:Y:S06]  /*4650*/  HMMA.16816.F32.BF16 R4, R32, R16.reuse, RZ ;  /* 0x000000102004723c */ /* 0x082fec00000418ff */
[----:B------:R-:W1:Y:S02]  /*4660*/  LDSM.16.M88.4 R176, [R0+0x1000] ;  /* 0x0010000000b0783b */ /* 0x000e640000000200 */
[C---:B------:R-:W-:Y:S06]  /*4670*/  HMMA.16816.F32.BF16 R8, R28.reuse, R16, RZ ;  /* 0x000000101c08723c */ /* 0x040fec00000418ff */
[----:B------:R-:W1:Y:S02]  /*4680*/  LDSM.16.M88.4 R180, [R211+0xc800] ;  /* 0x00c80000d3b4783b */ /* 0x000e640000000200 */
[-C--:B------:R-:W-:Y:S06]  /*4690*/  HMMA.16816.F32.BF16 R12, R28, R18.reuse, RZ ;  /* 0x000000121c0c723c */ /* 0x080fec00000418ff */
[----:B------:R-:W-:Y:S02]  /*46a0*/  LDSM.16.M88.4 R184, [R3] ;  /* 0x0000000003b8783b */ /* 0x000fe40000000200 */
[C---:B------:R-:W-:Y:S06]  /*46b0*/  HMMA.16816.F32.BF16 R16, R32.reuse, R18, RZ ;  /* 0x000000122010723c */ /* 0x040fec00000418ff */
[----:B------:R-:W1:Y:S02]  /*46c0*/  LDSM.16.M88.4 R188, [R210+0xc000] ;  /* 0x00c00000d2bc783b */ /* 0x000e640000000200 */
[-C--:B------:R-:W-:Y:S06]  /*46d0*/  HMMA.16816.F32.BF16 R20, R32, R164.reuse, RZ ;  /* 0x000000a42014723c */ /* 0x080fec00000418ff */
[----:B------:R-:W1:Y:S02]  /*46e0*/  LDSM.16.M88.4 R192, [R3+0x1000] ;  /* 0x0010000003c0783b */ /* 0x000e640000000200 */
[C---:B------:R-:W-:Y:S06]  /*46f0*/  HMMA.16816.F32.BF16 R24, R28.reuse, R164, RZ ;  /* 0x000000a41c18723c */ /* 0x040fec00000418ff */
[----:B------:R-:W-:Y:S02]  /*4700*/  LDSM.16.M88.4 R196, [R2] ;  /* 0x0000000002c4783b */ /* 0x000fe40000000200 */
[-C--:B------:R-:W-:Y:S06]  /*4710*/  HMMA.16816.F32.BF16 R28, R28, R166.reuse, RZ ;  /* 0x000000a61c1c723c */ /* 0x080fec00000418ff */
[----:B------:R-:W-:Y:S02]  /*4720*/  LDSM.16.M88.4 R200, [R212+0xc000] ;  /* 0x00c00000d4c8783b */ /* 0x000fe40000000200 */
[----:B------:R-:W-:Y:S06]  /*4730*/  HMMA.16816.F32.BF16 R32, R32, R166, RZ ;  /* 0x000000a62020723c */ /* 0x000fec00000418ff */
[----:B------:R-:W1:Y:S02]  /*4740*/  LDSM.16.M88.4 R164, [R210+0xc800] ;  /* 0x00c80000d2a4783b */ /* 0x000e640000000200 */
[-C--:B------:R-:W-:Y:S06]  /*4750*/  HMMA.16816.F32.BF16 R4, R168, R172.reuse, R4 ;  /* 0x000000aca804723c */ /* 0x080fec0000041804 */
[----:B------:R-:W2:Y:S02]  /*4760*/  LDSM.16.M88.4 R204, [R2+0x1000] ;  /* 0x0010000002cc783b */ /* 0x000ea40000000200 */
[C---:B-1----:R-:W-:Y:S08]  /*4770*/  HMMA.16816.F32.BF16 R8, R176.reuse, R172, R8 ;  /* 0x000000acb008723c */ /* 0x042ff00000041808 */
        /* <DEDUP_REMOVED lines=8> */
[----:B------:R-:W1:Y:S07]  /*4800*/  LDSM.16.M88.4 R168, [R212+0xc800] ;  /* 0x00c80000d4a8783b */ /* 0x000e6e0000000200 */
[-C--:B------:R-:W-:Y:S01]  /*4810*/  HMMA.16816.F32.BF16 R4, R184, R188.reuse, R4 ;  /* 0x000000bcb804723c */ /* 0x080fe20000041804 */
[----:B------:R-:W1:Y:S07]  /*4820*/  LDSM.16.M88.4 R180, [R213+0x3000] ;  /* 0x00300000d5b4783b */ /* 0x000e6e0000000200 */
[C---:B------:R-:W-:Y:S08]  /*4830*/  HMMA.16816.F32.BF16 R8, R192.reuse, R188, R8 ;  /* 0x000000bcc008723c */ /* 0x040ff00000041808 */
        /* <DEDUP_REMOVED lines=10> */
[----:B------:R1:W4:Y:S07]  /*48e0*/  LDSM.16.M88.4 R184, [R0+0x2000] ;  /* 0x0020000000b8783b */ /* 0x00032e0000000200 */
[C---:B--2---:R-:W-:Y:S04]  /*48f0*/  HMMA.16816.F32.BF16 R8, R204.reuse, R200, R8 ;  /* 0x000000c8cc08723c */ /* 0x044fe80000041808 */
[----:B------:R-:W-:Y:S04]  /*4900*/  FSETP.NEU.FTZ.AND P6, PT, R220, -INF , PT ;  /* 0xff800000dc00780b */ /* 0x000fe80003fdd000 */
[-C--:B------:R-:W-:Y:S03]  /*4910*/  HMMA.16816.F32.BF16 R12, R204, R202.reuse, R12 ;  /* 0x000000cacc0c723c */ /* 0x080fe6000004180c */
[----:B---3--:R-:W-:Y:S05]  /*4920*/  FSETP.NEU.FTZ.AND P5, PT, R219, -INF , PT ;  /* 0xff800000db00780b */ /* 0x008fea0003fbd000 */
[C---:B------:R-:W-:Y:S01]  /*4930*/  HMMA.16816.F32.BF16 R16, R196.reuse, R202, R16 ;  /* 0x000000cac410723c */ /* 0x040fe20000041810 */
[----:B------:R-:W-:Y:S03]  /*4940*/  LDSM.16.M88.4 R200, [R210+0x10000] ;  /* 0x01000000d2c8783b */ /* 0x000fe60000000200 */
[----:B-1----:R-:W-:Y:S02]  /*4950*/  @!P1 LOP3.LUT R0, R222, 0x6, RZ, 0xc0, !PT ;  /* 0x00000006de009812 */ /* 0x002fe400078ec0ff */
[----:B----4-:R-:W-:Y:S02]  /*4960*/  FSETP.NEU.FTZ.AND P2, PT, R221, -INF , PT ;  /* 0xff800000dd00780b */ /* 0x010fe40003f5d000 */
[-C--:B------:R-:W-:Y:S03]  /*4970*/  HMMA.16816.F32.BF16 R20, R196, R168.reuse, R20 ;  /* 0x000000a8c414723c */ /* 0x080fe60000041814 */
[----:B------:R-:W-:Y:S04]  /*4980*/  SHF.R.U32.HI R222, RZ, 0x1, R215 ;  /* 0x00000001ffde7819 */ /* 0x000fe800000116d7 */
[----:B------:R-:W-:Y:S01]  /*4990*/  @!P1 LOP3.LUT R0, R0, 0x1e0, R222, 0xf8, !PT ;  /* 0x000001e000009812 */ /* 0x000fe200078ef8de */
[C---:B------:R-:W-:Y:S08]  /*49a0*/  HMMA.16816.F32.BF16 R24, R204.reuse, R168, R24 ;  /* 0x000000a8cc18723c */ /* 0x040ff00000041818 */
[-C--:B------:R-:W-:Y:S01]  /*49b0*/  HMMA.16816.F32.BF16 R28, R204, R170.reuse, R28 ;  /* 0x000000aacc1c723c */ /* 0x080fe2000004181c */
[----:B------:R-:W-:Y:S07]  /*49c0*/  LDSM.16.M88.4 R204, [R3+0x3000] ;  /* 0x0030000003cc783b */ /* 0x000fee0000000200 */
[----:B------:R-:W-:Y:S01]  /*49d0*/  HMMA.16816.F32.BF16 R32, R196, R170, R32 ;  /* 0x000000aac420723c */ /* 0x000fe20000041820 */
[----:B------:R-:W1:Y:S07]  /*49e0*/  LDSM.16.M88.4 R168, [R211+0x10800] ;  /* 0x01080000d3a8783b */ /* 0x000e6e0000000200 */
[-C--:B------:R-:W-:Y:S01]  /*49f0*/  HMMA.16816.F32.BF16 R4, R172, R176.reuse, R4 ;  /* 0x000000b0ac04723c */ /* 0x080fe20000041804 */
[----:B------:R-:W2:Y:S07]  /*4a00*/  LDSM.16.M88.4 R196, [R3+0x2000] ;  /* 0x0020000003c4783b */ /* 0x000eae0000000200 */
[C---:B------:R-:W-:Y:S08]  /*4a10*/  HMMA.16816.F32.BF16 R8, R180.reuse, R176, R8 ;  /* 0x000000b0b408723c */ /* 0x040ff00000041808 */
[-C--:B------:R-:W-:Y:S08]  /*4a20*/  HMMA.16816.F32.BF16 R12, R180, R178.reuse, R12 ;  /* 0x000000b2b40c723c */ /* 0x080ff0000004180c */
[C---:B------:R-:W-:Y:S01]  /*4a30*/  HMMA.16816.F32.BF16 R16, R172.reuse, R178, R16 ;  /* 0x000000b2ac10723c */ /* 0x040fe20000041810 */
[----:B------:R-:W-:Y:S07]  /*4a40*/  LDSM.16.M88.4 R176, [R2+0x3000] ;  /* 0x0030000002b0783b */ /* 0x000fee0000000200 */
[-C--:B------:R-:W-:Y:S08]  /*4a50*/  HMMA.16816.F32.BF16 R20, R172, R164.reuse, R20 ;  /* 0x000000a4ac14723c */ /* 0x080ff00000041814 */
[C---:B------:R-:W-:Y:S08]  /*4a60*/  HMMA.16816.F32.BF16 R24, R180.reuse, R164, R24 ;  /* 0x000000a4b418723c */ /* 0x040ff00000041818 */
[-C--:B------:R-:W-:Y:S03]  /*4a70*/  HMMA.16816.F32.BF16 R28, R180, R166.reuse, R28 ;  /* 0x000000a6b41c723c */ /* 0x080fe6000004181c */
[----:B------:R-:W-:Y:S01]  /*4a80*/  FMUL.FTZ R182, R220, 1.4426950216293334961 ;  /* 0x3fb8aa3bdcb67820 */ /* 0x000fe20000410000 */
[----:B------:R-:W-:Y:S02]  /*4a90*/  IMAD.MOV.U32 R220, RZ, RZ, 0x20 ;  /* 0x00000020ffdc7424 */ /* 0x000fe400078e00ff */
[----:B------:R-:W-:Y:S01]  /*4aa0*/  FMUL.FTZ R181, R219, 1.4426950216293334961 ;  /* 0x3fb8aa3bdbb57820 */ /* 0x000fe20000410000 */
[----:B------:R-:W-:Y:S02]  /*4ab0*/  IMAD.MOV.U32 R219, RZ, RZ, 0x18 ;  /* 0x00000018ffdb7424 */ /* 0x000fe400078e00ff */
[----:B------:R-:W-:Y:S01]  /*4ac0*/  FMUL.FTZ R183, R221, 1.4426950216293334961 ;  /* 0x3fb8aa3bddb77820 */ /* 0x000fe20000410000 */
[----:B------:R-:W-:Y:S01]  /*4ad0*/  HMMA.16816.F32.BF16 R32, R172, R166, R32 ;  /* 0x000000a6ac20723c */ /* 0x000fe20000041820 */
[----:B------:R-:W3:Y:S03]  /*4ae0*/  LDSM.16.M88.4 R164, [R210+0x10800] ;  /* 0x01080000d2a4783b */ /* 0x000ee60000000200 */
[----:B------:R-:W-:Y:S01]  /*4af0*/  FSEL R181, R181, RZ, P5 ;  /* 0x000000ffb5b57208 */ /* 0x000fe20002800000 */
[C---:B------:R-:W-:Y:S01]  /*4b00*/  FMUL.FTZ R180, R218.reuse, 1.4426950216293334961 ;  /* 0x3fb8aa3bdab47820 */ /* 0x040fe20000410000 */
[----:B------:R-:W-:Y:S02]  /*4b10*/  FSEL R183, R183, RZ, P2 ;  /* 0x000000ffb7b77208 */ /* 0x000fe40001000000 */
[-C--:B------:R-:W-:Y:S01]  /*4b20*/  HMMA.16816.F32.BF16 R4, R184, R188.reuse, R4 ;  /* 0x000000bcb804723c */ /* 0x080fe20000041804 */
[----:B------:R-:W-:Y:S04]  /*4b30*/  LDSM.16.M88.4 R172, [R212+0x10000] ;  /* 0x01000000d4ac783b */ /* 0x000fe80000000200 */
[----:B------:R-:W-:Y:S01]  /*4b40*/  FSETP.NEU.FTZ.AND P2, PT, R218, -INF , PT ;  /* 0xff800000da00780b */ /* 0x000fe20003f5d000 */
[----:B------:R-:W-:Y:S01]  /*4b50*/  IMAD.MOV.U32 R218, RZ, RZ, 0x8 ;  /* 0x00000008ffda7424 */ /* 0x000fe200078e00ff */
        /* <DEDUP_REMOVED lines=9> */
[----:B------:R1:W4:Y:S03]  /*4bf0*/  LDSM.16.M88.4 R168, [R2+0x2000] ;  /* 0x0020000002a8783b */ /* 0x0003260000000200 */
[----:B------:R-:W-:Y:S04]  /*4c00*/  LEA R184, R223, UR4, 0x1 ;  /* 0x00000004dfb87c11 */ /* 0x000fe8000f8e08ff */
[-C--:B--2---:R-:W-:Y:S05]  /*4c10*/  HMMA.16816.F32.BF16 R4, R196, R200.reuse, R4 ;  /* 0x000000c8c404723c */ /* 0x084fea0000041804 */
[C---:B------:R-:W-:Y:S02]  /*4c20*/  VIADD R185, R184.reuse, 0x20020 ;  /* 0x00020020b8b97836 */ /* 0x040fe40000000000 */
[----:B------:R-:W-:Y:S01]  /*4c30*/  VIADD R3, R184, 0x20000 ;  /* 0x00020000b8037836 */ /* 0x000fe20000000000 */
[C---:B------:R-:W-:Y:S04]  /*4c40*/  HMMA.16816.F32.BF16 R8, R204.reuse, R200, R8 ;  /* 0x000000c8cc08723c */ /* 0x040fe80000041808 */
[----:B------:R-:W-:Y:S01]  /*4c50*/  @P4 VIADD R185, R3, 0xffffffe0 ;  /* 0xffffffe003b94836 */ /* 0x000fe20000000000 */
[C---:B------:R-:W-:Y:S03]  /*4c60*/  @!P1 VIMNMX R3, PT, PT, R231.reuse, UR39, PT ;  /* 0x00000027e7039c48 */ /* 0x040fe6000bfe0100 */
[-C--:B------:R-:W-:Y:S01]  /*4c70*/  HMMA.16816.F32.BF16 R12, R204, R202.reuse, R12 ;  /* 0x000000cacc0c723c */ /* 0x080fe2000004180c */
[----:B-1----:R-:W-:Y:S04]  /*4c80*/  IMAD.U32 R2, RZ, RZ, UR43 ;  /* 0x0000002bff027e24 */ /* 0x002fe8000f8e00ff */
[----:B------:R-:W-:Y:S01]  /*4c90*/  @!P1 IMAD R0, R2, 0x80, R0 ;  /* 0x0000008002009824 */ /* 0x000fe200078e0200 */
[----:B------:R-:W-:Y:S02]  /*4ca0*/  @!P1 VIADDMNMX R2, R231, R218, UR39, PT ;  /* 0x00000027e7029e46 */ /* 0x000fe4000b8001da */
[C---:B------:R-:W-:Y:S04]  /*4cb0*/  HMMA.16816.F32.BF16 R16, R196.reuse, R202, R16 ;  /* 0x000000cac410723c */ /* 0x040fe80000041810 */
[----:B------:R-:W-:Y:S02]  /*4cc0*/  @!P1 VIADD R186, R0, 0x1 ;  /* 0x0000000100ba9836 */ /* 0x000fe40000000000 */
[----:B------:R-:W-:Y:S02]  /*4cd0*/  IMAD.SHL.U32 R203, R215, 0x20, RZ ;  /* 0x00000020d7cb7824 */ /* 0x000fe400078e00ff */
[-C--:B---3--:R-:W-:Y:S08]  /*4ce0*/  HMMA.16816.F32.BF16 R20, R196, R164.reuse, R20 ;  /* 0x000000a4c414723c */ /* 0x088ff00000041814 */
[C---:B------:R-:W-:Y:S08]  /*4cf0*/  HMMA.16816.F32.BF16 R24, R204.reuse, R164, R24 ;  /* 0x000000a4cc18723c */ /* 0x040ff00000041818 */
[-C--:B------:R-:W-:Y:S08]  /*4d00*/  HMMA.16816.F32.BF16 R28, R204, R166.reuse, R28 ;  /* 0x000000a6cc1c723c */ /* 0x080ff0000004181c */
[----:B------:R-:W-:Y:S01]  /*4d10*/  HMMA.16816.F32.BF16 R32, R196, R166, R32 ;  /* 0x000000a6c420723c */ /* 0x000fe20000041820 */
[----:B------:R-:W2:Y:S01]  /*4d20*/  LDL R198, [R1+0x14] ;  /* 0x0000140001c67983 */ /* 0x000ea20000100800 */
[----:B------:R-:W-:Y:S03]  /*4d30*/  IMAD.MOV.U32 R196, RZ, RZ, 0x10 ;  /* 0x00000010ffc47424 */ /* 0x000fe600078e00ff */
[----:B------:R-:W1:Y:S02]  /*4d40*/  LDSM.16.M88.4 R164, [R212+0x10800] ;  /* 0x01080000d4a4783b */ /* 0x000e640000000200 */
[----:B------:R-:W-:Y:S01]  /*4d50*/  SEL R196, R196, 0xfffffff0, !P0 ;  /* 0xfffffff0c4c47807 */ /* 0x000fe20004000000 */
[-C--:B----4-:R-:W-:Y:S08]  /*4d60*/  HMMA.16816.F32.BF16 R4, R168, R172.reuse, R4 ;  /* 0x000000aca804723c */ /* 0x090ff00000041804 */
[C---:B------:R-:W-:Y:S04]  /*4d70*/  HMMA.16816.F32.BF16 R8, R176.reuse, R172, R8 ;  /* 0x000000acb008723c */ /* 0x040fe80000041808 */
[C---:B------:R-:W-:Y:S02]  /*4d80*/  @!P1 VIADDMNMX R173, R231.reuse, -R220, UR39, PT ;  /* 0x00000027e7ad9e46 */ /* 0x040fe4000b8009dc */
[----:B------:R-:W-:Y:S02]  /*4d90*/  @!P1 VIADDMNMX R172, R231, -R219, UR39, PT ;  /* 0x00000027e7ac9e46 */ /* 0x000fe4000b8009db */
[-C--:B------:R-:W-:Y:S03]  /*4da0*/  HMMA.16816.F32.BF16 R12, R176, R174.reuse, R12 ;  /* 0x000000aeb00c723c */ /* 0x080fe6000004180c */
[----:B------:R-:W-:Y:S01]  /*4db0*/  FADD.FTZ R188, R244, R4 ;  /* 0x00000004f4bc7221 */ /* 0x000fe20000010000 */
[-C--:B------:R-:W-:Y:S01]  /*4dc0*/  @!P1 ISETP.GE.AND P5, PT, R0, R173.reuse, PT ;  /* 0x000000ad0000920c */ /* 0x080fe20003fa6270 */
[----:B------:R-:W-:Y:S01]  /*4dd0*/  FADD.FTZ R7, R250, R7 ;  /* 0x00000007fa077221 */ /* 0x000fe20000010000 */
[----:B------:R-:W-:Y:S01]  /*4de0*/  @!P1 ISETP.GE.AND P6, PT, R186, R173, PT ;  /* 0x000000adba00920c */ /* 0x000fe20003fc6270 */
[----:B------:R-:W-:Y:S01]  /*4df0*/  @!P1 VIADD R4, R0, 0x8 ;  /* 0x0000000800049836 */ /* 0x000fe20000000000 */
[C---:B------:R-:W-:Y:S04]  /*4e00*/  HMMA.16816.F32.BF16 R16, R168.reuse, R174, R16 ;  /* 0x000000aea810723c */ /* 0x040fe80000041810 */
[----:B------:R-:W-:Y:S01]  /*4e10*/  @!P1 FSEL R188, R188, -INF , !P5 ;  /* 0xff800000bcbc9808 */ /* 0x000fe20006800000 */
[----:B------:R-:W-:Y:S01]  /*4e20*/  FADD.FTZ R187, R250, R5 ;  /* 0x00000005fabb7221 */ /* 0x000fe20000010000 */
[-C--:B------:R-:W-:Y:S01]  /*4e30*/  @!P1 ISETP.GE.AND P5, PT, R186, R172.reuse, PT ;  /* 0x000000acba00920c */ /* 0x080fe20003fa6270 */
[----:B------:R-:W-:Y:S01]  /*4e40*/  FADD.FTZ R8, R244, R8 ;  /* 0x00000008f4087221 */ /* 0x000fe20000010000 */
[----:B------:R-:W-:Y:S01]  /*4e50*/  @!P1 ISETP.GE.AND P2, PT, R0, R172, PT ;  /* 0x000000ac0000920c */ /* 0x000fe20003f46270 */
[----:B------:R-:W-:Y:S01]  /*4e60*/  FFMA.FTZ R188, R188, UR5, -R183 ;  /* 0x00000005bcbc7c23 */ /* 0x000fe200080108b7 */
[----:B------:R-:W-:Y:S01]  /*4e70*/  @!P1 FSEL R7, R7, -INF , !P5 ;  /* 0xff80000007079808 */ /* 0x000fe20006800000 */
[C---:B------:R-:W-:Y:S01]  /*4e80*/  @!P1 VIADD R5, R0.reuse, 0x9 ;  /* 0x0000000900059836 */ /* 0x040fe20000000000 */
[-C--:B------:R-:W-:Y:S01]  /*4e90*/  @!P1 ISETP.GE.AND P5, PT, R0, R3.reuse, PT ;  /* 0x000000030000920c */ /* 0x080fe20003fa6270 */
[-C--:B-1----:R-:W-:Y:S01]  /*4ea0*/  HMMA.16816.F32.BF16 R20, R168, R164.reuse, R20 ;  /* 0x000000a4a814723c */ /* 0x082fe20000041814 */
[----:B------:R-:W-:Y:S02]  /*4eb0*/  MUFU.EX2 R201, R188 ;  /* 0x000000bc00c97308 */ /* 0x000fe40000000800 */
[----:B------:R-:W-:Y:S01]  /*4ec0*/  @!P1 FSEL R187, R187, -INF , !P6 ;  /* 0xff800000bbbb9808 */ /* 0x000fe20007000000 */
[----:B------:R-:W-:Y:S01]  /*4ed0*/  FADD.FTZ R9, R250, R9 ;  /* 0x00000009fa097221 */ /* 0x000fe20000010000 */
[----:B------:R-:W-:Y:S01]  /*4ee0*/  @!P1 FSEL R8, R8, -INF , !P5 ;  /* 0xff80000008089808 */ /* 0x000fe20006800000 */
[----:B------:R-:W-:Y:S01]  /*4ef0*/  FADD.FTZ R10, R244, R10 ;  /* 0x0000000af40a7221 */ /* 0x000fe20000010000 */
[-C--:B------:R-:W-:Y:S01]  /*4f00*/  @!P1 ISETP.GE.AND P6, PT, R186, R3.reuse, PT ;  /* 0x00000003ba00920c */ /* 0x080fe20003fc6270 */
[C---:B------:R-:W-:Y:S04]  /*4f10*/  HMMA.16816.F32.BF16 R24, R176.reuse, R164, R24 ;  /* 0x000000a4b018723c */ /* 0x040fe80000041818 */
[-C--:B------:R-:W-:Y:S01]  /*4f20*/  @!P1 ISETP.GE.AND P5, PT, R0, R2.reuse, PT ;  /* 0x000000020000920c */ /* 0x080fe20003fa6270 */
[----:B------:R-:W-:Y:S01]  /*4f30*/  FADD.FTZ R6, R244, R6 ;  /* 0x00000006f4067221 */ /* 0x000fe20000010000 */
[----:B------:R-:W-:Y:S01]  /*4f40*/  @!P1 FSEL R9, R9, -INF , !P6 ;  /* 0xff80000009099808 */ /* 0x000fe20007000000 */
[----:B------:R-:W-:Y:S01]  /*4f50*/  FADD.FTZ R12, R249, R12 ;  /* 0x0000000cf90c7221 */ /* 0x000fe20000010000 */
[-C--:B------:R-:W-:Y:S03]  /*4f60*/  HMMA.16816.F32.BF16 R28, R176, R166.reuse, R28 ;  /* 0x000000a6b01c723c */ /* 0x080fe6000004181c */
[----:B------:R-:W-:Y:S01]  /*4f70*/  @!P1 FSEL R10, R10, -INF , !P5 ;  /* 0xff8000000a0a9808 */ /* 0x000fe20006800000 */
[----:B------:R-:W-:Y:S01]  /*4f80*/  FADD.FTZ R13, R248, R13 ;  /* 0x0000000df80d7221 */ /* 0x000fe20000010000 */
[-C--:B------:R-:W-:Y:S01]  /*4f90*/  @!P1 ISETP.GE.AND P6, PT, R4, R3.reuse, PT ;  /* 0x000000030400920c */ /* 0x080fe20003fc6270 */
[----:B------:R-:W-:Y:S01]  /*4fa0*/  FADD.FTZ R11, R250, R11 ;  /* 0x0000000bfa0b7221 */ /* 0x000fe20000010000 */
[----:B------:R-:W-:Y:S01]  /*4fb0*/  @!P1 ISETP.GE.AND P5, PT, R5, R3, PT ;  /* 0x000000030500920c */ /* 0x000fe20003fa6270 */
[----:B------:R-:W-:Y:S04]  /*4fc0*/  HMMA.16816.F32.BF16 R32, R168, R166, R32 ;  /* 0x000000a6a820723c */ /* 0x000fe80000041820 */
[----:B------:R-:W-:Y:S01]  /*4fd0*/  @!P1 FSEL R6, R6, -INF , !P2 ;  /* 0xff80000006069808 */ /* 0x000fe20005000000 */
[----:B------:R-:W-:Y:S01]  /*4fe0*/  FADD.FTZ R15, R248, R15 ;  /* 0x0000000ff80f7221 */ /* 0x000fe20000010000 */
[----:B------:R-:W-:Y:S01]  /*4ff0*/  @!P1 FSEL R12, R12, -INF , !P6 ;  /* 0xff8000000c0c9808 */ /* 0x000fe20007000000 */
[----:B------:R-:W-:Y:S01]  /*5000*/  FADD.FTZ R16, R249, R16 ;  /* 0x00000010f9107221 */ /* 0x000fe20000010000 */
[----:B------:R-:W-:Y:S01]  /*5010*/  @!P1 FSEL R13, R13, -INF , !P5 ;  /* 0xff8000000d0d9808 */ /* 0x000fe20006800000 */
[----:B------:R-:W-:Y:S01]  /*5020*/  FADD.FTZ R14, R249, R14 ;  /* 0x0000000ef90e7221 */ /* 0x000fe20000010000 */
[-C--:B------:R-:W-:Y:S01]  /*5030*/  @!P1 ISETP.GE.AND P5, PT, R4, R173.reuse, PT ;  /* 0x000000ad0400920c */ /* 0x080fe20003fa6270 */
[----:B------:R-:W-:Y:S01]  /*5040*/  FADD.FTZ R17, R248, R17 ;  /* 0x00000011f8117221 */ /* 0x000fe20000010000 */
[-C--:B------:R-:W-:Y:S01]  /*5050*/  @!P1 ISETP.GE.AND P2, PT, R186, R2.reuse, PT ;  /* 0x00000002ba00920c */ /* 0x080fe20003f46270 */
[----:B------:R-:W-:Y:S01]  /*5060*/  FADD.FTZ R19, R248, R19 ;  /* 0x00000013f8137221 */ /* 0x000fe20000010000 */
[----:B------:R-:W-:Y:S01]  /*5070*/  @!P1 ISETP.GE.AND P6, PT, R5, R2, PT ;  /* 0x000000020500920c */ /* 0x000fe20003fc6270 */
[--C-:B------:R-:W-:Y:S01]  /*5080*/  FFMA.FTZ R6, R6, UR5, -R182.reuse ;  /* 0x0000000506067c23 */ /* 0x100fe200080108b6 */
[----:B------:R-:W-:Y:S01]  /*5090*/  @!P1 FSEL R11, R11, -INF , !P2 ;  /* 0xff8000000b0b9808 */ /* 0x000fe20005000000 */
[----:B------:R-:W-:Y:S01]  /*50a0*/  FFMA.FTZ R7, R7, UR5, -R182 ;  /* 0x0000000507077c23 */ /* 0x000fe200080108b6 */
[----:B------:R-:W-:Y:S01]  /*50b0*/  @!P1 FSEL R15, R15, -INF , !P6 ;  /* 0xff8000000f0f9808 */ /* 0x000fe20007000000 */
[C---:B------:R-:W-:Y:S01]  /*50c0*/  FADD.FTZ R20, R247.reuse, R20 ;  /* 0x00000014f7147221 */ /* 0x040fe20000010000 */
[----:B------:R-:W-:Y:S01]  /*50d0*/  @!P1 FSEL R16, R16, -INF , !P5 ;  /* 0xff80000010109808 */ /* 0x000fe20006800000 */
[----:B------:R-:W-:Y:S01]  /*50e0*/  FADD.FTZ R22, R247, R22 ;  /* 0x00000016f7167221 */ /* 0x000fe20000010000 */
[-C--:B------:R-:W-:Y:S01]  /*50f0*/  @!P1 ISETP.GE.AND P6, PT, R5, R173.reuse, PT ;  /* 0x000000ad0500920c */ /* 0x080fe20003fc6270 */
[----:B------:R-:W-:Y:S01]  /*5100*/  FADD.FTZ R18, R249, R18 ;  /* 0x00000012f9127221 */ /* 0x000fe20000010000 */
[----:B------:R-:W-:Y:S01]  /*5110*/  @!P1 ISETP.GE.AND P5, PT, R5, R172, PT ;  /* 0x000000ac0500920c */ /* 0x000fe20003fa6270 */
[----:B------:R-:W-:Y:S01]  /*5120*/  @!P1 VIADD R5, R0, 0x10 ;  /* 0x0000001000059836 */ /* 0x000fe20000000000 */
[----:B------:R-:W-:Y:S01]  /*5130*/  @!P1 ISETP.GE.AND P2, PT, R4, R2, PT ;  /* 0x000000020400920c */ /* 0x000fe20003f46270 */
[----:B------:R-:W-:Y:S01]  /*5140*/  MUFU.EX2 R202, R6 ;  /* 0x0000000600ca7308 */ /* 0x000fe20000000800 */
[----:B------:R-:W-:Y:S01]  /*5150*/  @!P1 FSEL R17, R17, -INF , !P6 ;  /* 0xff80000011119808 */ /* 0x000fe20007000000 */
[----:B------:R-:W-:Y:S01]  /*5160*/  FADD.FTZ R23, R246, R23 ;  /* 0x00000017f6177221 */ /* 0x000fe20000010000 */
[----:B------:R-:W-:Y:S07]  /*5170*/  @!P1 FSEL R14, R14, -INF , !P2 ;  /* 0xff8000000e0e9808 */ /* 0x000fee0005000000 */
[----:B------:R-:W1:Y:S01]  /*5180*/  MUFU.EX2 R252, R7 ;  /* 0x0000000700fc7308 */ /* 0x000e620000000800 */
[-C--:B------:R-:W-:Y:S01]  /*5190*/  @!P1 ISETP.GE.AND P2, PT, R4, R172.reuse, PT ;  /* 0x000000ac0400920c */ /* 0x080fe20003f46270 */
[----:B------:R-:W-:Y:S01]  /*51a0*/  @!P1 VIADD R4, R0, 0x11 ;  /* 0x0000001100049836 */ /* 0x000fe20000000000 */
[----:B------:R-:W-:Y:S01]  /*51b0*/  @!P1 FSEL R19, R19, -INF , !P5 ;  /* 0xff80000013139808 */ /* 0x000fe20006800000 */
[----:B------:R-:W-:Y:S01]  /*51c0*/  FADD.FTZ R24, R247, R24 ;  /* 0x00000018f7187221 */ /* 0x000fe20000010000 */
[C---:B------:R-:W-:Y:S01]  /*51d0*/  @!P1 ISETP.GE.AND P6, PT, R5.reuse, R173, PT ;  /* 0x000000ad0500920c */ /* 0x040fe20003fc6270 */
[C---:B------:R-:W-:Y:S01]  /*51e0*/  FADD.FTZ R21, R246.reuse, R21 ;  /* 0x00000015f6157221 */ /* 0x040fe20000010000 */
[-C--:B------:R-:W-:Y:S01]  /*51f0*/  @!P1 ISETP.GE.AND P5, PT, R5, R172.reuse, PT ;  /* 0x000000ac0500920c */ /* 0x080fe20003fa6270 */
[----:B------:R-:W-:Y:S01]  /*5200*/  FADD.FTZ R25, R246, R25 ;  /* 0x00000019f6197221 */ /* 0x000fe20000010000 */
[----:B------:R-:W-:Y:S01]  /*5210*/  @!P1 FSEL R20, R20, -INF , !P6 ;  /* 0xff80000014149808 */ /* 0x000fe20007000000 */
[----:B------:R-:W-:Y:S01]  /*5220*/  FADD.FTZ R26, R247, R26 ;  /* 0x0000001af71a7221 */ /* 0x000fe20000010000 */
[----:B------:R-:W-:Y:S01]  /*5230*/  @!P1 FSEL R22, R22, -INF , !P5 ;  /* 0xff80000016169808 */ /* 0x000fe20006800000 */
[--C-:B------:R-:W-:Y:S01]  /*5240*/  FFMA.FTZ R187, R187, UR5, -R183.reuse ;  /* 0x00000005bbbb7c23 */ /* 0x100fe200080108b7 */
[----:B------:R-:W-:Y:S01]  /*5250*/  @!P1 ISETP.GE.AND P5, PT, R4, R172, PT ;  /* 0x000000ac0400920c */ /* 0x000fe20003fa6270 */
[--C-:B------:R-:W-:Y:S01]  /*5260*/  FFMA.FTZ R16, R16, UR5, -R183.reuse ;  /* 0x0000000510107c23 */ /* 0x100fe200080108b7 */
[----:B------:R-:W-:Y:S01]  /*5270*/  @!P1 FSEL R18, R18, -INF , !P2 ;  /* 0xff80000012129808 */ /* 0x000fe20005000000 */
[----:B------:R-:W-:Y:S01]  /*5280*/  FFMA.FTZ R17, R17, UR5, -R183 ;  /* 0x0000000511117c23 */ /* 0x000fe200080108b7 */
[----:B------:R-:W-:Y:S01]  /*5290*/  @!P1 ISETP.GE.AND P6, PT, R5, R3, PT ;  /* 0x000000030500920c */ /* 0x000fe20003fc6270 */
[--C-:B------:R-:W-:Y:S01]  /*52a0*/  FFMA.FTZ R19, R19, UR5, -R182.reuse ;  /* 0x0000000513137c23 */ /* 0x100fe200080108b6 */
[----:B------:R-:W-:Y:S01]  /*52b0*/  @!P1 ISETP.GE.AND P2, PT, R4, R173, PT ;  /* 0x000000ad0400920c */ /* 0x000fe20003f46270 */
[----:B------:R-:W-:Y:S01]  /*52c0*/  FFMA.FTZ R18, R18, UR5, -R182 ;  /* 0x0000000512127c23 */ /* 0x000fe200080108b6 */
[----:B------:R-:W-:Y:S01]  /*52d0*/  @!P1 FSEL R23, R23, -INF , !P5 ;  /* 0xff80000017179808 */ /* 0x000fe20006800000 */
[----:B------:R-:W3:Y:S01]  /*52e0*/  MUFU.EX2 R251, R187 ;  /* 0x000000bb00fb7308 */ /* 0x000ee20000000800 */
[----:B------:R-:W-:Y:S01]  /*52f0*/  @!P1 FSEL R24, R24, -INF , !P6 ;  /* 0xff80000018189808 */ /* 0x000fe20007000000 */
[----:B------:R-:W-:Y:S01]  /*5300*/  FADD.FTZ R28, R245, R28 ;  /* 0x0000001cf51c7221 */ /* 0x000fe20000010000 */
[----:B------:R-:W-:Y:S07]  /*5310*/  @!P1 FSEL R21, R21, -INF , !P2 ;  /* 0xff80000015159808 */ /* 0x000fee0005000000 */
[----:B------:R-:W-:Y:S01]  /*5320*/  MUFU.EX2 R241, R16 ;  /* 0x0000001000f17308 */ /* 0x000fe20000000800 */
[CC--:B------:R-:W-:Y:S01]  /*5330*/  @!P1 ISETP.GE.AND P5, PT, R4.reuse, R3.reuse, PT ;  /* 0x000000030400920c */ /* 0x0c0fe20003fa6270 */
[----:B------:R-:W-:Y:S01]  /*5340*/  FADD.FTZ R29, R243, R29 ;  /* 0x0000001df31d7221 */ /* 0x000fe20000010000 */
[-C--:B------:R-:W-:Y:S01]  /*5350*/  @!P1 ISETP.GE.AND P6, PT, R4, R2.reuse, PT ;  /* 0x000000020400920c */ /* 0x080fe20003fc6270 */
[C---:B------:R-:W-:Y:S01]  /*5360*/  @!P1 VIADD R4, R0.reuse, 0x18 ;  /* 0x0000001800049836 */ /* 0x040fe20000000000 */
[----:B------:R-:W-:Y:S05]  /*5370*/  @!P1 ISETP.GE.AND P2, PT, R5, R2, PT ;  /* 0x000000020500920c */ /* 0x000fea0003f46270 */
[----:B------:R-:W-:Y:S01]  /*5380*/  MUFU.EX2 R240, R17 ;  /* 0x0000001100f07308 */ /* 0x000fe20000000800 */
[----:B------:R-:W-:Y:S01]  /*5390*/  @!P1 IADD3 R0, PT, PT, R0, 0x19, RZ ;  /* 0x0000001900009810 */ /* 0x000fe20007ffe0ff */
[----:B------:R-:W-:Y:S01]  /*53a0*/  FADD.FTZ R27, R246, R27 ;  /* 0x0000001bf61b7221 */ /* 0x000fe20000010000 */
[----:B------:R-:W-:Y:S07]  /*53b0*/  @!P1 FSEL R25, R25, -INF , !P5 ;  /* 0xff80000019199808 */ /* 0x000fee0006800000 */
[----:B------:R-:W-:Y:S01]  /*53c0*/  MUFU.EX2 R195, R18 ;  /* 0x0000001200c37308 */ /* 0x000fe20000000800 */
[----:B------:R-:W-:Y:S01]  /*53d0*/  @!P1 FSEL R26, R26, -INF , !P2 ;  /* 0xff8000001a1a9808 */ /* 0x000fe20005000000 */
[----:B------:R-:W-:Y:S01]  /*53e0*/  FADD.FTZ R33, R243, R33 ;  /* 0x00000021f3217221 */ /* 0x000fe20000010000 */
[-C--:B------:R-:W-:Y:S07]  /*53f0*/  @!P1 ISETP.GE.AND P5, PT, R4, R3.reuse, PT ;  /* 0x000000030400920c */ /* 0x080fee0003fa6270 */
[----:B------:R-:W4:Y:S01]  /*5400*/  MUFU.EX2 R194, R19 ;  /* 0x0000001300c27308 */ /* 0x000f220000000800 */
[----:B------:R-:W-:Y:S01]  /*5410*/  @!P1 ISETP.GE.AND P2, PT, R0, R3, PT ;  /* 0x000000030000920c */ /* 0x000fe20003f46270 */
[C---:B------:R-:W-:Y:S01]  /*5420*/  FADD.FTZ R32, R245.reuse, R32 ;  /* 0x00000020f5207221 */ /* 0x040fe20000010000 */
[----:B-1----:R-:W-:Y:S01]  /*5430*/  F2FP.BF16.F32.PACK_AB R3, R252, R202 ;  /* 0x000000cafc03723e */ /* 0x002fe200000010ff */
[----:B------:R-:W-:Y:S01]  /*5440*/  FADD.FTZ R34, R245, R34 ;  /* 0x00000022f5227221 */ /* 0x000fe20000010000 */
[----:B------:R-:W-:Y:S01]  /*5450*/  @!P1 FSEL R28, R28, -INF , !P5 ;  /* 0xff8000001c1c9808 */ /* 0x000fe20006800000 */
[--C-:B------:R-:W-:Y:S01]  /*5460*/  FFMA.FTZ R8, R8, UR5, -R181.reuse ;  /* 0x0000000508087c23 */ /* 0x100fe200080108b5 */
[-C--:B------:R-:W-:Y:S01]  /*5470*/  @!P1 ISETP.GE.AND P5, PT, R0, R173.reuse, PT ;  /* 0x000000ad0000920c */ /* 0x080fe20003fa6270 */
[----:B------:R1:W-:Y:S01]  /*5480*/  STS [R184+0x20400], R3 ;  /* 0x02040003b8007388 */ /* 0x0003e20000000800 */
[----:B------:R-:W-:Y:S01]  /*5490*/  @!P1 FSEL R29, R29, -INF , !P2 ;  /* 0xff8000001d1d9808 */ /* 0x000fe20005000000 */
[--C-:B------:R-:W-:Y:S01]  /*54a0*/  FFMA.FTZ R9, R9, UR5, -R181.reuse ;  /* 0x0000000509097c23 */ /* 0x100fe200080108b5 */
[----:B------:R-:W-:Y:S01]  /*54b0*/  @!P1 FSEL R27, R27, -INF , !P6 ;  /* 0xff8000001b1b9808 */ /* 0x000fe20007000000 */
[--C-:B------:R-:W-:Y:S01]  /*54c0*/  FFMA.FTZ R10, R10, UR5, -R180.reuse ;  /* 0x000000050a0a7c23 */ /* 0x100fe200080108b4 */
[C---:B------:R-:W-:Y:S01]  /*54d0*/  @!P1 ISETP.GE.AND P6, PT, R4.reuse, R173, PT ;  /* 0x000000ad0400920c */ /* 0x040fe20003fc6270 */
[----:B------:R-:W-:Y:S01]  /*54e0*/  FFMA.FTZ R11, R11, UR5, -R180 ;  /* 0x000000050b0b7c23 */ /* 0x000fe200080108b4 */
[----:B------:R-:W-:Y:S01]  /*54f0*/  @!P1 ISETP.GE.AND P2, PT, R4, R172, PT ;  /* 0x000000ac0400920c */ /* 0x000fe20003f46270 */
[----:B------:R-:W-:Y:S01]  /*5500*/  MUFU.EX2 R223, R8 ;  /* 0x0000000800df7308 */ /* 0x000fe20000000800 */
[----:B------:R-:W-:Y:S01]  /*5510*/  @!P1 FSEL R33, R33, -INF , !P5 ;  /* 0xff80000021219808 */ /* 0x000fe20006800000 */
[--C-:B------:R-:W-:Y:S01]  /*5520*/  FFMA.FTZ R12, R12, UR5, -R181.reuse ;  /* 0x000000050c0c7c23 */ /* 0x100fe200080108b5 */
[----:B------:R-:W-:Y:S07]  /*5530*/  @!P1 ISETP.GE.AND P5, PT, R4, R2, PT ;  /* 0x000000020400920c */ /* 0x000fee0003fa6270 */
[----:B------:R-:W1:Y:S01]  /*5540*/  MUFU.EX2 R222, R9 ;  /* 0x0000000900de7308 */ /* 0x000e620000000800 */
[----:B---3--:R-:W-:Y:S01]  /*5550*/  F2FP.BF16.F32.PACK_AB R4, R251, R201 ;  /* 0x000000c9fb04723e */ /* 0x008fe200000010ff */
[----:B------:R-:W-:Y:S01]  /*5560*/  FFMA.FTZ R13, R13, UR5, -R181 ;  /* 0x000000050d0d7c23 */ /* 0x000fe200080108b5 */
[----:B------:R-:W-:Y:S07]  /*5570*/  @!P1 FSEL R32, R32, -INF , !P6 ;  /* 0xff80000020209808 */ /* 0x000fee0007000000 */
[----:B------:R-:W-:Y:S01]  /*5580*/  MUFU.EX2 R225, R10 ;  /* 0x0000000a00e17308 */ /* 0x000fe20000000800 */
[----:B------:R-:W-:Y:S01]  /*5590*/  @!P1 FSEL R34, R34, -INF , !P2 ;  /* 0xff80000022229808 */ /* 0x000fe20005000000 */
[----:B------:R3:W-:Y:S01]  /*55a0*/  STS [R184+0x20000], R4 ;  /* 0x02000004b8007388 */ /* 0x0007e20000000800 */
[C---:B------:R-:W-:Y:S07]  /*55b0*/  @!P1 ISETP.GE.AND P6, PT, R0.reuse, R172, PT ;  /* 0x000000ac0000920c */ /* 0x040fee0003fc6270 */
[----:B------:R-:W3:Y:S01]  /*55c0*/  MUFU.EX2 R224, R11 ;  /* 0x0000000b00e07308 */ /* 0x000ee20000000800 */
[----:B------:R-:W-:Y:S01]  /*55d0*/  @!P1 ISETP.GE.AND P2, PT, R0, R2, PT ;  /* 0x000000020000920c */ /* 0x000fe20003f46270 */
[----:B------:R-:W-:Y:S01]  /*55e0*/  IMAD.IADD R0, R184, 0x1, R196 ;  /* 0x00000001b8007824 */ /* 0x000fe200078e02c4 */
[----:B----4-:R-:W-:Y:S01]  /*55f0*/  F2FP.BF16.F32.PACK_AB R2, R194, R195 ;  /* 0x000000c3c202723e */ /* 0x010fe200000010ff */
[--C-:B------:R-:W-:Y:S01]  /*5600*/  FFMA.FTZ R14, R14, UR5, -R180.reuse ;  /* 0x000000050e0e7c23 */ /* 0x100fe200080108b4 */
[----:B-1----:R-:W-:Y:S01]  /*5610*/  F2FP.BF16.F32.PACK_AB R3, R240, R241 ;  /* 0x000000f1f003723e */ /* 0x002fe200000010ff */
[----:B------:R-:W-:Y:S04]  /*5620*/  FFMA.FTZ R15, R15, UR5, -R180 ;  /* 0x000000050f0f7c23 */ /* 0x000fe800080108b4 */
[----:B------:R-:W-:Y:S01]  /*5630*/  MUFU.EX2 R219, R12 ;  /* 0x0000000c00db7308 */ /* 0x000fe20000000800 */
[----:B------:R1:W-:Y:S01]  /*5640*/  STS [R0+0x20400], R2 ;  /* 0x0204000200007388 */ /* 0x0003e20000000800 */
[----:B------:R-:W-:Y:S01]  /*5650*/  F2FP.BF16.F32.PACK_AB R5, R222, R223 ;  /* 0x000000dfde05723e */ /* 0x000fe200000010ff */
[----:B------:R-:W-:Y:S07]  /*5660*/  FADD.FTZ R35, R243, R35 ;  /* 0x00000023f3237221 */ /* 0x000fee0000010000 */
[----:B------:R-:W-:Y:S01]  /*5670*/  MUFU.EX2 R218, R13 ;  /* 0x0000000d00da7308 */ /* 0x000fe20000000800 */
[----:B------:R4:W-:Y:S01]  /*5680*/  STS [R0+0x20000], R3 ;  /* 0x0200000300007388 */ /* 0x0009e20000000800 */
[--C-:B------:R-:W-:Y:S01]  /*5690*/  FFMA.FTZ R20, R20, UR5, -R183.reuse ;  /* 0x0000000514147c23 */ /* 0x100fe200080108b7 */
[--C-:B------:R-:W-:Y:S07]  /*56a0*/  FFMA.FTZ R21, R21, UR5, -R183.reuse ;  /* 0x0000000515157c23 */ /* 0x100fee00080108b7 */
[----:B------:R-:W-:Y:S01]  /*56b0*/  MUFU.EX2 R221, R14 ;  /* 0x0000000e00dd7308 */ /* 0x000fe20000000800 */
[----:B------:R-:W-:Y:S01]  /*56c0*/  STS [R184+0x21000], R5 ;  /* 0x02100005b8007388 */ /* 0x000fe20000000800 */
[----:B------:R-:W-:Y:S01]  /*56d0*/  @!P1 FSEL R35, R35, -INF , !P6 ;  /* 0xff80000023239808 */ /* 0x000fe20007000000 */
[--C-:B------:R-:W-:Y:S07]  /*56e0*/  FFMA.FTZ R22, R22, UR5, -R182.reuse ;  /* 0x0000000516167c23 */ /* 0x100fee00080108b6 */
[----:B------:R-:W1:Y:S01]  /*56f0*/  MUFU.EX2 R220, R15 ;  /* 0x0000000f00dc7308 */ /* 0x000e620000000800 */
[--C-:B------:R-:W-:Y:S01]  /*5700*/  FFMA.FTZ R23, R23, UR5, -R182.reuse ;  /* 0x0000000517177c23 */ /* 0x100fe200080108b6 */
[--C-:B------:R-:W-:Y:S01]  /*5710*/  FFMA.FTZ R32, R32, UR5, -R183.reuse ;  /* 0x0000000520207c23 */ /* 0x100fe200080108b7 */
[--C-:B------:R-:W-:Y:S01]  /*5720*/  FFMA.FTZ R34, R34, UR5, -R182.reuse ;  /* 0x0000000522227c23 */ /* 0x100fe200080108b6 */
[----:B---3--:R-:W-:Y:S01]  /*5730*/  F2FP.BF16.F32.PACK_AB R4, R224, R225 ;  /* 0x000000e1e004723e */ /* 0x008fe200000010ff */
[----:B------:R-:W-:Y:S01]  /*5740*/  FFMA.FTZ R183, R33, UR5, -R183 ;  /* 0x0000000521b77c23 */ /* 0x000fe200080108b7 */
[----:B------:R-:W-:Y:S04]  /*5750*/  FFMA.FTZ R182, R35, UR5, -R182 ;  /* 0x0000000523b67c23 */ /* 0x000fe800080108b6 */
[----:B------:R-:W-:Y:S01]  /*5760*/  MUFU.EX2 R229, R20 ;  /* 0x0000001400e57308 */ /* 0x000fe20000000800 */
[--C-:B------:R-:W-:Y:S01]  /*5770*/  FFMA.FTZ R24, R24, UR5, -R181.reuse ;  /* 0x0000000518187c23 */ /* 0x100fe200080108b5 */
[----:B------:R3:W-:Y:S01]  /*5780*/  STS [R184+0x21400], R4 ;  /* 0x02140004b8007388 */ /* 0x0007e20000000800 */
[----:B------:R-:W-:Y:S07]  /*5790*/  FFMA.FTZ R25, R25, UR5, -R181 ;  /* 0x0000000519197c23 */ /* 0x000fee00080108b5 */
[----:B------:R-:W3:Y:S01]  /*57a0*/  MUFU.EX2 R228, R21 ;  /* 0x0000001500e47308 */ /* 0x000ee20000000800 */
[----:B------:R-:W-:Y:S01]  /*57b0*/  FADD.FTZ R30, R245, R30 ;  /* 0x0000001ef51e7221 */ /* 0x000fe20000010000 */
[----:B------:R-:W-:Y:S01]  /*57c0*/  FADD.FTZ R31, R243, R31 ;  /* 0x0000001ff31f7221 */ /* 0x000fe20000010000 */
[----:B-1----:R-:W-:Y:S07]  /*57d0*/  F2FP.BF16.F32.PACK_AB R2, R220, R221 ;  /* 0x000000dddc02723e */ /* 0x002fee00000010ff */
[----:B------:R-:W-:Y:S01]  /*57e0*/  MUFU.EX2 R190, R22 ;  /* 0x0000001600be7308 */ /* 0x000fe20000000800 */
[--C-:B------:R-:W-:Y:S01]  /*57f0*/  FFMA.FTZ R26, R26, UR5, -R180.reuse ;  /* 0x000000051a1a7c23 */ /* 0x100fe200080108b4 */
[----:B------:R-:W-:Y:S01]  /*5800*/  @!P1 FSEL R30, R30, -INF , !P5 ;  /* 0xff8000001e1e9808 */ /* 0x000fe20006800000 */
[--C-:B------:R-:W-:Y:S01]  /*5810*/  FFMA.FTZ R27, R27, UR5, -R180.reuse ;  /* 0x000000051b1b7c23 */ /* 0x100fe200080108b4 */
[----:B----4-:R-:W-:Y:S01]  /*5820*/  F2FP.BF16.F32.PACK_AB R3, R218, R219 ;  /* 0x000000dbda03723e */ /* 0x010fe200000010ff */
[----:B------:R-:W-:Y:S05]  /*5830*/  STS [R0+0x21400], R2 ;  /* 0x0214000200007388 */ /* 0x000fea0000000800 */
[----:B------:R-:W1:Y:S01]  /*5840*/  MUFU.EX2 R189, R23 ;  /* 0x0000001700bd7308 */ /* 0x000e620000000800 */
[----:B------:R-:W-:Y:S01]  /*5850*/  @!P1 FSEL R31, R31, -INF , !P2 ;  /* 0xff8000001f1f9808 */ /* 0x000fe20005000000 */
[--C-:B------:R-:W-:Y:S01]  /*5860*/  FFMA.FTZ R28, R28, UR5, -R181.reuse ;  /* 0x000000051c1c7c23 */ /* 0x100fe200080108b5 */
[----:B------:R4:W-:Y:S07]  /*5870*/  STS [R0+0x21000], R3 ;  /* 0x0210000300007388 */ /* 0x0009ee0000000800 */
[----:B------:R-:W-:Y:S01]  /*5880*/  MUFU.EX2 R227, R32 ;  /* 0x0000002000e37308 */ /* 0x000fe20000000800 */
[----:B---3--:R-:W-:Y:S01]  /*5890*/  F2FP.BF16.F32.PACK_AB R6, R228, R229 ;  /* 0x000000e5e406723e */ /* 0x008fe200000010ff */
[--C-:B------:R-:W-:Y:S01]  /*58a0*/  FFMA.FTZ R30, R30, UR5, -R180.reuse ;  /* 0x000000051e1e7c23 */ /* 0x100fe200080108b4 */
[----:B------:R-:W-:Y:S07]  /*58b0*/  FFMA.FTZ R181, R29, UR5, -R181 ;  /* 0x000000051db57c23 */ /* 0x000fee00080108b5 */
[----:B------:R-:W3:Y:S01]  /*58c0*/  MUFU.EX2 R226, R183 ;  /* 0x000000b700e27308 */ /* 0x000ee20000000800 */
[----:B------:R-:W-:Y:S01]  /*58d0*/  FFMA.FTZ R180, R31, UR5, -R180 ;  /* 0x000000051fb47c23 */ /* 0x000fe200080108b4 */
[----:B------:R-:W-:Y:S08]  /*58e0*/  STS [R185], R6 ;  /* 0x00000006b9007388 */ /* 0x000ff00000000800 */
[----:B------:R-:W-:Y:S01]  /*58f0*/  MUFU.EX2 R187, R34 ;  /* 0x0000002200bb7308 */ /* 0x000fe20000000800 */
[----:B------:R-:W-:Y:S01]  /*5900*/  IMAD.MOV.U32 R184, RZ, RZ, 0x40 ;  /* 0x00000040ffb87424 */ /* 0x000fe200078e00ff */
[----:B-1----:R-:W-:Y:S08]  /*5910*/  F2FP.BF16.F32.PACK_AB R5, R189, R190 ;  /* 0x000000bebd05723e */ /* 0x002ff000000010ff */
[----:B------:R-:W1:Y:S01]  /*5920*/  MUFU.EX2 R186, R182 ;  /* 0x000000b600ba7308 */ /* 0x000e620000000800 */
[----:B------:R-:W-:Y:S01]  /*5930*/  SEL R200, R184, 0xffffffc0, !P0 ;  /* 0xffffffc0b8c87807 */ /* 0x000fe20004000000 */
[----:B------:R-:W-:Y:S08]  /*5940*/  STS [R185+0x400], R5 ;  /* 0x00040005b9007388 */ /* 0x000ff00000000800 */
[----:B------:R-:W-:Y:S01]  /*5950*/  MUFU.EX2 R205, R24 ;  /* 0x0000001800cd7308 */ /* 0x000fe20000000800 */
[----:B------:R-:W-:Y:S09]  /*5960*/  IMAD.SHL.U32 R184, R215, 0x40, RZ ;  /* 0x00000040d7b87824 */ /* 0x000ff200078e00ff */
[----:B------:R-:W2:Y:S01]  /*5970*/  MUFU.EX2 R197, R25 ;  /* 0x0000001900c57308 */ /* 0x000ea20000000800 */
[----:B----4-:R-:W-:Y:S01]  /*5980*/  IMAD.IADD R0, R196, 0x1, R185 ;  /* 0x00000001c4007824 */ /* 0x010fe200078e02b9 */
[----:B---3--:R-:W-:Y:S08]  /*5990*/  F2FP.BF16.F32.PACK_AB R3, R226, R227 ;  /* 0x000000e3e203723e */ /* 0x008ff000000010ff */
[----:B------:R-:W-:Y:S01]  /*59a0*/  MUFU.EX2 R207, R26 ;  /* 0x0000001a00cf7308 */ /* 0x000fe20000000800 */
[----:B-1----:R-:W-:Y:S02]  /*59b0*/  F2FP.BF16.F32.PACK_AB R2, R186, R187 ;  /* 0x000000bbba02723e */ /* 0x002fe400000010ff */
[----:B------:R-:W-:Y:S01]  /*59c0*/  LEA R196, R214, UR4, 0x1 ;  /* 0x00000004d6c47c11 */ /* 0x000fe2000f8e08ff */
[----:B------:R1:W-:Y:S06]  /*59d0*/  STS [R0], R3 ;  /* 0x0000000300007388 */ /* 0x0003ec0000000800 */
[----:B------:R-:W-:Y:S01]  /*59e0*/  MUFU.EX2 R206, R27 ;  /* 0x0000001b00ce7308 */ /* 0x000fe20000000800 */
[----:B--2---:R-:W-:Y:S01]  /*59f0*/  F2FP.BF16.F32.PACK_AB R4, R197, R205 ;  /* 0x000000cdc504723e */ /* 0x004fe200000010ff */
[----:B------:R2:W-:Y:S08]  /*5a00*/  STS [R0+0x400], R2 ;  /* 0x0004000200007388 */ /* 0x0005f00000000800 */
[----:B------:R-:W-:Y:S01]  /*5a10*/  MUFU.EX2 R192, R28 ;  /* 0x0000001c00c07308 */ /* 0x000fe20000000800 */
[----:B------:R3:W-:Y:S09]  /*5a20*/  STS [R185+0x1000], R4 ;  /* 0x00100004b9007388 */ /* 0x0007f20000000800 */
[----:B------:R-:W1:Y:S10]  /*5a30*/  MUFU.EX2 R188, R181 ;  /* 0x000000b500bc7308 */ /* 0x000e740000000800 */
[----:B------:R-:W-:Y:S10]  /*5a40*/  MUFU.EX2 R193, R30 ;  /* 0x0000001e00c17308 */ /* 0x000ff40000000800 */
[----:B------:R-:W2:Y:S01]  /*5a50*/  MUFU.EX2 R191, R180 ;  /* 0x000000b400bf7308 */ /* 0x000ea20000000800 */
[----:B-1----:R-:W-:Y:S02]  /*5a60*/  F2FP.BF16.F32.PACK_AB R3, R188, R192 ;  /* 0x000000c0bc03723e */ /* 0x002fe400000010ff */
[----:B--2---:R-:W-:Y:S02]  /*5a70*/  F2FP.BF16.F32.PACK_AB R2, R191, R193 ;  /* 0x000000c1bf02723e */ /* 0x004fe400000010ff */
[----:B---3--:R-:W-:Y:S05]  /*5a80*/  F2FP.BF16.F32.PACK_AB R4, R206, R207 ;  /* 0x000000cfce04723e */ /* 0x008fea00000010ff */
[----:B------:R1:W-:Y:S04]  /*5a90*/  STS [R185+0x1400], R4 ;  /* 0x00140004b9007388 */ /* 0x0003e80000000800 */
[----:B------:R-:W-:Y:S04]  /*5aa0*/  STS [R0+0x1000], R3 ;  /* 0x0010000300007388 */ /* 0x000fe80000000800 */
[----:B------:R2:W-:Y:S04]  /*5ab0*/  STS [R0+0x1400], R2 ;  /* 0x0014000200007388 */ /* 0x0005e80000000800 */
[----:B------:R-:W-:Y:S01]  /*5ac0*/  LDSM.16.M88.4 R32, [R196+0x8000] ;  /* 0x00800000c420783b */ /* 0x000fe20000000200 */
[----:B------:R-:W-:Y:S07]  /*5ad0*/  LEA R209, R198, UR4, 0x1 ;  /* 0x00000004c6d17c11 */ /* 0x000fee000f8e08ff */
[----:B------:R-:W-:Y:S01]  /*5ae0*/  LDSM.16.M88.4 R28, [R196+0x9000] ;  /* 0x00900000c41c783b */ /* 0x000fe20000000200 */
[----:B------:R-:W-:Y:S01]  /*5af0*/  IMAD.MOV.U32 R198, RZ, RZ, 0x20 ;  /* 0x00000020ffc67424 */ /* 0x000fe200078e00ff */
[----:B------:R-:W-:Y:S01]  /*5b00*/  IADD3 R210, PT, PT, R200, R209, RZ ;  /* 0x000000d1c8d27210 */ /* 0x000fe20007ffe0ff */
[----:B-1----:R-:W-:Y:S03]  /*5b10*/  IMAD.MOV.U32 R185, RZ, RZ, R202 ;  /* 0x000000ffffb97224 */ /* 0x002fe600078e00ca */
[----:B------:R-:W-:Y:S01]  /*5b20*/  SEL R199, R198, 0xffffffe0, !P3 ;  /* 0xffffffe0c6c77807 */ /* 0x000fe20005800000 */
[----:B------:R-:W-:Y:S01]  /*5b30*/  IMAD.SHL.U32 R202, R215, 0x2, RZ ;  /* 0x00000002d7ca7824 */ /* 0x000fe200078e00ff */
[----:B------:R-:W1:Y:S03]  /*5b40*/  LDSM.16.M88.4 R16, [R209+0x14000] ;  /* 0x01400000d110783b */ /* 0x000e660000000200 */
[C---:B------:R-:W-:Y:S02]  /*5b50*/  IMAD.IADD R198, R196.reuse, 0x1, R199 ;  /* 0x00000001c4c67824 */ /* 0x040fe400078e02c7 */
[C---:B------:R-:W-:Y:S02]  /*5b60*/  IMAD.IADD R211, R199.reuse, 0x1, R209 ;  /* 0x00000001c7d37824 */ /* 0x040fe400078e02d1 */
[----:B--2---:R-:W-:Y:S01]  /*5b70*/  IMAD.IADD R0, R196, 0x1, R200 ;  /* 0x00000001c4007824 */ /* 0x004fe200078e02c8 */
[----:B------:R-:W2:Y:S01]  /*5b80*/  LDSM.16.M88.4 R164, [R209+0x14800] ;  /* 0x01480000d1a4783b */ /* 0x000ea20000000200 */
[C---:B------:R-:W-:Y:S02]  /*5b90*/  IMAD.IADD R212, R199.reuse, 0x1, R210 ;  /* 0x00000001c7d47824 */ /* 0x040fe400078e02d2 */
[----:B------:R-:W-:Y:S05]  /*5ba0*/  IMAD.IADD R2, R199, 0x1, R0 ;  /* 0x00000001c7027824 */ /* 0x000fea00078e0200 */
[----:B------:R-:W-:Y:S08]  /*5bb0*/  LDSM.16.M88.4 R168, [R198+0x8000] ;  /* 0x00800000c6a8783b */ /* 0x000ff00000000200 */
[----:B------:R-:W3:Y:S08]  /*5bc0*/  LDSM.16.M88.4 R172, [R211+0x14000] ;  /* 0x01400000d3ac783b */ /* 0x000ef00000000200 */
[----:B------:R-:W4:Y:S01]  /*5bd0*/  LDSM.16.M88.4 R176, [R198+0x9000] ;  /* 0x00900000c6b0783b */ /* 0x000f220000000200 */
[-C--:B-1----:R-:W-:Y:S07]  /*5be0*/  HMMA.16816.F32.BF16 R4, R32, R16.reuse, RZ ;  /* 0x000000102004723c */ /* 0x082fee00000418ff */
[----:B------:R-:W1:Y:S01]  /*5bf0*/  LDSM.16.M88.4 R180, [R211+0x14800] ;  /* 0x01480000d3b4783b */ /* 0x000e620000000200 */
[C---:B------:R-:W-:Y:S08]  /*5c00*/  HMMA.16816.F32.BF16 R8, R28.reuse, R16, RZ ;  /* 0x000000101c08723c */ /* 0x040ff000000418ff */
[-C--:B------:R-:W-:Y:S08]  /*5c10*/  HMMA.16816.F32.BF16 R12, R28, R18.reuse, RZ ;  /* 0x000000121c0c723c */ /* 0x080ff000000418ff */
[C---:B------:R-:W-:Y:S08]  /*5c20*/  HMMA.16816.F32.BF16 R16, R32.reuse, R18, RZ ;  /* 0x000000122010723c */ /* 0x040ff000000418ff */
[-C--:B--2---:R-:W-:Y:S08]  /*5c30*/  HMMA.16816.F32.BF16 R20, R32, R164.reuse, RZ ;  /* 0x000000a42014723c */ /* 0x084ff000000418ff */
        /* <DEDUP_REMOVED lines=8> */
[----:B------:R-:W2:Y:S07]  /*5cc0*/  LDSM.16.M88.4 R172, [R210+0x14000] ;  /* 0x01400000d2ac783b */ /* 0x000eae0000000200 */
[-C--:B-1----:R-:W-:Y:S08]  /*5cd0*/  HMMA.16816.F32.BF16 R20, R168, R180.reuse, R20 ;  /* 0x000000b4a814723c */ /* 0x082ff00000041814 */
[C---:B------:R-:W-:Y:S08]  /*5ce0*/  HMMA.16816.F32.BF16 R24, R176.reuse, R180, R24 ;  /* 0x000000b4b018723c */ /* 0x040ff00000041818 */
[-C--:B------:R-:W-:Y:S01]  /*5cf0*/  HMMA.16816.F32.BF16 R28, R176, R182.reuse, R28 ;  /* 0x000000b6b01c723c */ /* 0x080fe2000004181c */
[----:B------:R-:W-:Y:S07]  /*5d00*/  LDSM.16.M88.4 R176, [R210+0x14800] ;  /* 0x01480000d2b0783b */ /* 0x000fee0000000200 */
[----:B------:R-:W-:Y:S01]  /*5d10*/  HMMA.16816.F32.BF16 R32, R168, R182, R32 ;  /* 0x000000b6a820723c */ /* 0x000fe20000041820 */
[----:B------:R-:W1:Y:S07]  /*5d20*/  LDSM.16.M88.4 R168, [R0+0x9000] ;  /* 0x0090000000a8783b */ /* 0x000e6e0000000200 */
[-C--:B--2---:R-:W-:Y:S08]  /*5d30*/  HMMA.16816.F32.BF16 R4, R164, R172.reuse, R4 ;  /* 0x000000aca404723c */ /* 0x084ff00000041804 */
        /* <DEDUP_REMOVED lines=46> */
[----:B------:R2:W3:Y:S02]  /*6020*/  LDSM.16.M88.4 R168, [R0+0xb000] ;  /* 0x00b0000000a8783b */ /* 0x0004e40000000200 */
[----:B--2---:R-:W-:Y:S04]  /*6030*/  LOP3.LUT R0, R184, 0x1c0, RZ, 0xc0, !PT ;  /* 0x000001c0b8007812 */ /* 0x004fe800078ec0ff */
[----:B------:R-:W-:Y:S01]  /*6040*/  LOP3.LUT R0, R0, 0x38, R216, 0xf8, !PT ;  /* 0x0000003800007812 */ /* 0x000fe200078ef8d8 */
[-C--:B-1----:R-:W-:Y:S08]  /*6050*/  HMMA.16816.F32.BF16 R4, R172, R164.reuse, R4 ;  /* 0x000000a4ac04723c */ /* 0x082ff00000041804 */
[C---:B---3--:R-:W-:Y:S01]  /*6060*/  HMMA.16816.F32.BF16 R8, R168.reuse, R164, R8 ;  /* 0x000000a4a808723c */ /* 0x048fe20000041808 */
        /* <DEDUP_REMOVED lines=19> */
[----:B------:R-:W-:Y:S04]  /*61a0*/  LOP3.LUT R2, R204, 0x10, R215, 0xf8, !PT ;  /* 0x00000010cc027812 */ /* 0x000fe800078ef8d7 */
[----:B------:R-:W-:Y:S01]  /*61b0*/  LOP3.LUT R0, R2, R0, RZ, 0x3c, !PT ;  /* 0x0000000002007212 */ /* 0x000fe200078e3cff */
        /* <DEDUP_REMOVED lines=9> */
[----:B------:R-:W-:Y:S01]  /*6250*/  LOP3.LUT R164, R203, 0x7400, RZ, 0xc0, !PT ;  /* 0x00007400cba47812 */ /* 0x000fe200078ec0ff */
[C---:B--2---:R-:W-:Y:S01]  /*6260*/  FADD.FTZ R4, -R180.reuse, R4 ;  /* 0x00000004b4047221 */ /* 0x044fe20000010100 */
[C---:B------:R-:W-:Y:S01]  /*6270*/  FADD.FTZ R5, -R180.reuse, R5 ;  /* 0x00000005b4057221 */ /* 0x040fe20000010100 */
[C---:B------:R-:W-:Y:S01]  /*6280*/  FADD.FTZ R2, -R180.reuse, R16 ;  /* 0x00000010b4027221 */ /* 0x040fe20000010100 */
[C---:B------:R-:W-:Y:S01]  /*6290*/  FADD.FTZ R17, -R180.reuse, R17 ;  /* 0x00000011b4117221 */ /* 0x040fe20000010100 */
[----:B------:R-:W-:Y:S01]  /*62a0*/  FMUL.FTZ R178, R201, R4 ;  /* 0x00000004c9b27220 */ /* 0x000fe20000410000 */
[----:B------:R-:W-:Y:S01]  /*62b0*/  SHF.R.U32.HI R201, RZ, 0x1, R215 ;  /* 0x00000001ffc97819 */ /* 0x000fe200000116d7 */
[----:B------:R-:W-:Y:S02]  /*62c0*/  IMAD.SHL.U32 R4, R215, 0x10, RZ ;  /* 0x00000010d7047824 */ /* 0x000fe400078e00ff */
[----:B------:R-:W-:Y:S01]  /*62d0*/  FADD.FTZ R16, -R180, R20 ;  /* 0x00000014b4107221 */ /* 0x000fe20000010100 */
[----:B------:R-:W-:Y:S01]  /*62e0*/  FMUL.FTZ R2, R241, R2 ;  /* 0x00000002f1027220 */ /* 0x000fe20000410000 */
[----:B------:R-:W-:Y:S01]  /*62f0*/  LOP3.LUT R241, R216, 0x38, RZ, 0xc0, !PT ;  /* 0x00000038d8f17812 */ /* 0x000fe200078ec0ff */
[----:B------:R-:W-:Y:S01]  /*6300*/  FMUL.FTZ R20, R240, R17 ;  /* 0x00000011f0147220 */ /* 0x000fe20000410000 */
[----:B------:R-:W-:Y:S02]  /*6310*/  LOP3.LUT R4, R4, 0x1c0, RZ, 0xc0, !PT ;  /* 0x000001c004047812 */ /* 0x000fe400078ec0ff */
[----:B------:R-:W-:Y:S01]  /*6320*/  FADD.FTZ R32, -R180, R32 ;  /* 0x00000020b4207221 */ /* 0x000fe20000010100 */
[----:B------:R-:W-:Y:S01]  /*6330*/  FMUL.FTZ R16, R229, R16 ;  /* 0x00000010e5107220 */ /* 0x000fe20000410000 */
[----:B------:R-:W-:Y:S01]  /*6340*/  LOP3.LUT R181, R4, 0x38, R202, 0xf8, !PT ;  /* 0x0000003804b57812 */ /* 0x000fe200078ef8ca */
[C---:B---3--:R-:W-:Y:S01]  /*6350*/  FADD.FTZ R6, -R177.reuse, R6 ;  /* 0x00000006b1067221 */ /* 0x048fe20000010100 */
[----:B------:R-:W-:Y:S01]  /*6360*/  LOP3.LUT R4, R164, 0x6, R202, 0xf8, !PT ;  /* 0x00000006a4047812 */ /* 0x000fe200078ef8ca */
[----:B------:R-:W-:Y:S01]  /*6370*/  FADD.FTZ R7, -R177, R7 ;  /* 0x00000007b1077221 */ /* 0x000fe20000010100 */
[----:B------:R-:W-:Y:S01]  /*6380*/  LOP3.LUT R164, R181, 0x20, R201, 0x78, !PT ;  /* 0x00000020b5a47812 */ /* 0x000fe200078e78c9 */
[----:B------:R-:W-:Y:S01]  /*6390*/  FMUL.FTZ R165, R185, R6 ;  /* 0x00000006b9a57220 */ /* 0x000fe20000410000 */
[----:B------:R-:W-:Y:S01]  /*63a0*/  F2FP.BF16.F32.PACK_AB R20, R20, R2 ;  /* 0x000000021414723e */ /* 0x000fe200000010ff */
[----:B------:R-:W-:Y:S01]  /*63b0*/  FMUL.FTZ R2, R227, R32 ;  /* 0x00000020e3027220 */ /* 0x000fe20000410000 */
[----:B------:R-:W-:Y:S01]  /*63c0*/  LOP3.LUT R164, R4, R164, RZ, 0xfc, !PT ;  /* 0x000000a404a47212 */ /* 0x000fe200078efcff */
[----:B------:R-:W-:Y:S01]  /*63d0*/  FMUL.FTZ R4, R251, R5 ;  /* 0x00000005fb047220 */ /* 0x000fe20000410000 */
[----:B------:R-:W-:Y:S01]  /*63e0*/  LOP3.LUT R251, R241, 0x40, RZ, 0xfc, !PT ;  /* 0x00000040f1fb7812 */ /* 0x000fe200078efcff */
[C---:B------:R-:W-:Y:S01]  /*63f0*/  FADD.FTZ R5, -R180.reuse, R21 ;  /* 0x00000015b4057221 */ /* 0x040fe20000010100 */
[----:B------:R-:W-:Y:S01]  /*6400*/  FADD.FTZ R21, -R180, R33 ;  /* 0x00000021b4157221 */ /* 0x000fe20000010100 */
[----:B------:R-:W-:Y:S01]  /*6410*/  FMUL.FTZ R33, R252, R7 ;  /* 0x00000007fc217220 */ /* 0x000fe20000410000 */
[----:B------:R-:W-:Y:S01]  /*6420*/  F2FP.BF16.F32.PACK_AB R4, R4, R178 ;  /* 0x000000b20404723e */ /* 0x000fe200000010ff */
[----:B------:R-:W-:Y:S01]  /*6430*/  FMUL.FTZ R5, R228, R5 ;  /* 0x00000005e4057220 */ /* 0x000fe20000410000 */
[----:B------:R-:W-:Y:S04]  /*6440*/  FMUL.FTZ R21, R226, R21 ;  /* 0x00000015e2157220 */ /* 0x000fe80000410000 */
[----:B------:R-:W-:Y:S02]  /*6450*/  F2FP.BF16.F32.PACK_AB R32, R5, R16 ;  /* 0x000000100520723e */ /* 0x000fe400000010ff */
[----:B------:R-:W-:Y:S02]  /*6460*/  F2FP.BF16.F32.PACK_AB R21, R21, R2 ;  /* 0x000000021515723e */ /* 0x000fe400000010ff */
[----:B------:R-:W-:Y:S01]  /*6470*/  LEA R5, R164, UR4, 0x1 ;  /* 0x00000004a4057c11 */ /* 0x000fe2000f8e08ff */
        /* <DEDUP_REMOVED lines=21> */
[C---:B------:R-:W-:Y:S02]  /*65d0*/  @!P1 LEA R6, P5, R166.reuse, R236, 0x6 ;  /* 0x000000eca6069211 */ /* 0x040fe400078a30ff */
        /* <DEDUP_REMOVED lines=31> */
.L_x_371:
[----:B------:R1:W-:Y:S01]  /*67d0*/  STS [R5+0x1c000], R4 ;  /* 0x01c0000405007388 */ /* 0x0003e20000000800 */
[----:B--2---:R-:W-:Y:S01]  /*67e0*/  F2FP.BF16.F32.PACK_AB R6, R33, R165 ;  /* 0x000000a52106723e */ /* 0x004fe200000010ff */
[C---:B------:R-:W-:Y:S01]  /*67f0*/  FADD.FTZ R18, -R177.reuse, R18 ;  /* 0x00000012b1127221 */ /* 0x040fe20000010100 */
[C---:B------:R-:W-:Y:S01]  /*6800*/  FADD.FTZ R23, -R177.reuse, R23 ;  /* 0x00000017b1177221 */ /* 0x040fe20000010100 */
[----:B------:R-:W-:Y:S01]  /*6810*/  FADD.FTZ R19, -R177, R19 ;  /* 0x00000013b1137221 */ /* 0x000fe20000010100 */
[C---:B-----5:R-:W-:Y:S01]  /*6820*/  FADD.FTZ R8, -R176.reuse, R8 ;  /* 0x00000008b0087221 */ /* 0x060fe20000010100 */
[----:B------:R2:W-:Y:S01]  /*6830*/  STS [R5+0x1c400], R6 ;  /* 0x01c4000605007388 */ /* 0x0005e20000000800 */
[----:B------:R-:W-:Y:S01]  /*6840*/  FMUL.FTZ R16, R195, R18 ;  /* 0x00000012c3107220 */ /* 0x000fe20000410000 */
[----:B------:R-:W-:Y:S01]  /*6850*/  FMUL.FTZ R18, R189, R23 ;  /* 0x00000017bd127220 */ /* 0x000fe20000410000 */
[----:B------:R-:W-:Y:S01]  /*6860*/  MOV R23, 0x10 ;  /* 0x0000001000177802 */ /* 0x000fe20000000f00 */
[----:B------:R-:W-:Y:S01]  /*6870*/  FADD.FTZ R9, -R176, R9 ;  /* 0x00000009b0097221 */ /* 0x000fe20000010100 */
[----:B------:R-:W-:Y:S01]  /*6880*/  FMUL.FTZ R7, R194, R19 ;  /* 0x00000013c2077220 */ /* 0x000fe20000410000 */
[----:B------:R-:W-:Y:S01]  /*6890*/  FMUL.FTZ R19, R223, R8 ;  /* 0x00000008df137220 */ /* 0x000fe20000410000 */
[----:B------:R-:W-:Y:S01]  /*68a0*/  SEL R23, R23, 0xfffffff0, !P0 ;  /* 0xfffffff017177807 */ /* 0x000fe20004000000 */
[C---:B------:R-:W-:Y:S01]  /*68b0*/  FADD.FTZ R11, -R3.reuse, R11 ;  /* 0x0000000b030b7221 */ /* 0x040fe20000010100 */
[----:B------:R-:W-:Y:S01]  /*68c0*/  FADD.FTZ R10, -R3, R10 ;  /* 0x0000000a030a7221 */ /* 0x000fe20000010100 */
[----:B------:R-:W-:Y:S01]  /*68d0*/  F2FP.BF16.F32.PACK_AB R7, R7, R16 ;  /* 0x000000100707723e */ /* 0x000fe200000010ff */
[C---:B------:R-:W-:Y:S01]  /*68e0*/  FADD.FTZ R12, -R176.reuse, R12 ;  /* 0x0000000cb00c7221 */ /* 0x040fe20000010100 */
[----:B------:R-:W-:Y:S01]  /*68f0*/  FADD.FTZ R13, -R176, R13 ;  /* 0x0000000db00d7221 */ /* 0x000fe20000010100 */
[----:B------:R-:W-:Y:S01]  /*6900*/  FMUL.FTZ R10, R225, R10 ;  /* 0x0000000ae10a7220 */ /* 0x000fe20000410000 */
[C---:B------:R-:W-:Y:S01]  /*6910*/  FADD.FTZ R15, -R3.reuse, R15 ;  /* 0x0000000f030f7221 */ /* 0x040fe20000010100 */
[----:B------:R-:W-:Y:S01]  /*6920*/  FADD.FTZ R14, -R3, R14 ;  /* 0x0000000e030e7221 */ /* 0x000fe20000010100 */
[----:B------:R-:W-:Y:S01]  /*6930*/  FMUL.FTZ R8, R219, R12 ;  /* 0x0000000cdb087220 */ /* 0x000fe20000410000 */
[----:B------:R-:W-:Y:S01]  /*6940*/  FADD.FTZ R22, -R177, R22 ;  /* 0x00000016b1167221 */ /* 0x000fe20000010100 */
[----:B------:R-:W-:Y:S01]  /*6950*/  FMUL.FTZ R12, R218, R13 ;  /* 0x0000000dda0c7220 */ /* 0x000fe20000410000 */
[----:B-1----:R-:W-:Y:S01]  /*6960*/  LEA R4, R164, UR33, 0x1 ;  /* 0x00000021a4047c11 */ /* 0x002fe2000f8e08ff */
[----:B------:R-:W-:Y:S01]  /*6970*/  FMUL.FTZ R14, R221, R14 ;  /* 0x0000000edd0e7220 */ /* 0x000fe20000410000 */
[----:B------:R-:W-:Y:S01]  /*6980*/  FMUL.FTZ R22, R190, R22 ;  /* 0x00000016be167220 */ /* 0x000fe20000410000 */
[C---:B------:R-:W-:Y:S01]  /*6990*/  FADD.FTZ R34, -R177.reuse, R34 ;  /* 0x00000022b1227221 */ /* 0x040fe20000010100 */
[C---:B------:R-:W-:Y:S01]  /*69a0*/  IADD3 R2, PT, PT, R4.reuse, 0x20, RZ ;  /* 0x0000002004027810 */ /* 0x040fe20007ffe0ff */
[----:B------:R-:W-:Y:S01]  /*69b0*/  FADD.FTZ R35, -R177, R35 ;  /* 0x00000023b1237221 */ /* 0x000fe20000010100 */
[----:B------:R-:W-:Y:S01]  /*69c0*/  @P4 IADD3 R2, PT, PT, R4, -0x20, RZ ;  /* 0xffffffe004024810 */ /* 0x000fe20007ffe0ff */
[----:B--2---:R-:W-:Y:S01]  /*69d0*/  FMUL.FTZ R6, R222, R9 ;  /* 0x00000009de067220 */ /* 0x004fe20000410000 */
[----:B------:R-:W-:Y:S01]  /*69e0*/  IADD3 R4, PT, PT, R23, R4, RZ ;  /* 0x0000000417047210 */ /* 0x000fe20007ffe0ff */
[----:B------:R-:W-:Y:S01]  /*69f0*/  FMUL.FTZ R34, R187, R34 ;  /* 0x00000022bb227220 */ /* 0x000fe20000410000 */
[----:B------:R-:W-:Y:S01]  /*6a00*/  F2FP.BF16.F32.PACK_AB R12, R12, R8 ;  /* 0x000000080c0c723e */ /* 0x000fe200000010ff */
[----:B------:R-:W-:Y:S01]  /*6a10*/  FMUL.FTZ R17, R186, R35 ;  /* 0x00000023ba117220 */ /* 0x000fe20000410000 */
[----:B------:R-:W-:Y:S01]  /*6a20*/  F2FP.BF16.F32.PACK_AB R6, R6, R19 ;  /* 0x000000130606723e */ /* 0x000fe200000010ff */
[----:B------:R-:W-:Y:S01]  /*6a30*/  STS [R4+-0x4000], R20 ;  /* 0xffc0001404007388 */ /* 0x000fe20000000800 */
[C---:B------:R-:W-:Y:S01]  /*6a40*/  FADD.FTZ R24, -R176.reuse, R24 ;  /* 0x00000018b0187221 */ /* 0x040fe20000010100 */
[----:B------:R-:W-:Y:S01]  /*6a50*/  FADD.FTZ R25, -R176, R25 ;  /* 0x00000019b0197221 */ /* 0x000fe20000010100 */
[C---:B------:R-:W-:Y:S02]  /*6a60*/  FADD.FTZ R27, -R3.reuse, R27 ;  /* 0x0000001b031b7221 */ /* 0x040fe40000010100 */
[----:B------:R1:W-:Y:S01]  /*6a70*/  STS [R4+-0x3c00], R7 ;  /* 0xffc4000704007388 */ /* 0x0003e20000000800 */
[----:B------:R-:W-:Y:S01]  /*6a80*/  FADD.FTZ R26, -R3, R26 ;  /* 0x0000001a031a7221 */ /* 0x000fe20000010100 */
[----:B------:R-:W-:Y:S01]  /*6a90*/  F2FP.BF16.F32.PACK_AB R18, R18, R22 ;  /* 0x000000161212723e */ /* 0x000fe200000010ff */
[C---:B------:R-:W-:Y:S02]  /*6aa0*/  FADD.FTZ R28, -R176.reuse, R28 ;  /* 0x0000001cb01c7221 */ /* 0x040fe40000010100 */
[----:B------:R2:W-:Y:S01]  /*6ab0*/  STS [R5+0x1d000], R6 ;  /* 0x01d0000605007388 */ /* 0x0005e20000000800 */
[----:B------:R-:W-:Y:S01]  /*6ac0*/  FADD.FTZ R29, -R176, R29 ;  /* 0x0000001db01d7221 */ /* 0x000fe20000010100 */
[----:B------:R-:W-:Y:S01]  /*6ad0*/  FMUL.FTZ R24, R205, R24 ;  /* 0x00000018cd187220 */ /* 0x000fe20000410000 */
[----:B------:R-:W-:Y:S01]  /*6ae0*/  FMUL.FTZ R13, R197, R25 ;  /* 0x00000019c50d7220 */ /* 0x000fe20000410000 */
[----:B------:R-:W-:Y:S01]  /*6af0*/  FADD.FTZ R31, -R3, R31 ;  /* 0x0000001f031f7221 */ /* 0x000fe20000010100 */
[----:B------:R-:W-:Y:S01]  /*6b00*/  FMUL.FTZ R26, R207, R26 ;  /* 0x0000001acf1a7220 */ /* 0x000fe20000410000 */
[----:B------:R-:W-:Y:S01]  /*6b10*/  FMUL.FTZ R8, R206, R27 ;  /* 0x0000001bce087220 */ /* 0x000fe20000410000 */
[----:B------:R-:W-:Y:S01]  /*6b20*/  FADD.FTZ R30, -R3, R30 ;  /* 0x0000001e031e7221 */ /* 0x000fe20000010100 */
[----:B------:R-:W-:Y:S01]  /*6b30*/  F2FP.BF16.F32.PACK_AB R17, R17, R34 ;  /* 0x000000221111723e */ /* 0x000fe200000010ff */
[----:B------:R-:W-:Y:S01]  /*6b40*/  FMUL.FTZ R28, R192, R28 ;  /* 0x0000001cc01c7220 */ /* 0x000fe20000410000 */
[----:B------:R-:W-:Y:S01]  /*6b50*/  FMUL.FTZ R16, R188, R29 ;  /* 0x0000001dbc107220 */ /* 0x000fe20000410000 */
[----:B------:R-:W-:Y:S01]  /*6b60*/  FMUL.FTZ R30, R193, R30 ;  /* 0x0000001ec11e7220 */ /* 0x000fe20000410000 */
[----:B------:R-:W-:Y:S01]  /*6b70*/  FMUL.FTZ R9, R191, R31 ;  /* 0x0000001fbf097220 */ /* 0x000fe20000410000 */
[----:B------:R-:W-:Y:S01]  /*6b80*/  F2FP.BF16.F32.PACK_AB R13, R13, R24 ;  /* 0x000000180d0d723e */ /* 0x000fe200000010ff */
[----:B------:R-:W-:Y:S01]  /*6b90*/  IMAD R205, R239, UR9, RZ ;  /* 0x00000009efcd7c24 */ /* 0x000fe2000f8e02ff */
[----:B------:R-:W-:Y:S02]  /*6ba0*/  F2FP.BF16.F32.PACK_AB R8, R8, R26 ;  /* 0x0000001a0808723e */ /* 0x000fe400000010ff */
[----:B------:R-:W-:Y:S02]  /*6bb0*/  F2FP.BF16.F32.PACK_AB R16, R16, R28 ;  /* 0x0000001c1010723e */ /* 0x000fe400000010ff */
[----:B------:R-:W-:Y:S01]  /*6bc0*/  F2FP.BF16.F32.PACK_AB R9, R9, R30 ;  /* 0x0000001e0909723e */ /* 0x000fe200000010ff */
[----:B-1----:R-:W-:Y:S01]  /*6bd0*/  FMUL.FTZ R7, R220, R15 ;  /* 0x0000000fdc077220 */ /* 0x002fe20000410000 */
[----:B------:R-:W-:Y:S02]  /*6be0*/  LOP3.LUT R3, R201, 0x30, RZ, 0xc0, !PT ;  /* 0x00000030c9037812 */ /* 0x000fe400078ec0ff */
[--C-:B------:R-:W-:Y:S01]  /*6bf0*/  LOP3.LUT R180, R0, 0x200, R184.reuse, 0xf8, !PT ;  /* 0x0000020000b47812 */ /* 0x100fe200078ef8b8 */
[----:B--2---:R-:W-:Y:S01]  /*6c00*/  FMUL.FTZ R6, R224, R11 ;  /* 0x0000000be0067220 */ /* 0x004fe20000410000 */
[----:B------:R-:W-:Y:S02]  /*6c10*/  F2FP.BF16.F32.PACK_AB R7, R7, R14 ;  /* 0x0000000e0707723e */ /* 0x000fe400000010ff */
[----:B------:R-:W-:Y:S02]  /*6c20*/  LOP3.LUT R3, R3, 0x8, R215, 0xf8, !PT ;  /* 0x0000000803037812 */ /* 0x000fe400078ef8d7 */
[----:B------:R-:W-:Y:S02]  /*6c30*/  F2FP.BF16.F32.PACK_AB R6, R6, R10 ;  /* 0x0000000a0606723e */ /* 0x000fe400000010ff */
[----:B------:R-:W-:Y:S02]  /*6c40*/  LOP3.LUT R3, R3, 0x1c0, R184, 0xf8, !PT ;  /* 0x000001c003037812 */ /* 0x000fe400078ef8b8 */
[----:B------:R-:W-:Y:S01]  /*6c50*/  LEA R180, R180, UR4, 0x1 ;  /* 0x00000004b4b47c11 */ /* 0x000fe2000f8e08ff */
[----:B------:R1:W-:Y:S01]  /*6c60*/  STS [R5+0x1d400], R6 ;  /* 0x01d4000605007388 */ /* 0x0003e20000000800 */
[----:B------:R-:W-:Y:S02]  /*6c70*/  LOP3.LUT R3, R3, 0x38, R216, 0x78, !PT ;  /* 0x0000003803037812 */ /* 0x000fe400078e78d8 */
[C---:B------:R-:W-:Y:S02]  /*6c80*/  IADD3 R0, PT, PT, R180.reuse, 0x8040, RZ ;  /* 0x00008040b4007810 */ /* 0x040fe40007ffe0ff */
[----:B------:R-:W-:Y:S01]  /*6c90*/  STS [R4+-0x3000], R12 ;  /* 0xffd0000c04007388 */ /* 0x000fe20000000800 */
[----:B------:R-:W-:Y:S04]  /*6ca0*/  LOP3.LUT R3, R3, 0x200, R203, 0xf8, !PT ;  /* 0x0000020003037812 */ /* 0x000fe800078ef8cb */
[----:B------:R-:W-:Y:S01]  /*6cb0*/  STS [R4+-0x2c00], R7 ;  /* 0xffd4000704007388 */ /* 0x000fe20000000800 */
[----:B------:R-:W-:Y:S04]  /*6cc0*/  LEA R3, R3, UR4, 0x1 ;  /* 0x0000000403037c11 */ /* 0x000fe8000f8e08ff */
[----:B------:R-:W-:Y:S05]  /*6cd0*/  STS [R2+-0x4000], R32 ;  /* 0xffc0002002007388 */ /* 0x000fea0000000800 */
[----:B------:R-:W-:Y:S01]  /*6ce0*/  STS [R2+-0x3c00], R18 ;  /* 0xffc4001202007388 */ /* 0x000fe20000000800 */
[----:B-1----:R-:W-:Y:S05]  /*6cf0*/  IADD3 R5, PT, PT, R23, R2, RZ ;  /* 0x0000000217057210 */ /* 0x002fea0007ffe0ff */
[----:B------:R-:W-:Y:S05]  /*6d00*/  STS [R5+-0x4000], R21 ;  /* 0xffc0001505007388 */ /* 0x000fea0000000800 */
[----:B------:R-:W-:Y:S05]  /*6d10*/  STS [R5+-0x3c00], R17 ;  /* 0xffc4001105007388 */ /* 0x000fea0000000800 */
[----:B------:R-:W-:Y:S05]  /*6d20*/  STS [R2+-0x3000], R13 ;  /* 0xffd0000d02007388 */ /* 0x000fea0000000800 */
[----:B------:R1:W-:Y:S05]  /*6d30*/  STS [R2+-0x2c00], R8 ;  /* 0xffd4000802007388 */ /* 0x0003ea0000000800 */
[----:B------:R-:W-:Y:S05]  /*6d40*/  STS [R5+-0x3000], R16 ;  /* 0xffd0001005007388 */ /* 0x000fea0000000800 */
[----:B------:R-:W-:Y:S01]  /*6d50*/  STS [R5+-0x2c00], R9 ;  /* 0xffd4000905007388 */ /* 0x000fe20000000800 */
[----:B------:R-:W-:Y:S01]  /*6d60*/  BAR.SYNC.DEFER_BLOCKING 0x0 ;  /* 0x0000000000007b1d */ /* 0x000fe20000010000 */
[----:B-1----:R-:W-:Y:S04]  /*6d70*/  IADD3 R2, PT, PT, R180, 0x8000, RZ ;  /* 0x00008000b4027810 */ /* 0x002fe80007ffe0ff */
[----:B------:R-:W-:Y:S01]  /*6d80*/  @P0 IADD3 R0, PT, PT, R2, -0x40, RZ ;  /* 0xffffffc002000810 */ /* 0x000fe20007ffe0ff */
[----:B------:R-:W-:Y:S05]  /*6d90*/  LDSM.16.MT88.4 R4, [R3+0x20000] ;  /* 0x020000000304783b */ /* 0x000fea0000004200 */
        /* <DEDUP_REMOVED lines=103> */
[----:B------:R-:W-:Y:S01]  /*7410*/  SHF.R.S64 R2, R2, 0x1f, R0 ;  /* 0x0000001f02027819 */ /* 0x000fe20000001000 */
[----:B------:R-:W-:Y:S03]  /*7420*/  IMAD.U32 R5, RZ, RZ, UR50 ;  /* 0x00000032ff057e24 */ /* 0x000fe6000f8e00ff */
[----:B------:R-:W-:Y:S02]  /*7430*/  IADD3 R238, P1, PT, R2, R238, RZ ;  /* 0x000000ee02ee7210 */ /* 0x000fe40007f3e0ff */
[----:B------:R-:W-:Y:S02]  /*7440*/  LOP3.LUT R2, R216, 0x1f8, RZ, 0xc0, !PT ;  /* 0x000001f8d8027812 */ /* 0x000fe400078ec0ff */
[----:B------:R-:W-:Y:S02]  /*7450*/  LEA.HI.X.SX32 R237, R0, R237, 0x1, P1 ;  /* 0x000000ed00ed7211 */ /* 0x000fe400008f0eff */
[----:B------:R-:W-:Y:S01]  /*7460*/  LOP3.LUT R0, R2, 0x38, R215, 0x78, !PT ;  /* 0x0000003802007812 */ /* 0x000fe200078e78d7 */
[----:B------:R-:W-:Y:S01]  /*7470*/  IMAD.U32 R2, RZ, RZ, UR49 ;  /* 0x00000031ff027e24 */ /* 0x000fe2000f8e00ff */
[-C--:B------:R-:W-:Y:S01]  /*7480*/  @!P6 LEA R6, P2, R6, R238.reuse, 0x1 ;  /* 0x000000ee0606e211 */ /* 0x080fe200078408ff */
[----:B------:R-:W-:Y:S01]  /*7490*/  @!P6 IMAD.MOV.U32 R9, RZ, RZ, R237 ;  /* 0x000000ffff09e224 */ /* 0x000fe200078e00ed */
[----:B------:R-:W-:Y:S02]  /*74a0*/  LOP3.LUT R0, R0, 0x1e00, R216, 0xf8, !PT ;  /* 0x00001e0000007812 */ /* 0x000fe400078ef8d8 */
[-C--:B------:R-:W-:Y:S01]  /*74b0*/  @!P6 LEA.HI.X R7, R8, R237.reuse, R7, 0x1, P2 ;  /* 0x000000ed0807e211 */ /* 0x080fe200010f0c07 */
[----:B------:R-:W-:Y:S01]  /*74c0*/  @!P6 IMAD.MOV.U32 R8, RZ, RZ, R238 ;  /* 0x000000ffff08e224 */ /* 0x000fe200078e00ee */
[----:B------:R-:W-:Y:S02]  /*74d0*/  LEA R0, R0, UR4, 0x1 ;  /* 0x0000000400007c11 */ /* 0x000fe4000f8e08ff */
[----:B------:R-:W-:Y:S03]  /*74e0*/  @!P5 LEA R4, P1, R4, R238, 0x1 ;  /* 0x000000ee0404d211 */ /* 0x000fe600078208ff */
[----:B------:R-:W-:Y:S01]  /*74f0*/  @!PT LDS RZ, [RZ] ;  /* 0x00000000fffff984 */ /* 0x000fe20000000800 */
[----:B------:R-:W-:Y:S01]  /*7500*/  @!PT LDS RZ, [RZ] ;  /* 0x00000000fffff984 */ /* 0x000fe20000000800 */
[----:B------:R-:W-:Y:S01]  /*7510*/  @!PT LDS RZ, [RZ] ;  /* 0x00000000fffff984 */ /* 0x000fe20000000800 */
[----:B------:R1:W-:Y:S01]  /*7520*/  @!P6 LDGSTS.E.BYPASS.LTC128B.128 [R0+0x8000], desc[UR34][R8.64] ;  /* 0x080000000800efae */ /* 0x0003e2000b981a22 */
[----:B------:R-:W-:Y:S03]  /*7530*/  @!P5 LEA.HI.X R5, R5, R237, R2, 0x1, P1 ;  /* 0x000000ed0505d211 */ /* 0x000fe600008f0c02 */
[----:B------:R2:W-:Y:S01]  /*7540*/  @P6 STS.128 [R0+0x8000], RZ ;  /* 0x008000ff00006388 */ /* 0x0005e20000000c00 */
[----:B-1----:R-:W-:Y:S02]  /*7550*/  @!P5 IMAD.MOV.U32 R8, RZ, RZ, R238 ;  /* 0x000000ffff08d224 */ /* 0x002fe400078e00ee */
[----:B------:R-:W-:Y:S05]  /*7560*/  @!P5 IMAD.MOV.U32 R9, RZ, RZ, R237 ;  /* 0x000000ffff09d224 */ /* 0x000fea00078e00ed */
        /* <DEDUP_REMOVED lines=16> */
.L_x_372:
[----:B--2---:R-:W-:Y:S01]  /*7670*/  LOP3.LUT R0, R202, 0x20, RZ, 0xc0, !PT ;  /* 0x00000020ca007812 */ /* 0x004fe200078ec0ff */
        /* <DEDUP_REMOVED lines=13> */
[----:B------:R-:W-:Y:S01]  /*7750*/  LOP3.LUT R0, R0, 0x38, R216, 0x78, !PT ;  /* 0x0000003800007812 */ /* 0x000fe200078e78d8 */
[----:B------:R-:W-:Y:S01]  /*7760*/  @UP0 UIADD3 UR16, UP1, UPT, UR16, -0x100, URZ ;  /* 0xffffff0010100890 */ /* 0x000fe2000ff3e0ff */
[----:B------:R-:W-:Y:S01]  /*7770*/  LDSM.16.M88.4 R176, [R198+0x1d000] ;  /* 0x01d00000c6b0783b */ /* 0x000fe20000000200 */
[----:B------:R-:W-:Y:S02]  /*7780*/  @P5 LOP3.LUT R201, R201, 0x10, RZ, 0xc0, !PT ;  /* 0x00000010c9c95812 */ /* 0x000fe400078ec0ff */
[----:B------:R-:W-:Y:S01]  /*7790*/  LOP3.LUT R0, R0, 0x200, R184, 0xf8, !PT ;  /* 0x0000020000007812 */ /* 0x000fe200078ef8b8 */
[----:B------:R-:W-:Y:S01]  /*77a0*/  @UP0 UIADD3.X UR11, UPT, UPT, UR11, -0x1, URZ, UP1, !UPT ;  /* 0xffffffff0b0b0890 */ /* 0x000fe20008ffe4ff */
[----:B------:R-:W2:Y:S01]  /*77b0*/  LDL R252, [R1+0x4] ;  /* 0x0000040001fc7983 */ /* 0x000ea20000100800 */
[----:B------:R-:W-:Y:S01]  /*77c0*/  UISETP.NE.U32.AND UP1, UPT, UR10, 0x1, UPT ;  /* 0x000000010a00788c */ /* 0x000fe2000bf25070 */
[----:B------:R-:W-:Y:S03]  /*77d0*/  LEA R0, R0, UR4, 0x1 ;  /* 0x0000000400007c11 */ /* 0x000fe6000f8e08ff */
[----:B------:R-:W3:Y:S02]  /*77e0*/  LDL R240, [R1] ;  /* 0x0000000001f07983 */ /* 0x000ee40000100800 */
[----:B------:R-:W-:Y:S03]  /*77f0*/  PLOP3.LUT P2, PT, PT, PT, UP1, 0x80, 0x8 ;  /* 0x000000000008781c */ /* 0x000fe60003f4f018 */
[----:B------:R-:W1:Y:S05]  /*7800*/  LDSM.16.MT88.4 R16, [R0+0xc000] ;  /* 0x00c000000010783b */ /* 0x000e6a0000004200 */
[----:B------:R-:W4:Y:S05]  /*7810*/  LDSM.16.MT88.4 R164, [R0+0x10000] ;  /* 0x0100000000a4783b */ /* 0x000f2a0000004200 */
[----:B------:R-:W5:Y:S05]  /*7820*/  LDSM.16.MT88.4 R172, [R0+0xc800] ;  /* 0x00c8000000ac783b */ /* 0x000f6a0000004200 */
[----:B------:R-:W5:Y:S05]  /*7830*/  LDSM.16.MT88.4 R180, [R0+0x10800] ;  /* 0x0108000000b4783b */ /* 0x000f6a0000004200 */
[----:B------:R-:W-:Y:S05]  /*7840*/  LDSM.16.MT88.4 R184, [R0+0xd000] ;  /* 0x00d0000000b8783b */ /* 0x000fea0000004200 */
[----:B------:R-:W-:Y:S01]  /*7850*/  LDSM.16.MT88.4 R192, [R0+0x11000] ;  /* 0x0110000000c0783b */ /* 0x000fe20000004200 */
[-C--:B-1----:R-:W-:Y:S08]  /*7860*/  HMMA.16816.F32.BF16 R4, R32, R16.reuse, RZ ;  /* 0x000000102004723c */ /* 0x082ff000000418ff */
[C---:B------:R-:W-:Y:S08]  /*7870*/  HMMA.16816.F32.BF16 R8, R28.reuse, R16, RZ ;  /* 0x000000101c08723c */ /* 0x040ff000000418ff */
[-C--:B------:R-:W-:Y:S08]  /*7880*/  HMMA.16816.F32.BF16 R12, R28, R18.reuse, RZ ;  /* 0x000000121c0c723c */ /* 0x080ff000000418ff */
[C---:B------:R-:W-:Y:S08]  /*7890*/  HMMA.16816.F32.BF16 R16, R32.reuse, R18, RZ ;  /* 0x000000122010723c */ /* 0x040ff000000418ff */
[-C--:B----4-:R-:W-:Y:S08]  /*78a0*/  HMMA.16816.F32.BF16 R20, R32, R164.reuse, RZ ;  /* 0x000000a42014723c */ /* 0x090ff000000418ff */
[C---:B------:R-:W-:Y:S02]  /*78b0*/  HMMA.16816.F32.BF16 R24, R28.reuse, R164, RZ ;  /* 0x000000a41c18723c */ /* 0x040fe400000418ff */
[----:B------:R-:W-:Y:S04]  /*78c0*/  VIADD R164, R196, 0x8000 ;  /* 0x00008000c4a47836 */ /* 0x000fe80000000000 */
[----:B------:R-:W-:Y:S02]  /*78d0*/  @P0 VIADD R2, R164, 0xffffffc0 ;  /* 0xffffffc0a4020836 */ /* 0x000fe40000000000 */
[-C--:B------:R-:W-:Y:S02]  /*78e0*/  HMMA.16816.F32.BF16 R28, R28, R166.reuse, RZ ;  /* 0x000000a61c1c723c */ /* 0x080fe400000418ff */
[----:B------:R-:W-:Y:S01]  /*78f0*/  IMAD.IADD R197, R199, 0x1, R2 ;  /* 0x00000001c7c57824 */ /* 0x000fe200078e0202 */
[----:B------:R-:W-:Y:S05]  /*7900*/  LDSM.16.M88.4 R188, [R2+0x15000] ;  /* 0x0150000002bc783b */ /* 0x000fea0000000200 */
[----:B------:R-:W-:Y:S01]  /*7910*/  HMMA.16816.F32.BF16 R32, R32, R166, RZ ;  /* 0x000000a62020723c */ /* 0x000fe200000418ff */
[----:B------:R-:W1:Y:S07]  /*7920*/  LDSM.16.M88.4 R164, [R2+0x14000] ;  /* 0x0140000002a4783b */ /* 0x000e6e0000000200 */
[-C--:B-----5:R-:W-:Y:S08]  /*7930*/  HMMA.16816.F32.BF16 R4, R168, R172.reuse, R4 ;  /* 0x000000aca804723c */ /* 0x0a0ff00000041804 */
[C---:B------:R-:W-:Y:S08]  /*7940*/  HMMA.16816.F32.BF16 R8, R176.reuse, R172, R8 ;  /* 0x000000acb008723c */ /* 0x040ff00000041808 */
[-C--:B------:R-:W-:Y:S08]  /*7950*/  HMMA.16816.F32.BF16 R12, R176, R174.reuse, R12 ;  /* 0x000000aeb00c723c */ /* 0x080ff0000004180c */
[C---:B------:R-:W-:Y:S01]  /*7960*/  HMMA.16816.F32.BF16 R16, R168.reuse, R174, R16 ;  /* 0x000000aea810723c */ /* 0x040fe20000041810 */
[----:B------:R-:W-:Y:S07]  /*7970*/  LDSM.16.MT88.4 R172, [R0+0xd800] ;  /* 0x00d8000000ac783b */ /* 0x000fee0000004200 */
[-C--:B------:R-:W-:Y:S08]  /*7980*/  HMMA.16816.F32.BF16 R20, R168, R180.reuse, R20 ;  /* 0x000000b4a814723c */ /* 0x080ff00000041814 */
[C---:B------:R-:W-:Y:S08]  /*7990*/  HMMA.16816.F32.BF16 R24, R176.reuse, R180, R24 ;  /* 0x000000b4b018723c */ /* 0x040ff00000041818 */
[-C--:B------:R-:W-:Y:S01]  /*79a0*/  HMMA.16816.F32.BF16 R28, R176, R182.reuse, R28 ;  /* 0x000000b6b01c723c */ /* 0x080fe2000004181c */
[----:B------:R-:W-:Y:S07]  /*79b0*/  LDSM.16.M88.4 R176, [R197+0x15000] ;  /* 0x01500000c5b0783b */ /* 0x000fee0000000200 */
[----:B------:R-:W-:Y:S01]  /*79c0*/  HMMA.16816.F32.BF16 R32, R168, R182, R32 ;  /* 0x000000b6a820723c */ /* 0x000fe20000041820 */
[----:B------:R-:W4:Y:S05]  /*79d0*/  LDSM.16.M88.4 R168, [R197+0x14000] ;  /* 0x01400000c5a8783b */ /* 0x000f2a0000000200 */
[----:B------:R-:W5:Y:S02]  /*79e0*/  LDSM.16.MT88.4 R180, [R0+0x11800] ;  /* 0x0118000000b4783b */ /* 0x000f640000004200 */
[-C--:B-1----:R-:W-:Y:S08]  /*79f0*/  HMMA.16816.F32.BF16 R4, R164, R184.reuse, R4 ;  /* 0x000000b8a404723c */ /* 0x082ff00000041804 */
        /* <DEDUP_REMOVED lines=9> */
[----:B------:R1:W2:Y:S05]  /*7a90*/  LDSM.16.M88.4 R164, [R196+0x1e000] ;  /* 0x01e00000c4a4783b */ /* 0x0002aa0000000200 */
[----:B------:R-:W3:Y:S02]  /*7aa0*/  LDSM.16.MT88.4 R192, [R0+0x12000] ;  /* 0x0120000000c0783b */ /* 0x000ee40000004200 */
[-C--:B----4-:R-:W-:Y:S08]  /*7ab0*/  HMMA.16816.F32.BF16 R4, R168, R172.reuse, R4 ;  /* 0x000000aca804723c */ /* 0x090ff00000041804 */
[C---:B------:R-:W-:Y:S08]  /*7ac0*/  HMMA.16816.F32.BF16 R8, R176.reuse, R172, R8 ;  /* 0x000000acb008723c */ /* 0x040ff00000041808 */
[-C--:B------:R-:W-:Y:S01]  /*7ad0*/  HMMA.16816.F32.BF16 R12, R176, R174.reuse, R12 ;  /* 0x000000aeb00c723c */ /* 0x080fe2000004180c */
[----:B-1----:R-:W4:Y:S07]  /*7ae0*/  LDL R196, [R1+0x8] ;  /* 0x0000080001c47983 */ /* 0x002f2e0000100800 */
[C---:B------:R-:W-:Y:S01]  /*7af0*/  HMMA.16816.F32.BF16 R16, R168.reuse, R174, R16 ;  /* 0x000000aea810723c */ /* 0x040fe20000041810 */
[----:B------:R-:W-:Y:S07]  /*7b00*/  LDSM.16.MT88.4 R172, [R0+0xe800] ;  /* 0x00e8000000ac783b */ /* 0x000fee0000004200 */
[-C--:B-----5:R-:W-:Y:S08]  /*7b10*/  HMMA.16816.F32.BF16 R20, R168, R180.reuse, R20 ;  /* 0x000000b4a814723c */ /* 0x0a0ff00000041814 */
[C---:B------:R-:W-:Y:S08]  /*7b20*/  HMMA.16816.F32.BF16 R24, R176.reuse, R180, R24 ;  /* 0x000000b4b018723c */ /* 0x040ff00000041818 */
[-C--:B------:R-:W-:Y:S01]  /*7b30*/  HMMA.16816.F32.BF16 R28, R176, R182.reuse, R28 ;  /* 0x000000b6b01c723c */ /* 0x080fe2000004181c */
[----:B------:R-:W-:Y:S07]  /*7b40*/  LDSM.16.M88.4 R176, [R198+0x1f000] ;  /* 0x01f00000c6b0783b */ /* 0x000fee0000000200 */
[----:B------:R-:W-:Y:S01]  /*7b50*/  HMMA.16816.F32.BF16 R32, R168, R182, R32 ;  /* 0x000000b6a820723c */ /* 0x000fe20000041820 */
[----:B------:R1:W5:Y:S05]  /*7b60*/  LDSM.16.M88.4 R168, [R198+0x1e000] ;  /* 0x01e00000c6a8783b */ /* 0x00036a0000000200 */
[----:B------:R-:W5:Y:S02]  /*7b70*/  LDSM.16.MT88.4 R180, [R0+0x12800] ;  /* 0x0128000000b4783b */ /* 0x000f640000004200 */
[-C--:B--2---:R-:W-:Y:S08]  /*7b80*/  HMMA.16816.F32.BF16 R4, R164, R184.reuse, R4 ;  /* 0x000000b8a404723c */ /* 0x084ff00000041804 */
[C---:B------:R-:W-:Y:S08]  /*7b90*/  HMMA.16816.F32.BF16 R8, R188.reuse, R184, R8 ;  /* 0x000000b8bc08723c */ /* 0x040ff00000041808 */
[-C--:B------:R-:W-:Y:S01]  /*7ba0*/  HMMA.16816.F32.BF16 R12, R188, R186.reuse, R12 ;  /* 0x000000babc0c723c */ /* 0x080fe2000004180c */
[----:B-1----:R-:W2:Y:S07]  /*7bb0*/  LDL R198, [R1+0xc] ;  /* 0x00000c0001c67983 */ /* 0x002eae0000100800 */
[C---:B------:R-:W-:Y:S01]  /*7bc0*/  HMMA.16816.F32.BF16 R16, R164.reuse, R186, R16 ;  /* 0x000000baa410723c */ /* 0x040fe20000041810 */
[----:B------:R-:W-:Y:S07]  /*7bd0*/  LDSM.16.M88.4 R184, [R2+0x16000] ;  /* 0x0160000002b8783b */ /* 0x000fee0000000200 */
[-C--:B---3--:R-:W-:Y:S08]  /*7be0*/  HMMA.16816.F32.BF16 R20, R164, R192.reuse, R20 ;  /* 0x000000c0a414723c */ /* 0x088ff00000041814 */
[C---:B------:R-:W-:Y:S08]  /*7bf0*/  HMMA.16816.F32.BF16 R24, R188.reuse, R192, R24 ;  /* 0x000000c0bc18723c */ /* 0x040ff00000041818 */
[-C--:B------:R-:W-:Y:S01]  /*7c00*/  HMMA.16816.F32.BF16 R28, R188, R194.reuse, R28 ;  /* 0x000000c2bc1c723c */ /* 0x080fe2000004181c */
[----:B------:R-:W1:Y:S07]  /*7c10*/  LDSM.16.MT88.4 R188, [R0+0xf000] ;  /* 0x00f0000000bc783b */ /* 0x000e6e0000004200 */
[----:B------:R-:W-:Y:S01]  /*7c20*/  HMMA.16816.F32.BF16 R32, R164, R194, R32 ;  /* 0x000000c2a420723c */ /* 0x000fe20000041820 */
[----:B------:R3:W1:Y:S07]  /*7c30*/  LDSM.16.M88.4 R164, [R2+0x17000] ;  /* 0x0170000002a4783b */ /* 0x00066e0000000200 */
[-C--:B-----5:R-:W-:Y:S08]  /*7c40*/  HMMA.16816.F32.BF16 R4, R168, R172.reuse, R4 ;  /* 0x000000aca804723c */ /* 0x0a0ff00000041804 */
[C---:B------:R-:W-:Y:S08]  /*7c50*/  HMMA.16816.F32.BF16 R8, R176.reuse, R172, R8 ;  /* 0x000000acb008723c */ /* 0x040ff00000041808 */
[-C--:B------:R-:W-:Y:S01]  /*7c60*/  HMMA.16816.F32.BF16 R12, R176, R174.reuse, R12 ;  /* 0x000000aeb00c723c */ /* 0x080fe2000004180c */
[----:B---3--:R-:W-:Y:S05]  /*7c70*/  IMAD.U32 R2, RZ, RZ, UR48 ;  /* 0x00000030ff027e24 */ /* 0x008fea000f8e00ff */
[----:B------:R-:W-:Y:S01]  /*7c80*/  LEA.HI.X.SX32 R223, R2, R233, 0x2, P1 ;  /* 0x000000e902df7211 */ /* 0x000fe200008f16ff */
[----:B------:R-:W-:Y:S01]  /*7c90*/  IMAD.MOV.U32 R2, RZ, RZ, 0x4 ;  /* 0x00000004ff027424 */ /* 0x000fe200078e00ff */
[C---:B------:R-:W-:Y:S01]  /*7ca0*/  HMMA.16816.F32.BF16 R16, R168.reuse, R174, R16 ;  /* 0x000000aea810723c */ /* 0x040fe20000041810 */
[----:B------:R-:W3:Y:S03]  /*7cb0*/  LDSM.16.MT88.4 R172, [R0+0x13000] ;  /* 0x0130000000ac783b */ /* 0x000ee60000004200 */
[C---:B------:R-:W-:Y:S04]  /*7cc0*/  LEA R220, P1, R205.reuse, R222, 0x5 ;  /* 0x000000decddc7211 */ /* 0x040fe800078228ff */
[-C--:B------:R-:W-:Y:S03]  /*7cd0*/  HMMA.16816.F32.BF16 R20, R168, R180.reuse, R20 ;  /* 0x000000b4a814723c */ /* 0x080fe60000041814 */
[C---:B------:R-:W-:Y:S02]  /*7ce0*/  LEA.HI.X.SX32 R221, R205.reuse, R223, 0x5, P1 ;  /* 0x000000dfcddd7211 */ /* 0x040fe400008f2eff */
[C---:B------:R-:W-:Y:S03]  /*7cf0*/  LEA R218, P1, R205.reuse, R220, 0x5 ;  /* 0x000000dccdda7211 */ /* 0x040fe600078228ff */
[C---:B------:R-:W-:Y:S04]  /*7d00*/  HMMA.16816.F32.BF16 R24, R176.reuse, R180, R24 ;  /* 0x000000b4b018723c */ /* 0x040fe80000041818 */
[C---:B------:R-:W-:Y:S02]  /*7d10*/  LEA.HI.X.SX32 R219, R205.reuse, R221, 0x5, P1 ;  /* 0x000000ddcddb7211 */ /* 0x040fe400008f2eff */
[C---:B------:R-:W-:Y:S02]  /*7d20*/  LEA R206, P1, R205.reuse, R218, 0x5 ;  /* 0x000000dacdce7211 */ /* 0x040fe400078228ff */
[-C--:B------:R-:W-:Y:S01]  /*7d30*/  HMMA.16816.F32.BF16 R28, R176, R182.reuse, R28 ;  /* 0x000000b6b01c723c */ /* 0x080fe2000004181c */
[----:B------:R-:W-:Y:S02]  /*7d40*/  LDSM.16.MT88.4 R176, [R0+0xf800] ;  /* 0x00f8000000b0783b */ /* 0x000fe40000004200 */
[C---:B------:R-:W-:Y:S02]  /*7d50*/  LEA.HI.X.SX32 R207, R205.reuse, R219, 0x5, P1 ;  /* 0x000000dbcdcf7211 */ /* 0x040fe400008f2eff */
[C---:B------:R-:W-:Y:S03]  /*7d60*/  LEA R194, P1, R205.reuse, R206, 0x5 ;  /* 0x000000cecdc27211 */ /* 0x040fe600078228ff */
[----:B------:R-:W-:Y:S01]  /*7d70*/  HMMA.16816.F32.BF16 R32, R168, R182, R32 ;  /* 0x000000b6a820723c */ /* 0x000fe20000041820 */
[----:B------:R-:W5:Y:S03]  /*7d80*/  LDSM.16.M88.4 R168, [R197+0x16000] ;  /* 0x01600000c5a8783b */ /* 0x000f660000000200 */
[C---:B------:R-:W-:Y:S02]  /*7d90*/  LEA.HI.X.SX32 R195, R205.reuse, R207, 0x5, P1 ;  /* 0x000000cfcdc37211 */ /* 0x040fe400008f2eff */
[----:B------:R-:W5:Y:S01]  /*7da0*/  LDSM.16.M88.4 R180, [R197+0x17000] ;  /* 0x01700000c5b4783b */ /* 0x000f620000000200 */
[C---:B------:R-:W-:Y:S01]  /*7db0*/  LEA R192, P1, R205.reuse, R194, 0x5 ;  /* 0x000000c2cdc07211 */ /* 0x040fe200078228ff */
[-C--:B-1----:R-:W-:Y:S05]  /*7dc0*/  HMMA.16816.F32.BF16 R4, R184, R188.reuse, R4 ;  /* 0x000000bcb804723c */ /* 0x082fea0000041804 */
        /* <DEDUP_REMOVED lines=8> */
[-C--:B---3--:R-:W-:Y:S03]  /*7e50*/  HMMA.16816.F32.BF16 R20, R184, R172.reuse, R20 ;  /* 0x000000acb814723c */ /* 0x088fe60000041814 */
[C---:B------:R-:W-:Y:S02]  /*7e60*/  LEA.HI.X.SX32 R191, R205.reuse, R229, 0x5, P1 ;  /* 0x000000e5cdbf7211 */ /* 0x040fe400008f2eff */
[C---:B------:R-:W-:Y:S03]  /*7e70*/  LEA R188, P1, R205.reuse, R190, 0x5 ;  /* 0x000000becdbc7211 */ /* 0x040fe600078228ff */
[C---:B------:R-:W-:Y:S04]  /*7e80*/  HMMA.16816.F32.BF16 R24, R164.reuse, R172, R24 ;  /* 0x000000aca418723c */ /* 0x040fe80000041818 */
[C---:B------:R-:W-:Y:S04]  /*7e90*/  LEA.HI.X.SX32 R189, R205.reuse, R191, 0x5, P1 ;  /* 0x000000bfcdbd7211 */ /* 0x040fe800008f2eff */
[-C--:B------:R-:W-:Y:S01]  /*7ea0*/  HMMA.16816.F32.BF16 R28, R164, R174.reuse, R28 ;  /* 0x000000aea41c723c */ /* 0x080fe2000004181c */
[----:B------:R1:W3:Y:S07]  /*7eb0*/  LDSM.16.MT88.4 R164, [R0+0x13800] ;  /* 0x0138000000a4783b */ /* 0x0002ee0000004200 */
[----:B------:R-:W-:Y:S04]  /*7ec0*/  HMMA.16816.F32.BF16 R32, R184, R174, R32 ;  /* 0x000000aeb820723c */ /* 0x000fe80000041820 */
[C---:B------:R-:W-:Y:S04]  /*7ed0*/  LEA R186, P1, R205.reuse, R188, 0x5 ;  /* 0x000000bccdba7211 */ /* 0x040fe800078228ff */
[-C--:B-----5:R-:W-:Y:S05]  /*7ee0*/  HMMA.16816.F32.BF16 R4, R168, R176.reuse, R4 ;  /* 0x000000b0a804723c */ /* 0x0a0fea0000041804 */
[C---:B------:R-:W-:Y:S02]  /*7ef0*/  LEA.HI.X.SX32 R187, R205.reuse, R189, 0x5, P1 ;  /* 0x000000bdcdbb7211 */ /* 0x040fe400008f2eff */
[C---:B------:R-:W-:Y:S01]  /*7f00*/  LEA R184, P1, R205.reuse, R186, 0x5 ;  /* 0x000000bacdb87211 */ /* 0x040fe200078228ff */
[C---:B------:R-:W-:Y:S04]  /*7f10*/  HMMA.16816.F32.BF16 R8, R180.reuse, R176, R8 ;  /* 0x000000b0b408723c */ /* 0x040fe80000041808 */
[----:B------:R-:W-:Y:S02]  /*7f20*/  LEA.HI.X.SX32 R185, R205, R187, 0x5, P1 ;  /* 0x000000bbcdb97211 */ /* 0x000fe400008f2eff */
[----:B-1----:R-:W-:Y:S02]  /*7f30*/  @P5 SHF.R.U32.HI R0, RZ, 0x2, R215 ;  /* 0x00000002ff005819 */ /* 0x002fe400000116d7 */
[-C--:B------:R-:W-:Y:S03]  /*7f40*/  HMMA.16816.F32.BF16 R12, R180, R178.reuse, R12 ;  /* 0x000000b2b40c723c */ /* 0x080fe6000004180c */
[----:B------:R-:W-:Y:S01]  /*7f50*/  @P5 LOP3.LUT R242, R201, 0x7, R0, 0xf8, !PT ;  /* 0x00000007c9f25812 */ /* 0x000fe200078ef800 */
[C---:B------:R-:W-:Y:S02]  /*7f60*/  VIADD R0, R208.reuse, 0x40 ;  /* 0x00000040d0007836 */ /* 0x040fe40000000000 */
[----:B------:R-:W-:Y:S02]  /*7f70*/  @P0 VIADD R0, R208, 0xffffffc0 ;  /* 0xffffffc0d0000836 */ /* 0x000fe40000000000 */
[C---:B------:R-:W-:Y:S04]  /*7f80*/  HMMA.16816.F32.BF16 R16, R168.reuse, R178, R16 ;  /* 0x000000b2a810723c */ /* 0x040fe80000041810 */
[C---:B------:R-:W-:Y:S04]  /*7f90*/  LEA R178, P1, R205.reuse, R184, 0x5 ;  /* 0x000000b8cdb27211 */ /* 0x040fe800078228ff */
[-C--:B---3--:R-:W-:Y:S03]  /*7fa0*/  HMMA.16816.F32.BF16 R20, R168, R164.reuse, R20 ;  /* 0x000000a4a814723c */ /* 0x088fe60000041814 */
[C---:B------:R-:W-:Y:S05]  /*7fb0*/  LEA.HI.X.SX32 R179, R205.reuse, R185, 0x5, P1 ;  /* 0x000000b9cdb37211 */ /* 0x040fea00008f2eff */
[C---:B------:R-:W-:Y:S04]  /*7fc0*/  HMMA.16816.F32.BF16 R24, R180.reuse, R164, R24 ;  /* 0x000000a4b418723c */ /* 0x040fe80000041818 */
[----:B------:R-:W-:Y:S01]  /*7fd0*/  @P5 IMAD.WIDE.U32 R164, R242, R2, UR56 ;  /* 0x00000038f2a45e25 */ /* 0x000fe2000f8e0002 */
[----:B------:R-:W-:Y:S01]  /*7fe0*/  @UP0 UMOV UR56, UR14 ;  /* 0x0000000e00380c82 */ /* 0x000fe20008000000 */
[----:B------:R-:W-:Y:S01]  /*7ff0*/  @UP0 UMOV UR57, UR13 ;  /* 0x0000000d00390c82 */ /* 0x000fe20008000000 */
[----:B------:R-:W-:Y:S01]  /*8000*/  UISETP.GT.AND UP0, UPT, UR38, UR46, UPT ;  /* 0x0000002e2600728c */ /* 0x000fe2000bf04270 */
[-C--:B------:R-:W-:Y:S01]  /*8010*/  HMMA.16816.F32.BF16 R28, R180, R166.reuse, R28 ;  /* 0x000000a6b41c723c */ /* 0x080fe2000004181c */
[----:B------:R-:W3:Y:S02]  /*8020*/  @P5 LDG.E R252, desc[UR34][R164.64+-0x80] ;  /* 0xffff8022a4fc5981 */ /* 0x000ee4000c1e1900 */
[C---:B------:R-:W-:Y:S03]  /*8030*/  LEA R182, P1, R205.reuse, R178, 0x5 ;  /* 0x000000b2cdb67211 */ /* 0x040fe600078228ff */
[----:B------:R-:W5:Y:S01]  /*8040*/  @P5 LDG.E R240, desc[UR34][R164.64+-0x60] ;  /* 0xffffa022a4f05981 */ /* 0x000f62000c1e1900 */
[C---:B------:R-:W-:Y:S01]  /*8050*/  LEA.HI.X.SX32 R183, R205.reuse, R179, 0x5, P1 ;  /* 0x000000b3cdb77211 */ /* 0x040fe200008f2eff */
[----:B------:R-:W-:Y:S04]  /*8060*/  HMMA.16816.F32.BF16 R32, R168, R166, R32 ;  /* 0x000000a6a820723c */ /* 0x000fe80000041820 */
[C---:B------:R-:W-:Y:S01]  /*8070*/  IMAD.WIDE R226, R205.reuse, -0xc0, R182 ;  /* 0xffffff40cde27825 */ /* 0x040fe200078e02b6 */
[----:B----4-:R-:W4:Y:S02]  /*8080*/  @P5 LDG.E R196, desc[UR34][R164.64+-0xe0] ;  /* 0xffff2022a4c45981 */ /* 0x010f24000c1e1900 */
[C---:B------:R-:W-:Y:S04]  /*8090*/  LEA R176, P1, R205.reuse, R226, 0x5 ;  /* 0x000000e2cdb07211 */ /* 0x040fe800078228ff */
[C---:B------:R-:W-:Y:S02]  /*80a0*/  LEA.HI.X.SX32 R177, R205.reuse, R227, 0x5, P1 ;  /* 0x000000e3cdb17211 */ /* 0x040fe400008f2eff */
        /* <DEDUP_REMOVED lines=9> */
[C---:B------:R-:W-:Y:S01]  /*8140*/  LEA.HI.X.SX32 R181, R205.reuse, R169, 0x5, P1 ;  /* 0x000000a9cdb57211 */ /* 0x040fe200008f2eff */
[----:B--2---:R1:W2:Y:S05]  /*8150*/  @P5 LDG.E R198, desc[UR34][R164.64+-0x100] ;  /* 0xffff0022a4c65981 */ /* 0x0042aa000c1e1900 */
        /* <DEDUP_REMOVED lines=32> */
[----:B----4-:R4:W-:Y:S02]  /*8360*/  @P5 STL [R1+0x8], R196 ;  /* 0x000008c401005387 */ /* 0x0109e40000100800 */
[C---:B----4-:R-:W-:Y:S03]  /*8370*/  IMAD.WIDE R196, R205.reuse, -0xc0, R180 ;  /* 0xffffff40cdc47825 */ /* 0x050fe600078e02b4 */
[----:B------:R-:W-:Y:S01]  /*8380*/  LDSM.16.MT88.4 R180, [R208+0x3800] ;  /* 0x00380000d0b4783b */ /* 0x000fe20000004200 */
[C---:B------:R-:W-:Y:S04]  /*8390*/  LEA R166, P1, R205.reuse, R196, 0x5 ;  /* 0x000000c4cda67211 */ /* 0x040fe800078228ff */
[----:B------:R-:W-:Y:S01]  /*83a0*/  REDG.E.ADD.F32.FTZ.RN.STRONG.GPU desc[UR34][R196.64+0x180], R33 ;  /* 0x00018021c40079a6 */ /* 0x000fe2000c12f322 */
[C---:B------:R-:W-:Y:S02]  /*83b0*/  LEA.HI.X.SX32 R167, R205.reuse, R197, 0x5, P1 ;  /* 0x000000c5cda77211 */ /* 0x040fe400008f2eff */
[C---:B-1----:R-:W-:Y:S03]  /*83c0*/  LEA R164, P1, R205.reuse, R166, 0x5 ;  /* 0x000000a6cda47211 */ /* 0x042fe600078228ff */
[----:B------:R-:W-:Y:S01]  /*83d0*/  REDG.E.ADD.F32.FTZ.RN.STRONG.GPU desc[UR34][R166.64+0x180], R34 ;  /* 0x00018022a60079a6 */ /* 0x000fe2000c12f322 */
[C---:B------:R-:W-:Y:S02]  /*83e0*/  LEA.HI.X.SX32 R165, R205.reuse, R167, 0x5, P1 ;  /* 0x000000a7cda57211 */ /* 0x040fe400008f2eff */
[C---:B------:R-:W-:Y:S03]  /*83f0*/  LEA R8, P1, R205.reuse, R164, 0x5 ;  /* 0x000000a4cd087211 */ /* 0x040fe600078228ff */
        /* <DEDUP_REMOVED lines=11> */
[----:B------:R-:W-:Y:S04]  /*84b0*/  LEA.HI.X.SX32 R11, R205, R5, 0x5, P1 ;  /* 0x00000005cd0b7211 */ /* 0x000fe800008f2eff */
[----:B------:R-:W-:Y:S05]  /*84c0*/  LDSM.16.MT88.4 R4, [R3+0x1c000] ;  /* 0x01c000000304783b */ /* 0x000fea0000004200 */
[----:B------:R-:W-:Y:S05]  /*84d0*/  REDG.E.ADD.F32.FTZ.RN.STRONG.GPU desc[UR34][R10.64+0x180], R31 ;  /* 0x0001801f0a0079a6 */ /* 0x000fea000c12f322 */
[----:B------:R-:W1:Y:S05]  /*84e0*/  LDSM.16.MT88.4 R8, [R208] ;  /* 0x00000000d008783b */ /* 0x000e6a0000004200 */
[----:B------:R-:W4:Y:S05]  /*84f0*/  LDSM.16.MT88.4 R28, [R208+0x800] ;  /* 0x00080000d01c783b */ /* 0x000f2a0000004200 */
[----:B------:R-:W4:Y:S05]  /*8500*/  LDSM.16.MT88.4 R164, [R3+0x1e800] ;  /* 0x01e8000003a4783b */ /* 0x000f2a0000004200 */
[----:B--2---:R-:W-:Y:S05]  /*8510*/  @P5 STL [R1+0xc], R198 ;  /* 0x00000cc601005387 */ /* 0x004fea0000100800 */
[----:B---3--:R-:W-:Y:S05]  /*8520*/  @P5 STL [R1+0x4], R252 ;  /* 0x000004fc01005387 */ /* 0x008fea0000100800 */
[----:B-----5:R-:W-:Y:S01]  /*8530*/  @P5 STL [R1], R240 ;  /* 0x000000f001005387 */ /* 0x020fe20000100800 */
        /* <DEDUP_REMOVED lines=20> */
[----:B------:R-:W2:Y:S05]  /*8680*/  LDSM.16.MT88.4 R4, [R3+0x1d000] ;  /* 0x01d000000304783b */ /* 0x000eaa0000004200 */
[----:B------:R-:W3:Y:S02]  /*8690*/  LDSM.16.MT88.4 R24, [R208+0x3000] ;  /* 0x00300000d018783b */ /* 0x000ee40000004200 */
        /* <DEDUP_REMOVED lines=14> */
[----:B------:R-:W5:Y:S07]  /*8780*/  LDSM.16.MT88.4 R172, [R208+0x1800] ;  /* 0x00180000d0ac783b */ /* 0x000f6e0000004200 */
[-C--:B-1----:R-:W-:Y:S08]  /*8790*/  HMMA.16816.F32.BF16 R148, R32, R8.reuse, R148 ;  /* 0x000000082094723c */ /* 0x082ff00000041894 */
[C---:B------:R-:W-:Y:S08]  /*87a0*/  HMMA.16816.F32.BF16 R152, R164.reuse, R8, R152 ;  /* 0x00000008a498723c */ /* 0x040ff00000041898 */
[-C--:B------:R-:W-:Y:S01]  /*87b0*/  HMMA.16816.F32.BF16 R156, R164, R10.reuse, R156 ;  /* 0x0000000aa49c723c */ /* 0x080fe2000004189c */
[----:B------:R-:W1:Y:S07]  /*87c0*/  LDSM.16.MT88.4 R164, [R0+0x1800] ;  /* 0x0018000000a4783b */ /* 0x000e6e0000004200 */
[----:B------:R-:W-:Y:S01]  /*87d0*/  HMMA.16816.F32.BF16 R160, R32, R10, R160 ;  /* 0x0000000a20a0723c */ /* 0x000fe200000418a0 */
[----:B------:R3:W1:Y:S07]  /*87e0*/  LDSM.16.MT88.4 R8, [R0+0x3800] ;  /* 0x003800000008783b */ /* 0x00066e0000004200 */
[-C--:B--2---:R-:W-:Y:S08]  /*87f0*/  HMMA.16816.F32.BF16 R100, R4, R12.reuse, R100 ;  /* 0x0000000c0464723c */ /* 0x084ff00000041864 */
[C---:B------:R-:W-:Y:S08]  /*8800*/  HMMA.16816.F32.BF16 R104, R16.reuse, R12, R104 ;  /* 0x0000000c1068723c */ /* 0x040ff00000041868 */
[-C--:B------:R-:W-:Y:S03]  /*8810*/  HMMA.16816.F32.BF16 R108, R16, R14.reuse, R108 ;  /* 0x0000000e106c723c */ /* 0x080fe6000004186c */
[C---:B---3--:R-:W-:Y:S02]  /*8820*/  VIADD R0, R208.reuse, 0xffffc000 ;  /* 0xffffc000d0007836 */ /* 0x048fe40000000000 */
        /* <DEDUP_REMOVED lines=11> */
[-C--:B----4-:R-:W-:Y:S08]  /*88e0*/  HMMA.16816.F32.BF16 R148, R4, R28.reuse, R148 ;  /* 0x0000001c0494723c */ /* 0x090ff00000041894 */
[C---:B------:R-:W-:Y:S08]  /*88f0*/  HMMA.16816.F32.BF16 R152, R16.reuse, R28, R152 ;  /* 0x0000001c1098723c */ /* 0x040ff00000041898 */
[-C--:B------:R-:W-:Y:S08]  /*8900*/  HMMA.16816.F32.BF16 R156, R16, R30.reuse, R156 ;  /* 0x0000001e109c723c */ /* 0x080ff0000004189c */
[----:B------:R-:W-:Y:S08]  /*8910*/  HMMA.16816.F32.BF16 R160, R4, R30, R160 ;  /* 0x0000001e04a0723c */ /* 0x000ff000000418a0 */
[-C--:B-----5:R-:W-:Y:S08]  /*8920*/  HMMA.16816.F32.BF16 R100, R168, R172.reuse, R100 ;  /* 0x000000aca864723c */ /* 0x0a0ff00000041864 */
        /* <DEDUP_REMOVED lines=17> */
[----:B------:R-:W1:Y:S01]  /*8a40*/  LDCU UR5, c[0x0][0x500] ;  /* 0x0000a000ff0577ac */ /* 0x000e620008000800 */
[----:B------:R-:W-:Y:S01]  /*8a50*/  IMAD.SHL.U32 R240, R215, 0x10, RZ ;  /* 0x00000010d7f07824 */ /* 0x000fe200078e00ff */
[----:B------:R-:W-:Y:S01]  /*8a60*/  LOP3.LUT R0, R203, 0xc00, RZ, 0xc0, !PT ;  /* 0x00000c00cb007812 */ /* 0x000fe200078ec0ff */
[----:B------:R-:W-:Y:S01]  /*8a70*/  IMAD.SHL.U32 R252, R215, 0x2, RZ ;  /* 0x00000002d7fc7824 */ /* 0x000fe200078e00ff */
[----:B------:R-:W-:Y:S01]  /*8a80*/  F2FP.BF16.F32.PACK_AB R164, R37, R36 ;  /* 0x0000002425a4723e */ /* 0x000fe200000010ff */
[----:B------:R-:W-:Y:S01]  /*8a90*/  IMAD.MOV.U32 R37, RZ, RZ, 0x20 ;  /* 0x00000020ff257424 */ /* 0x000fe200078e00ff */
[----:B------:R-:W-:Y:S01]  /*8aa0*/  LOP3.LUT R240, R240, 0x1c0, RZ, 0xc0, !PT ;  /* 0x000001c0f0f07812 */ /* 0x000fe200078ec0ff */
[----:B------:R-:W-:Y:S01]  /*8ab0*/  UISETP.NE.AND UP0, UPT, UR42, -0x1, UPT ;  /* 0xffffffff2a00788c */ /* 0x000fe2000bf05270 */
[----:B------:R-:W-:Y:S01]  /*8ac0*/  LOP3.LUT R0, R0, 0x6, R202, 0xf8, !PT ;  /* 0x0000000600007812 */ /* 0x000fe200078ef8ca */
[----:B------:R-:W-:Y:S01]  /*8ad0*/  UMOV UR25, UR18 ;  /* 0x0000001200197c82 */ /* 0x000fe20008000000 */
[----:B------:R-:W-:Y:S01]  /*8ae0*/  LOP3.LUT R240, R240, 0x38, R252, 0xf8, !PT ;  /* 0x00000038f0f07812 */ /* 0x000fe200078ef8fc */
[----:B------:R-:W-:Y:S01]  /*8af0*/  UISETP.NE.AND UP1, UPT, UR42, -0x1, UPT ;  /* 0xffffffff2a00788c */ /* 0x000fe2000bf25270 */
[----:B------:R-:W-:-:S02]  /*8b00*/  LOP3.LUT P0, RZ, R215, 0x10, RZ, 0xc0, !PT ;  /* 0x00000010d7ff7812 */ /* 0x000fc4000780c0ff */
[----:B------:R-:W-:Y:S02]  /*8b10*/  LOP3.LUT R0, R0, R240, R204, 0xf6, !PT ;  /* 0x000000f000007212 */ /* 0x000fe400078ef6cc */
[----:B------:R-:W-:Y:S02]  /*8b20*/  SEL R37, R37, 0xffffffe0, !P4 ;  /* 0xffffffe025257807 */ /* 0x000fe40006000000 */
[----:B------:R-:W-:Y:S01]  /*8b30*/  LEA R0, R0, UR4, 0x1 ;  /* 0x0000000400007c11 */ /* 0x000fe2000f8e08ff */
[----:B-1----:R-:W-:Y:S01]  /*8b40*/  FMUL.FTZ R100, R100, UR5 ;  /* 0x0000000564647c20 */ /* 0x002fe20008410000 */
        /* <DEDUP_REMOVED lines=24> */
[----:B------:R-:W-:-:S02]  /*8cd0*/  IMAD.IADD R3, R0, 0x1, R37 ;  /* 0x0000000100037824 */ /* 0x000fc400078e0225 */
[----:B------:R-:W-:Y:S01]  /*8ce0*/  FMUL.FTZ R128, R128, UR5 ;  /* 0x0000000580807c20 */ /* 0x000fe20008410000 */
[----:B------:R-:W-:Y:S01]  /*8cf0*/  FMUL.FTZ R29, R129, UR5 ;  /* 0x00000005811d7c20 */ /* 0x000fe20008410000 */
[----:B------:R-:W-:Y:S01]  /*8d00*/  FMUL.FTZ R130, R130, UR5 ;  /* 0x0000000582827c20 */ /* 0x000fe20008410000 */
[----:B------:R-:W-:Y:S01]  /*8d10*/  FMUL.FTZ R28, R131, UR5 ;  /* 0x00000005831c7c20 */ /* 0x000fe20008410000 */
[----:B------:R-:W-:Y:S02]  /*8d20*/  VIADD R2, R0, 0xc040 ;  /* 0x0000c04000027836 */ /* 0x000fe40000000000 */
        /* <DEDUP_REMOVED lines=72> */
[----:B------:R-:W1:Y:S01]  /*91b0*/  @UP0 LDCU.64 UR10, c[0x0][0x5c0] ;  /* 0x0000b800ff0a07ac */ /* 0x000e620008000a00 */
        /* <DEDUP_REMOVED lines=15> */
[----:B------:R-:W-:Y:S01]  /*92b0*/  F2FP.BF16.F32.PACK_AB R10, R10, R158 ;  /* 0x0000009e0a0a723e */ /* 0x000fe200000010ff */
[----:B-1----:R-:W-:Y:S01]  /*92c0*/  @UP0 UIMAD.WIDE.U32 UR8, UR15, UR10, URZ ;  /* 0x0000000a0f0802a5 */ /* 0x002fe2000f8e00ff */
        /* <DEDUP_REMOVED lines=83> */
[----:B------:R-:W1:Y:S01]  /*9800*/  LDCU.64 UR10, c[0x0][0x5c0] ;  /* 0x0000b800ff0a77ac */ /* 0x000e620008000a00 */
[----:B------:R-:W3:Y:S01]  /*9810*/  LDCU.64 UR8, c[0x0][0x5a8] ;  /* 0x0000b500ff0877ac */ /* 0x000ee20008000a00 */
[----:B------:R-:W-:-:S04]  /*9820*/  USHF.R.S32.HI UR5, URZ, 0x1f, UR40 ;  /* 0x0000001fff057899 */ /* 0x000fc80008011428 */
[----:B-1----:R-:W-:Y:S02]  /*9830*/  UIMAD UR5, UR5, UR10, URZ ;  /* 0x0000000a050572a4 */ /* 0x002fe4000f8e02ff */
[----:B------:R-:W-:Y:S02]  /*9840*/  UIMAD.WIDE.U32 UR12, UR40, UR10, URZ ;  /* 0x0000000a280c72a5 */ /* 0x000fe4000f8e00ff */
[----:B------:R-:W-:-:S04]  /*9850*/  UIMAD UR5, UR40, UR11, UR5 ;  /* 0x0000000b280572a4 */ /* 0x000fc8000f8e0205 */
[----:B------:R-:W-:-:S04]  /*9860*/  UIADD3 UR13, UPT, UPT, UR13, UR5, URZ ;  /* 0x000000050d0d7290 */ /* 0x000fc8000fffe0ff */
[----:B---3--:R-:W-:-:S04]  /*9870*/  UIMAD.WIDE.U32 UR12, UR25, UR8, UR12 ;  /* 0x00000008190c72a5 */ /* 0x008fc8000f8e000c */
[----:B------:R-:W-:-:S03]  /*9880*/  UIMAD UR15, UR25, UR9, UR13 ;  /* 0x00000009190f72a4 */ /* 0x000fc6000f8e020d */
[----:B------:R-:W-:-:S09]  /*9890*/  UMOV UR38, UR12 ;  /* 0x0000000c00267c82 */ /* 0x000fd20008000000 */
.L_x_374:
        /* <DEDUP_REMOVED lines=9> */
[----:B------:R-:W-:-:S06]  /*9930*/  UIMAD UR13, UR25, UR13, UR17 ;  /* 0x0000000d190d72a4 */ /* 0x000fcc000f8e0211 */
[----:B--2---:R-:W-:Y:S01]  /*9940*/  MOV R30, UR13 ;  /* 0x0000000d001e7c02 */ /* 0x004fe20008000f00 */
[----:B------:R-:W-:Y:S06]  /*9950*/  BRA `(.L_x_376) ;  /* 0x0000000000187947 */ /* 0x000fec0003800000 */
.L_x_375:
[----:B------:R-:W1:Y:S01]  /*9960*/  LDCU.64 UR8, c[0x0][0x5c8] ;  /* 0x0000b900ff0877ac */ /* 0x000e620008000a00 */
[----:B------:R-:W-:-:S04]  /*9970*/  UIADD3 UR5, UPT, UPT, UR40, UR42, URZ ;  /* 0x0000002a28057290 */ /* 0x000fc8000fffe0ff */
[----:B-1----:R-:W-:Y:S02]  /*9980*/  UIMAD.WIDE.U32 UR16, UR5, UR8, URZ ;  /* 0x00000008051072a5 */ /* 0x002fe4000f8e00ff */
[----:B------:R-:W-:-:S04]  /*9990*/  UIMAD UR5, UR5, UR9, URZ ;  /* 0x00000009050572a4 */ /* 0x000fc8000f8e02ff */
[----:B------:R-:W-:-:S06]  /*99a0*/  UIADD3 UR5, UPT, UPT, UR17, UR5, URZ ;  /* 0x0000000511057290 */ /* 0x000fcc000fffe0ff */
[----:B--2---:R-:W-:-:S07]  /*99b0*/  MOV R30, UR5 ;  /* 0x00000005001e7c02 */ /* 0x004fce0008000f00 */
.L_x_376:
        /* <DEDUP_REMOVED lines=42> */
[----:B------:R-:W5:Y:S01]  /*9c60*/  LDS.128 R12, [R0+0x10000] ;  /* 0x01000000000c7984 */ /* 0x000f620000000c00 */
[----:B------:R-:W-:Y:S01]  /*9c70*/  IMAD.MOV.U32 R2, RZ, RZ, R6 ;  /* 0x000000ffff027224 */ /* 0x000fe200078e0006 */
[----:B------:R-:W2:Y:S01]  /*9c80*/  LDCU.64 UR12, c[0x0][0x560] ;  /* 0x0000ac00ff0c77ac */ /* 0x000ea20008000a00 */
[----:B------:R-:W-:Y:S02]  /*9c90*/  IMAD.MOV.U32 R3, RZ, RZ, R19 ;  /* 0x000000ffff037224 */ /* 0x000fe400078e0013 */
[----:B------:R-:W-:-:S04]  /*9ca0*/  IMAD.WIDE.U32 R4, R217, UR10, R2 ;  /* 0x0000000ad9047c25 */ /* 0x000fc8000f8e0002 */
[----:B------:R-:W-:Y:S01]  /*9cb0*/  IMAD R3, R217, UR11, R5 ;  /* 0x0000000bd9037c24 */ /* 0x000fe2000f8e0205 */
[----:B----4-:R-:W-:Y:S02]  /*9cc0*/  ISETP.GE.AND P1, PT, R241, UR15, PT ;  /* 0x0000000ff1007c0c */ /* 0x010fe4000bf26270 */
[----:B------:R-:W-:Y:S02]  /*9cd0*/  ISETP.GE.AND P0, PT, R251, UR15, PT ;  /* 0x0000000ffb007c0c */ /* 0x000fe4000bf06270 */
[----:B--2---:R-:W-:-:S04]  /*9ce0*/  LEA R2, P2, R4, UR12, 0x1 ;  /* 0x0000000c04027c11 */ /* 0x004fc8000f8408ff */
[----:B------:R-:W-:-:S05]  /*9cf0*/  LEA.HI.X R3, R4, UR13, R3, 0x1, P2 ;  /* 0x0000000d04037c11 */ /* 0x000fca00090f0c03 */
[----:B------:R-:W2:Y:S04]  /*9d00*/  @!P1 LDS.128 R8, [R0+0xc000] ;  /* 0x00c0000000089984 */ /* 0x000ea80000000c00 */
[----:B-----5:R4:W-:Y:S04]  /*9d10*/  @!P0 STG.E.128 desc[UR34][R2.64+0x80], R12 ;  /* 0x0000800c02008986 */ /* 0x0209e8000c101d22 */
[----:B--2---:R4:W-:Y:S02]  /*9d20*/  @!P1 STG.E.128 desc[UR34][R2.64], R8 ;  /* 0x0000000802009986 */ /* 0x0049e4000c101d22 */
.L_x_378:
[----:B------:R-:W-:Y:S05]  /*9d30*/  BSYNC.RECONVERGENT B0 ;  /* 0x0000000000007941 */ /* 0x000fea0003800200 */
.L_x_377:
[----:B------:R-:W-:Y:S04]  /*9d40*/  BSSY.RECONVERGENT B0, `(.L_x_379) ;  /* 0x0000010000007945 */ /* 0x000fe80003800200 */
[----:B------:R-:W-:Y:S05]  /*9d50*/  @P6 BRA `(.L_x_380) ;  /* 0x0000000000386947 */ /* 0x000fea0003800000 */
[----:B------:R-:W5:Y:S01]  /*9d60*/  LDCU UR15, c[0x0][0x440] ;  /* 0x00008800ff0f77ac */ /* 0x000f620008000800 */
[----:B----4-:R-:W-:Y:S01]  /*9d70*/  MOV R3, R19 ;  /* 0x0000001300037202 */ /* 0x010fe20000000f00 */
[----:B------:R-:W-:Y:S01]  /*9d80*/  IMAD.MOV.U32 R2, RZ, RZ, R6 ;  /* 0x000000ffff027224 */ /* 0x000fe200078e0006 */
[----:B------:R-:W4:Y:S01]  /*9d90*/  LDCU.64 UR12, c[0x0][0x560] ;  /* 0x0000ac00ff0c77ac */ /* 0x000f220008000a00 */
[----:B------:R-:W-:Y:S02]  /*9da0*/  IMAD R8, R29, UR10, RZ ;  /* 0x0000000a1d087c24 */ /* 0x000fe4000f8e02ff */
[----:B------:R-:W-:-:S04]  /*9db0*/  IMAD.WIDE.U32 R4, R28, UR10, R2 ;  /* 0x0000000a1c047c25 */ /* 0x000fc8000f8e0002 */
[----:B------:R-:W-:-:S04]  /*9dc0*/  IMAD R2, R28, UR11, R8 ;  /* 0x0000000b1c027c24 */ /* 0x000fc8000f8e0208 */
[----:B------:R-:W-:Y:S01]  /*9dd0*/  IMAD.IADD R3, R2, 0x1, R5 ;  /* 0x0000000102037824 */ /* 0x000fe200078e0205 */
[----:B-----5:R-:W-:Y:S02]  /*9de0*/  ISETP.GE.AND P1, PT, R241, UR15, PT ;  /* 0x0000000ff1007c0c */ /* 0x020fe4000bf26270 */
[----:B------:R-:W-:Y:S02]  /*9df0*/  ISETP.GE.AND P0, PT, R251, UR15, PT ;  /* 0x0000000ffb007c0c */ /* 0x000fe4000bf06270 */
[----:B----4-:R-:W-:-:S04]  /*9e00*/  LEA R2, P2, R4, UR12, 0x1 ;  /* 0x0000000c04027c11 */ /* 0x010fc8000f8408ff */
[----:B------:R-:W-:-:S05]  /*9e10*/  LEA.HI.X R3, R4, UR13, R3, 0x1, P2 ;  /* 0x0000000d04037c11 */ /* 0x000fca00090f0c03 */
[----:B------:R4:W-:Y:S04]  /*9e20*/  @!P1 STG.E.128 desc[UR34][R2.64], R24 ;  /* 0x0000001802009986 */ /* 0x0009e8000c101d22 */
[----:B--2---:R4:W-:Y:S02]  /*9e30*/  @!P0 STG.E.128 desc[UR34][R2.64+0x80], R20 ;  /* 0x0000801402008986 */ /* 0x0049e4000c101d22 */
.L_x_380:
[----:B------:R-:W-:Y:S05]  /*9e40*/  BSYNC.RECONVERGENT B0 ;  /* 0x0000000000007941 */ /* 0x000fea0003800200 */
.L_x_379:
[----:B----4-:R4:W1:Y:S01]  /*9e50*/  LDS.128 R12, [R0+0xe000] ;  /* 0x00e00000000c7984 */ /* 0x0108620000000c00 */
[----:B------:R-:W-:Y:S01]  /*9e60*/  MOV R5, RZ ;  /* 0x000000ff00057202 */ /* 0x000fe20000000f00 */
[----:B------:R-:W-:Y:S01]  /*9e70*/  IMAD.U32 R2, RZ, RZ, UR8 ;  /* 0x00000008ff027e24 */ /* 0x000fe2000f8e00ff */
[C---:B--2---:R-:W-:Y:S01]  /*9e80*/  IADD3 R20, P1, PT, R217.reuse, 0x40, RZ ;  /* 0x00000040d9147810 */ /* 0x044fe20007f3e0ff */
[----:B------:R4:W2:Y:S01]  /*9e90*/  LDS.128 R8, [R0+0x12000] ;  /* 0x0120000000087984 */ /* 0x0008a20000000c00 */
[----:B------:R-:W-:Y:S01]  /*9ea0*/  IMAD.MOV.U32 R4, RZ, RZ, R241 ;  /* 0x000000ffff047224 */ /* 0x000fe200078e00f1 */
[----:B------:R-:W-:Y:S01]  /*9eb0*/  BSSY.RECONVERGENT B0, `(.L_x_381) ;  /* 0x0000013000007945 */ /* 0x000fe20003800200 */
[----:B------:R-:W-:Y:S02]  /*9ec0*/  IADD3 R21, P0, PT, R217, 0x60, RZ ;  /* 0x00000060d9157810 */ /* 0x000fe40007f1e0ff */
[----:B------:R-:W-:Y:S01]  /*9ed0*/  IMAD.WIDE.U32 R16, R2, UR5, R4 ;  /* 0x0000000502107c25 */ /* 0x000fe2000f8e0004 */
[----:B------:R-:W-:Y:S01]  /*9ee0*/  IADD3.X R22, PT, PT, RZ, RZ, RZ, P1, !PT ;  /* 0x000000ffff167210 */ /* 0x000fe20000ffe4ff */
[----:B------:R-:W-:Y:S09]  /*9ef0*/  @P5 BRA `(.L_x_382) ;  /* 0x0000000000385947 */ /* 0x000ff20003800000 */
[----:B------:R-:W5:Y:S01]  /*9f00*/  LDCU.64 UR12, c[0x0][0x560] ;  /* 0x0000ac00ff0c77ac */ /* 0x000f620008000a00 */
[----:B------:R-:W-:Y:S01]  /*9f10*/  MOV R3, R19 ;  /* 0x0000001300037202 */ /* 0x000fe20000000f00 */
[----:B------:R-:W-:Y:S01]  /*9f20*/  IMAD.MOV.U32 R2, RZ, RZ, R6 ;  /* 0x000000ffff027224 */ /* 0x000fe200078e0006 */
[----:B------:R-:W3:Y:S01]  /*9f30*/  LDCU UR15, c[0x0][0x440] ;  /* 0x00008800ff0f77ac */ /* 0x000ee20008000800 */
[----:B------:R-:W-:Y:S02]  /*9f40*/  IMAD R18, R22, UR10, RZ ;  /* 0x0000000a16127c24 */ /* 0x000fe4000f8e02ff */
[----:B------:R-:W-:-:S04]  /*9f50*/  IMAD.WIDE.U32 R4, R20, UR10, R2 ;  /* 0x0000000a14047c25 */ /* 0x000fc8000f8e0002 */
[----:B------:R-:W-:-:S04]  /*9f60*/  IMAD R2, R20, UR11, R18 ;  /* 0x0000000b14027c24 */ /* 0x000fc8000f8e0212 */
[----:B------:R-:W-:Y:S01]  /*9f70*/  IMAD.IADD R3, R2, 0x1, R5 ;  /* 0x0000000102037824 */ /* 0x000fe200078e0205 */
[----:B-----5:R-:W-:-:S04]  /*9f80*/  LEA R2, P1, R4, UR12, 0x1 ;  /* 0x0000000c04027c11 */ /* 0x020fc8000f8208ff */
[----:B------:R-:W-:Y:S02]  /*9f90*/  LEA.HI.X R3, R4, UR13, R3, 0x1, P1 ;  /* 0x0000000d04037c11 */ /* 0x000fe400088f0c03 */
[----:B---3--:R-:W-:Y:S02]  /*9fa0*/  ISETP.GE.AND P2, PT, R241, UR15, PT ;  /* 0x0000000ff1007c0c */ /* 0x008fe4000bf46270 */
[----:B------:R-:W-:-:S11]  /*9fb0*/  ISETP.GE.AND P1, PT, R251, UR15, PT ;  /* 0x0000000ffb007c0c */ /* 0x000fd6000bf26270 */
[----:B-1----:R1:W-:Y:S04]  /*9fc0*/  @!P2 STG.E.128 desc[UR34][R2.64], R12 ;  /* 0x0000000c0200a986 */ /* 0x0023e8000c101d22 */
[----:B--2---:R1:W-:Y:S02]  /*9fd0*/  @!P1 STG.E.128 desc[UR34][R2.64+0x80], R8 ;  /* 0x0000800802009986 */ /* 0x0043e4000c101d22 */
.L_x_382:
[----:B------:R-:W-:Y:S05]  /*9fe0*/  BSYNC.RECONVERGENT B0 ;  /* 0x0000000000007941 */ /* 0x000fea0003800200 */
.L_x_381:
[----:B-1----:R1:W1:Y:S01]  /*9ff0*/  LDS.128 R12, [R0+0xf000] ;  /* 0x00f00000000c7984 */ /* 0x0022620000000c00 */
[----:B------:R-:W-:Y:S01]  /*a000*/  BSSY.RECONVERGENT B0, `(.L_x_383) ;  /* 0x0000012000007945 */ /* 0x000fe20003800200 */
[----:B------:R-:W-:Y:S02]  /*a010*/  IADD3.X R18, PT, PT, RZ, RZ, RZ, P0, !PT ;  /* 0x000000ffff127210 */ /* 0x000fe400007fe4ff */
[----:B--2---:R2:W1:Y:S01]  /*a020*/  LDS.128 R8, [R0+0x13000] ;  /* 0x0130000000087984 */ /* 0x0044620000000c00 */
[----:B------:R-:W-:Y:S05]  /*a030*/  @P4 BRA `(.L_x_384) ;  /* 0x0000000000384947 */ /* 0x000fea0003800000 */
[----:B------:R-:W5:Y:S01]  /*a040*/  LDCU UR15, c[0x0][0x440] ;  /* 0x00008800ff0f77ac */ /* 0x000f620008000800 */
[----:B------:R-:W-:Y:S01]  /*a050*/  MOV R3, R19 ;  /* 0x0000001300037202 */ /* 0x000fe20000000f00 */
[----:B------:R-:W-:Y:S01]  /*a060*/  IMAD.MOV.U32 R2, RZ, RZ, R6 ;  /* 0x000000ffff027224 */ /* 0x000fe200078e0006 */
[----:B------:R-:W3:Y:S01]  /*a070*/  LDCU.64 UR12, c[0x0][0x560] ;  /* 0x0000ac00ff0c77ac */ /* 0x000ee20008000a00 */
[----:B------:R-:W-:Y:S02]  /*a080*/  IMAD R7, R18, UR10, RZ ;  /* 0x0000000a12077c24 */ /* 0x000fe4000f8e02ff */
[----:B------:R-:W-:-:S04]  /*a090*/  IMAD.WIDE.U32 R4, R21, UR10, R2 ;  /* 0x0000000a15047c25 */ /* 0x000fc8000f8e0002 */
[----:B------:R-:W-:-:S04]  /*a0a0*/  IMAD R2, R21, UR11, R7 ;  /* 0x0000000b15027c24 */ /* 0x000fc8000f8e0207 */
[----:B------:R-:W-:Y:S01]  /*a0b0*/  IMAD.IADD R3, R2, 0x1, R5 ;  /* 0x0000000102037824 */ /* 0x000fe200078e0205 */
[----:B-----5:R-:W-:Y:S02]  /*a0c0*/  ISETP.GE.AND P1, PT, R241, UR15, PT ;  /* 0x0000000ff1007c0c */ /* 0x020fe4000bf26270 */
[----:B------:R-:W-:Y:S02]  /*a0d0*/  ISETP.GE.AND P0, PT, R251, UR15, PT ;  /* 0x0000000ffb007c0c */ /* 0x000fe4000bf06270 */
[----:B---3--:R-:W-:-:S04]  /*a0e0*/  LEA R2, P2, R4, UR12, 0x1 ;  /* 0x0000000c04027c11 */ /* 0x008fc8000f8408ff */
[----:B------:R-:W-:-:S05]  /*a0f0*/  LEA.HI.X R3, R4, UR13, R3, 0x1, P2 ;  /* 0x0000000d04037c11 */ /* 0x000fca00090f0c03 */
[----:B-1----:R1:W-:Y:S04]  /*a100*/  @!P1 STG.E.128 desc[UR34][R2.64], R12 ;  /* 0x0000000c02009986 */ /* 0x0023e8000c101d22 */
[----:B------:R1:W-:Y:S02]  /*a110*/  @!P0 STG.E.128 desc[UR34][R2.64+0x80], R8 ;  /* 0x0000800802008986 */ /* 0x0003e4000c101d22 */
.L_x_384:
[----:B------:R-:W-:Y:S05]  /*a120*/  BSYNC.RECONVERGENT B0 ;  /* 0x0000000000007941 */ /* 0x000fea0003800200 */
.L_x_383:
        /* <DEDUP_REMOVED lines=10> */
[----:B------:R-:W5:Y:S01]  /*a1d0*/  LDCU UR5, c[0x0][0x440] ;  /* 0x00008800ff0577ac */ /* 0x000f620008000800 */
[----:B------:R-:W-:Y:S02]  /*a1e0*/  IMAD.MOV.U32 R2, RZ, RZ, R6 ;  /* 0x000000ffff027224 */ /* 0x000fe400078e0006 */
[----:B------:R-:W-:Y:S01]  /*a1f0*/  IMAD.MOV.U32 R3, RZ, RZ, R16 ;  /* 0x000000ffff037224 */ /* 0x000fe200078e0010 */
[----:B------:R-:W5:Y:S01]  /*a200*/  LDCU.64 UR10, c[0x0][0x568] ;  /* 0x0000ad00ff0a77ac */ /* 0x000f620008000a00 */
[----:B------:R-:W-:-:S04]  /*a210*/  IMAD.WIDE.U32 R4, R217, UR8, R2 ;  /* 0x00000008d9047c25 */ /* 0x000fc8000f8e0002 */
[----:B-1234-:R-:W-:Y:S01]  /*a220*/  IMAD R0, R217, UR9, R5 ;  /* 0x00000009d9007c24 */ /* 0x01efe2000f8e0205 */
[----:B-----5:R-:W-:Y:S02]  /*a230*/  ISETP.GE.AND P1, PT, R241, UR5, PT ;  /* 0x00000005f1007c0c */ /* 0x020fe4000bf26270 */
[----:B------:R-:W-:Y:S02]  /*a240*/  ISETP.GE.AND P0, PT, R251, UR5, PT ;  /* 0x00000005fb007c0c */ /* 0x000fe4000bf06270 */
[----:B------:R-:W-:-:S04]  /*a250*/  LEA R2, P2, R4, UR10, 0x1 ;  /* 0x0000000a04027c11 */ /* 0x000fc8000f8408ff */
[----:B------:R-:W-:-:S05]  /*a260*/  LEA.HI.X R3, R4, UR11, R0, 0x1, P2 ;  /* 0x0000000b04037c11 */ /* 0x000fca00090f0c00 */
[----:B------:R1:W-:Y:S04]  /*a270*/  @!P1 STG.E.128 desc[UR34][R2.64], R12 ;  /* 0x0000000c02009986 */ /* 0x0003e8000c101d22 */
[----:B------:R1:W-:Y:S02]  /*a280*/  @!P0 STG.E.128 desc[UR34][R2.64+0x80], R8 ;  /* 0x0000800802008986 */ /* 0x0003e4000c101d22 */
.L_x_386:
[----:B------:R-:W-:Y:S05]  /*a290*/  BSYNC.RECONVERGENT B0 ;  /* 0x0000000000007941 */ /* 0x000fea0003800200 */
.L_x_385:
[----:B------:R-:W-:Y:S04]  /*a2a0*/  BSSY.RECONVERGENT B0, `(.L_x_387) ;  /* 0x0000010000007945 */ /* 0x000fe80003800200 */
[----:B------:R-:W-:Y:S05]  /*a2b0*/  @P6 BRA `(.L_x_388) ;  /* 0x0000000000386947 */ /* 0x000fea0003800000 */
[----:B------:R-:W5:Y:S01]  /*a2c0*/  LDCU UR5, c[0x0][0x440] ;  /* 0x00008800ff0577ac */ /* 0x000f620008000800 */
[----:B-1----:R-:W-:Y:S01]  /*a2d0*/  MOV R3, R16 ;  /* 0x0000001000037202 */ /* 0x002fe20000000f00 */
[----:B--234-:R-:W-:Y:S01]  /*a2e0*/  IMAD R0, R29, UR8, RZ ;  /* 0x000000081d007c24 */ /* 0x01cfe2000f8e02ff */
        /* <DEDUP_REMOVED lines=9> */
[----:B------:R1:W-:Y:S04]  /*a380*/  @!P1 STG.E.128 desc[UR34][R2.64], R36 ;  /* 0x0000002402009986 */ /* 0x0003e8000c101d22 */
[----:B------:R1:W-:Y:S02]  /*a390*/  @!P0 STG.E.128 desc[UR34][R2.64+0x80], R32 ;  /* 0x0000802002008986 */ /* 0x0003e4000c101d22 */
.L_x_388:
[----:B------:R-:W-:Y:S05]  /*a3a0*/  BSYNC.RECONVERGENT B0 ;  /* 0x0000000000007941 */ /* 0x000fea0003800200 */
.L_x_387:
        /* <DEDUP_REMOVED lines=16> */
.L_x_390:
[----:B------:R-:W-:Y:S05]  /*a4b0*/  BSYNC.RECONVERGENT B0 ;  /* 0x0000000000007941 */ /* 0x000fea0003800200 */
.L_x_389:
        /* <DEDUP_REMOVED lines=15> */
.L_x_342:
[----:B------:R-:W-:Y:S05]  /*a5b0*/  BSYNC.RECONVERGENT B1 ;  /* 0x0000000000017941 */ /* 0x000fea0003800200 */
.L_x_312:
[----:B------:R-:W5:Y:S01]  /*a5c0*/  LDCU UR8, c[0x0][0x438] ;  /* 0x00008700ff0877ac */ /* 0x000f620008000800 */
[----:B------:R-:W4:Y:S01]  /*a5d0*/  LDCU UR9, c[0x0][0x370] ;  /* 0x00006e00ff0977ac */ /* 0x000f220008000800 */
[----:B------:R-:W-:Y:S01]  /*a5e0*/  UMOV UR10, UR20 ;  /* 0x00000014000a7c82 */ /* 0x000fe20008000000 */
[----:B-----5:R-:W-:-:S04]  /*a5f0*/  UIADD3 UR8, UPT, UPT, UR8, 0x7f, URZ ;  /* 0x0000007f08087890 */ /* 0x020fc8000fffe0ff */
[----:B------:R-:W-:Y:S02]  /*a600*/  USHF.R.S32.HI UR5, URZ, 0x1f, UR8 ;  /* 0x0000001fff057899 */ /* 0x000fe40008011408 */
[----:B----4-:R-:W-:Y:S02]  /*a610*/  UIADD3 UR43, UPT, UPT, UR9, UR43, URZ ;  /* 0x0000002b092b7290 */ /* 0x010fe4000fffe0ff */
[----:B------:R-:W-:-:S04]  /*a620*/  ULEA.HI UR5, UR5, UR8, URZ, 0x7 ;  /* 0x0000000805057291 */ /* 0x000fc8000f8f38ff */
[----:B------:R-:W-:-:S04]  /*a630*/  USHF.R.S32.HI UR5, URZ, 0x7, UR5 ;  /* 0x00000007ff057899 */ /* 0x000fc80008011405 */
[----:B------:R-:W-:-:S09]  /*a640*/  UISETP.GE.AND UP0, UPT, UR43, UR5, UPT ;  /* 0x000000052b00728c */ /* 0x000fd2000bf06270 */
[----:B------:R-:W-:Y:S05]  /*a650*/  BRA.U !UP0, `(.L_x_391) ;  /* 0xffffff5d08347547 */ /* 0x000fea000b83ffff */
[----:B------:R-:W-:Y:S05]  /*a660*/  EXIT ;  /* 0x000000000000794d */ /* 0x000fea0003800000 */
.L_x_392:
        /* <DEDUP_REMOVED lines=9> */
.L_x_1248:


//--------------------- .text._ZN5flash27flash_bwd_convert_dq_kernelI23Flash_bwd_kernel_traitsILi128ELi64ELi64ELi8ELi4ELi2ELi2ELb1ELb0EN7cutlass10bfloat16_tE19Flash_kernel_traitsILi128ELi64ELi64ELi8ES3_EEEEvNS_16Flash_bwd_paramsEi --------------------------
	.section	.text._ZN5flash27flash_bwd_convert_dq_kernelI23Flash_bwd_kernel_traitsILi128ELi64ELi64ELi8ELi4ELi2ELi2ELb1ELb0EN7cutlass10bfloat16_tE19Flash_kernel_traitsILi128ELi64ELi64ELi8ES3_EEEEvNS_16Flash_bwd_paramsEi,"ax",@progbits
	.align	128
        .global         _ZN5flash27flash_bwd_convert_dq_kernelI23Flash_bwd_kernel_traitsILi128ELi64ELi64ELi8ELi4ELi2ELi2ELb1ELb0EN7cutlass10bfloat16_tE19Flash_kernel_traitsILi128ELi64ELi64ELi8ES3_EEEEvNS_16Flash_bwd_paramsEi
        .type           _ZN5flash27flash_bwd_convert_dq_kernelI23Flash_bwd_kernel_traitsILi128ELi64ELi64ELi8ELi4ELi2ELi2ELb1ELb0EN7cutlass10bfloat16_tE19Flash_kernel_traitsILi128ELi64ELi64ELi8ES3_EEEEvNS_16Flash_bwd_paramsEi,@function
        .size           _ZN5flash27flash_bwd_convert_dq_kernelI23Flash_bwd_kernel_traitsILi128ELi64ELi64ELi8ELi4ELi2ELi2ELb1ELb0EN7cutlass10bfloat16_tE19Flash_kernel_traitsILi128ELi64ELi64ELi8ES3_EEEEvNS_16Flash_bwd_paramsEi,(.L_x_1249 - _ZN5flash27flash_bwd_convert_dq_kernelI23Flash_bwd_kernel_traitsILi128ELi64ELi64ELi8ELi4ELi2ELi2ELb1ELb0EN7cutlass10bfloat16_tE19Flash_kernel_traitsILi128ELi64ELi64ELi8ES3_EEEEvNS_16Flash_bwd_paramsEi)
        .other          _ZN5flash27flash_bwd_convert_dq_kernelI23Flash_bwd_kernel_traitsILi128ELi64ELi64ELi8ELi4ELi2ELi2ELb1ELb0EN7cutlass10bfloat16_tE19Flash_kernel_traitsILi128ELi64ELi64ELi8ES3_EEEEvNS_16Flash_bwd_paramsEi,@"STO_CUDA_ENTRY STV_DEFAULT"
_ZN5flash27flash_bwd_convert_dq_kernelI23Flash_bwd_kernel_traitsILi128ELi64ELi64ELi8ELi4ELi2ELi2ELb1ELb0EN7cutlass10bfloat16_tE19Flash_kernel_traitsILi128ELi64ELi64ELi8ES3_EEEEvNS_16Flash_bwd_paramsEi:
.text._ZN5flash27flash_bwd_convert_dq_kernelI23Flash_bwd_kernel_traitsILi128ELi64ELi64ELi8ELi4ELi2ELi2ELb1ELb0EN7cutlass10bfloat16_tE19Flash_kernel_traitsILi128ELi64ELi64ELi8ES3_EEEEvNS_16Flash_bwd_paramsEi:
[----:B------:R-:W-:Y:S08]  /*0000*/  LDC R1, c[0x0][0x37c] ;  /* 0x0000df00ff017b82 */ /* 0x000ff00000000800 */
[----:B------:R-:W0:Y:S01]  /*0010*/  LDC.64 R4, c[0x0][0x460] ;  /* 0x00011800ff047b82 */ /* 0x000e220000000a00 */
[----:B------:R-:W1:Y:S01]  /*0020*/  S2R R7, SR_CTAID.Y ;  /* 0x0000000000077919 */ /* 0x000e620000002600 */
[----:B------:R-:W2:Y:S01]  /*0030*/  LDCU.64 UR8, c[0x0][0x358] ;  /* 0x00006b00ff0877ac */ /* 0x000ea20008000a00 */
[----:B------:R-:W-:-:S05]  /*0040*/  MOV R25, 0xffffffff ;  /* 0xffffffff00197802 */ /* 0x000fca0000000f00 */
[----:B------:R-:W1:Y:S01]  /*0050*/  LDC.64 R2, c[0x0][0x460] ;  /* 0x00011800ff027b82 */ /* 0x000e620000000a00 */
[C---:B0-----:R-:W-:Y:S02]  /*0060*/  ISETP.NE.U32.AND P0, PT, R4.reuse, RZ, PT ;  /* 0x000000ff0400720c */ /* 0x041fe40003f05070 */
[----:B------:R-:W-:Y:S02]  /*0070*/  ISETP.NE.U32.AND P1, PT, R4, RZ, PT ;  /* 0x000000ff0400720c */ /* 0x000fe40003f25070 */
[C---:B------:R-:W-:Y:S02]  /*0080*/  ISETP.NE.AND.EX P0, PT, R5.reuse, RZ, PT, P0 ;  /* 0x000000ff0500720c */ /* 0x040fe40003f05300 */
[----:B------:R-:W-:Y:S01]  /*0090*/  ISETP.NE.AND.EX P1, PT, R5, RZ, PT, P1 ;  /* 0x000000ff0500720c */ /* 0x000fe20003f25310 */
[----:B-1----:R-:W-:-:S10]  /*00a0*/  IMAD.WIDE.U32 R2, R7, 0x4, R2 ;  /* 0x0000000407027825 */ /* 0x002fd400078e0002 */
[----:B--2---:R-:W2:Y:S04]  /*00b0*/  @P0 LDG.E R25, desc[UR8][R2.64] ;  /* 0x0000000802190981 */ /* 0x004ea8000c1e1900 */
[----:B------:R-:W2:Y:S01]  /*00c0*/  @P1 LDG.E R0, desc[UR8][R2.64+0x4] ;  /* 0x0000040802001981 */ /* 0x000ea2000c1e1900 */
[----:B------:R-:W0:Y:S08]  /*00d0*/  S2UR UR4, SR_CTAID.X ;  /* 0x00000000000479c3 */ /* 0x000e300000002500 */
[----:B------:R-:W1:Y:S01]  /*00e0*/  @!P1 LDC R5, c[0x0][0x434] ;  /* 0x00010d00ff059b82 */ /* 0x000e620000000800 */
[----:B0-----:R-:W-:Y:S01]  /*00f0*/  USHF.L.U32 UR4, UR4, 0x6, URZ ;  /* 0x0000000604047899 */ /* 0x001fe200080006ff */
[----:B--2---:R-:W-:-:S05]  /*0100*/  @P1 IADD3 R5, PT, PT, R0, -R25, RZ ;  /* 0x8000001900051210 */ /* 0x004fca0007ffe0ff */
[----:B-1----:R-:W-:-:S13]  /*0110*/  ISETP.GT.AND P1, PT, R5, UR4, PT ;  /* 0x0000000405007c0c */ /* 0x002fda000bf24270 */
[----:B------:R-:W-:Y:S05]  /*0120*/  @!P1 EXIT ;  /* 0x000000000000994d */ /* 0x000fea0003800000 */
[----:B------:R-:W-:Y:S01]  /*0130*/  ISETP.NE.AND P1, PT, R25, -0x1, PT ;  /* 0xffffffff1900780c */ /* 0x000fe20003f25270 */
[----:B------:R-:W0:Y:S01]  /*0140*/  LDC R41, c[0x0][0x44c] ;  /* 0x00011300ff297b82 */ /* 0x000e220000000800 */
[----:B------:R-:W0:Y:S07]  /*0150*/  LDCU UR6, c[0x0][0x3e0] ;  /* 0x00007c00ff0677ac */ /* 0x000e2e0008000800 */
[----:B------:R-:W1:Y:S08]  /*0160*/  S2UR UR7, SR_CTAID.Z ;  /* 0x00000000000779c3 */ /* 0x000e700000002700 */
[----:B------:R-:W2:Y:S08]  /*0170*/  @!P1 LDC.64 R2, c[0x0][0x5a0] ;  /* 0x00016800ff029b82 */ /* 0x000eb00000000a00 */
[----:B------:R-:W3:Y:S01]  /*0180*/  @P1 LDC.64 R10, c[0x0][0x5b8] ;  /* 0x00016e00ff0a1b82 */ /* 0x000ee20000000a00 */
[----:B--2---:R-:W-:-:S04]  /*0190*/  @!P1 IMAD.WIDE.U32 R8, R7, R2, RZ ;  /* 0x0000000207089225 */ /* 0x004fc800078e00ff */
[----:B------:R-:W-:Y:S02]  /*01a0*/  @!P1 IMAD R6, R7, R3, R9 ;  /* 0x0000000307069224 */ /* 0x000fe400078e0209 */
[----:B---3--:R-:W-:-:S04]  /*01b0*/  @P1 IMAD.WIDE.U32 R2, R25, R10, RZ ;  /* 0x0000000a19021225 */ /* 0x008fc800078e00ff */
[----:B------:R-:W-:Y:S01]  /*01c0*/  @P1 IMAD R6, R25, R11, R3 ;  /* 0x0000000b19061224 */ /* 0x000fe200078e0203 */
[----:B------:R-:W-:Y:S01]  /*01d0*/  @P1 MOV R8, R2 ;  /* 0x0000000200081202 */ /* 0x000fe20000000f00 */
[----:B0-----:R-:W-:Y:S01]  /*01e0*/  IMAD.WIDE R2, R41, UR6, RZ ;  /* 0x0000000629027c25 */ /* 0x001fe2000f8e02ff */
[----:B-1----:R-:W-:Y:S06]  /*01f0*/  @P1 BRA `(.L_x_393) ;  /* 0x0000000000401947 */ /* 0x002fec0003800000 */
[----:B------:R-:W0:Y:S02]  /*0200*/  LDCU UR10, c[0x0][0x444] ;  /* 0x00008880ff0a77ac */ /* 0x000e240008000800 */
[----:B0-----:R-:W-:Y:S02]  /*0210*/  USHF.R.S32.HI UR5, URZ, 0x1f, UR10 ;  /* 0x0000001fff057899 */ /* 0x001fe4000801140a */
[----:B------:R-:W-:-:S04]  /*0220*/  IMAD.WIDE.U32 R10, R7, UR10, RZ ;  /* 0x0000000a070a7c25 */ /* 0x000fc8000f8e00ff */
[----:B------:R-:W-:Y:S01]  /*0230*/  IMAD R9, R7, UR5, RZ ;  /* 0x0000000507097c24 */ /* 0x000fe2000f8e02ff */
[----:B------:R-:W-:Y:S02]  /*0240*/  USHF.R.S32.HI UR5, URZ, 0x1f, UR6 ;  /* 0x0000001fff057899 */ /* 0x000fe40008011406 */
[----:B------:R-:W-:Y:S02]  /*0250*/  IMAD.WIDE.U32 R12, R10, UR6, RZ ;  /* 0x000000060a0c7c25 */ /* 0x000fe4000f8e00ff */
[----:B------:R-:W-:Y:S02]  /*0260*/  IADD3 R0, PT, PT, R11, R9, RZ ;  /* 0x000000090b007210 */ /* 0x000fe40007ffe0ff */
[----:B------:R-:W-:-:S04]  /*0270*/  IMAD.WIDE.U32 R24, R12, R41, RZ ;  /* 0x000000290c187225 */ /* 0x000fc800078e00ff */
[----:B------:R-:W-:-:S04]  /*0280*/  IMAD R9, R0, UR6, RZ ;  /* 0x0000000600097c24 */ /* 0x000fc8000f8e02ff */
[----:B------:R-:W-:-:S05]  /*0290*/  IMAD R9, R10, UR5, R9 ;  /* 0x000000050a097c24 */ /* 0x000fca000f8e0209 */
[----:B------:R-:W-:Y:S02]  /*02a0*/  IADD3 R0, PT, PT, R13, R9, RZ ;  /* 0x000000090d007210 */ /* 0x000fe40007ffe0ff */
[----:B------:R-:W-:-:S03]  /*02b0*/  SHF.R.S32.HI R9, RZ, 0x1f, R41 ;  /* 0x0000001fff097819 */ /* 0x000fc60000011429 */
[----:B------:R-:W-:-:S04]  /*02c0*/  IMAD R0, R0, R41, RZ ;  /* 0x0000002900007224 */ /* 0x000fc800078e02ff */
[----:B------:R-:W-:-:S05]  /*02d0*/  IMAD R9, R9, R12, R0 ;  /* 0x0000000c09097224 */ /* 0x000fca00078e0200 */
[----:B------:R-:W-:Y:S01]  /*02e0*/  IADD3 R22, PT, PT, R25, R9, RZ ;  /* 0x0000000919167210 */ /* 0x000fe20007ffe0ff */
[----:B------:R-:W-:Y:S06]  /*02f0*/  BRA `(.L_x_394) ;  /* 0x00000000000c7947 */ /* 0x000fec0003800000 */
.L_x_393:
[-C--:B------:R-:W-:Y:S02]  /*0300*/  IMAD R9, R3, R25.reuse, RZ ;  /* 0x0000001903097224 */ /* 0x080fe400078e02ff */
[----:B------:R-:W-:-:S04]  /*0310*/  IMAD.WIDE.U32 R24, R2, R25, RZ ;  /* 0x0000001902187225 */ /* 0x000fc800078e00ff */
[----:B------:R-:W-:-:S07]  /*0320*/  IMAD.IADD R22, R25, 0x1, R9 ;  /* 0x0000000119167824 */ /* 0x000fce00078e0209 */
.L_x_394:
[----:B------:R-:W0:Y:S01]  /*0330*/  LDCU UR5, c[0x0][0x600] ;  /* 0x0000c000ff0577ac */ /* 0x000e220008000800 */
[----:B------:R-:W-:Y:S01]  /*0340*/  SHF.L.U32 R0, R7, 0x7, RZ ;  /* 0x0000000707007819 */ /* 0x000fe200000006ff */
[----:B------:R-:W1:Y:S01]  /*0350*/  S2R R25, SR_TID.X ;  /* 0x0000000000197919 */ /* 0x000e620000002100 */
[----:B------:R-:W-:Y:S01]  /*0360*/  HFMA2 R42, -RZ, RZ, 0, 0 ;  /* 0x00000000ff2a7431 */ /* 0x000fe200000001ff */
[----:B------:R-:W-:Y:S02]  /*0370*/  CS2R R14, SRZ ;  /* 0x00000000000e7805 */ /* 0x000fe4000001ff00 */
[----:B------:R-:W-:Y:S01]  /*0380*/  SEL R0, R0, RZ, P0 ;  /* 0x000000ff00007207 */ /* 0x000fe20000000000 */
[----:B------:R-:W-:Y:S01]  /*0390*/  HFMA2 R4, -RZ, RZ, 0, 0 ;  /* 0x00000000ff047431 */ /* 0x000fe200000001ff */
[----:B------:R-:W-:Y:S02]  /*03a0*/  CS2R R16, SRZ ;  /* 0x0000000000107805 */ /* 0x000fe4000001ff00 */
[----:B------:R-:W-:-:S02]  /*03b0*/  CS2R R10, SRZ ;  /* 0x00000000000a7805 */ /* 0x000fc4000001ff00 */
[----:B------:R-:W-:Y:S01]  /*03c0*/  IADD3 R7, P0, PT, R0, UR4, RZ ;  /* 0x0000000400077c10 */ /* 0x000fe2000ff1e0ff */
[----:B------:R-:W-:Y:S01]  /*03d0*/  HFMA2 R0, -RZ, RZ, 0, 0 ;  /* 0x00000000ff007431 */ /* 0x000fe200000001ff */
[----:B------:R-:W-:Y:S02]  /*03e0*/  CS2R R12, SRZ ;  /* 0x00000000000c7805 */ /* 0x000fe4000001ff00 */
[----:B------:R-:W-:Y:S02]  /*03f0*/  CS2R R26, SRZ ;  /* 0x00000000001a7805 */ /* 0x000fe4000001ff00 */
[----:B------:R-:W-:Y:S01]  /*0400*/  IADD3.X R9, PT, PT, RZ, RZ, RZ, P0, !PT ;  /* 0x000000ffff097210 */ /* 0x000fe200007fe4ff */
[----:B------:R-:W-:Y:S01]  /*0410*/  IMAD.WIDE.U32 R20, R7, R2, RZ ;  /* 0x0000000207147225 */ /* 0x000fe200078e00ff */
[----:B------:R-:W-:Y:S02]  /*0420*/  CS2R R28, SRZ ;  /* 0x00000000001c7805 */ /* 0x000fe4000001ff00 */
[----:B------:R-:W-:-:S02]  /*0430*/  CS2R R18, SRZ ;  /* 0x0000000000127805 */ /* 0x000fc4000001ff00 */
[----:B------:R-:W-:Y:S01]  /*0440*/  CS2R R32, SRZ ;  /* 0x0000000000207805 */ /* 0x000fe2000001ff00 */
[----:B0-----:R-:W-:Y:S01]  /*0450*/  UISETP.GE.AND UP0, UPT, UR5, 0x1, UPT ;  /* 0x000000010500788c */ /* 0x001fe2000bf06270 */
[----:B------:R-:W-:Y:S01]  /*0460*/  IMAD R9, R9, R2, RZ ;  /* 0x0000000209097224 */ /* 0x000fe200078e02ff */
[----:B------:R-:W-:Y:S02]  /*0470*/  CS2R R34, SRZ ;  /* 0x0000000000227805 */ /* 0x000fe4000001ff00 */
[----:B------:R-:W-:Y:S02]  /*0480*/  CS2R R36, SRZ ;  /* 0x0000000000247805 */ /* 0x000fe4000001ff00 */
[----:B------:R-:W-:Y:S01]  /*0490*/  CS2R R30, SRZ ;  /* 0x00000000001e7805 */ /* 0x000fe2000001ff00 */
[----:B------:R-:W-:Y:S01]  /*04a0*/  IMAD R43, R3, R7, R9 ;  /* 0x00000007032b7224 */ /* 0x000fe200078e0209 */
[----:B------:R-:W-:Y:S02]  /*04b0*/  CS2R R2, SRZ ;  /* 0x0000000000027805 */ /* 0x000fe4000001ff00 */
[----:B------:R-:W-:Y:S01]  /*04c0*/  MOV R7, RZ ;  /* 0x000000ff00077202 */ /* 0x000fe20000000f00 */
[----:B------:R-:W-:Y:S01]  /*04d0*/  IMAD.MOV.U32 R40, RZ, RZ, RZ ;  /* 0x000000ffff287224 */ /* 0x000fe200078e00ff */
[----:B------:R-:W-:-:S02]  /*04e0*/  MOV R9, RZ ;  /* 0x000000ff00097202 */ /* 0x000fc40000000f00 */
[----:B------:R-:W-:Y:S01]  /*04f0*/  CS2R R38, SRZ ;  /* 0x0000000000267805 */ /* 0x000fe2000001ff00 */
[----:B-1----:R-:W-:Y:S06]  /*0500*/  BRA.U !UP0, `(.L_x_395) ;  /* 0x0000000508887547 */ /* 0x002fec000b800000 */
[----:B------:R-:W-:Y:S01]  /*0510*/  IMAD R23, R41, UR7, RZ ;  /* 0x0000000729177c24 */ /* 0x000fe2000f8e02ff */
[----:B------:R-:W0:Y:S01]  /*0520*/  LDCU.64 UR10, c[0x0][0x570] ;  /* 0x0000ae00ff0a77ac */ /* 0x000e220008000a00 */
[----:B------:R-:W-:Y:S01]  /*0530*/  IADD3 R21, PT, PT, R21, R43, RZ ;  /* 0x0000002b15157210 */ /* 0x000fe20007ffe0ff */
[----:B------:R-:W-:Y:S01]  /*0540*/  IMAD R41, R41, UR6, RZ ;  /* 0x0000000629297c24 */ /* 0x000fe2000f8e02ff */
[----:B------:R-:W-:Y:S01]  /*0550*/  MOV R42, RZ ;  /* 0x000000ff002a7202 */ /* 0x000fe20000000f00 */
[----:B------:R-:W-:Y:S01]  /*0560*/  UIADD3 UR5, UPT, UPT, -UR5, URZ, URZ ;  /* 0x000000ff05057290 */ /* 0x000fe2000fffe1ff */
[----:B------:R-:W-:Y:S02]  /*0570*/  IADD3 R43, P0, P1, R23, R24, R20 ;  /* 0x00000018172b7210 */ /* 0x000fe4000791e014 */
[----:B------:R-:W-:Y:S02]  /*0580*/  SHF.R.U32.HI R20, RZ, 0x5, R25 ;  /* 0x00000005ff147819 */ /* 0x000fe40000011619 */
[----:B------:R-:W-:-:S02]  /*0590*/  LOP3.LUT R25, R25, 0x1f, RZ, 0xc0, !PT ;  /* 0x0000001f19197812 */ /* 0x000fc400078ec0ff */
[----:B------:R-:W-:-:S03]  /*05a0*/  SHF.R.S32.HI R23, RZ, 0x1f, R23 ;  /* 0x0000001fff177819 */ /* 0x000fc60000011417 */
[----:B------:R-:W-:Y:S01]  /*05b0*/  IMAD R20, R20, R41, R25 ;  /* 0x0000002914147224 */ /* 0x000fe200078e0219 */
[----:B------:R-:W-:-:S04]  /*05c0*/  IADD3.X R21, PT, PT, R23, R22, R21, P0, P1 ;  /* 0x0000001617157210 */ /* 0x000fc800007e2415 */
[----:B------:R-:W-:-:S04]  /*05d0*/  IADD3 R24, P2, PT, R20, R43, RZ ;  /* 0x0000002b14187210 */ /* 0x000fc80007f5e0ff */
[----:B0-----:R-:W-:Y:S02]  /*05e0*/  LEA R25, P0, R24, UR10, 0x2 ;  /* 0x0000000a18197c11 */ /* 0x001fe4000f8010ff */
[----:B------:R-:W-:Y:S02]  /*05f0*/  LEA.HI.X.SX32 R21, R20, R21, 0x1, P2 ;  /* 0x0000001514157211 */ /* 0x000fe400010f0eff */
[----:B------:R-:W-:Y:S02]  /*0600*/  IADD3 R25, P1, PT, R25, 0x100, RZ ;  /* 0x0000010019197810 */ /* 0x000fe40007f3e0ff */
[----:B------:R-:W-:-:S04]  /*0610*/  LEA.HI.X R22, R24, UR11, R21, 0x2, P0 ;  /* 0x0000000b18167c11 */ /* 0x000fc800080f1415 */
[----:B------:R-:W-:-:S07]  /*0620*/  IADD3.X R22, PT, PT, RZ, R22, RZ, P1, !PT ;  /* 0x00000016ff167210 */ /* 0x000fce0000ffe4ff */
.L_x_396:
[----:B------:R-:W-:Y:S01]  /*0630*/  MOV R20, R25 ;  /* 0x0000001900147202 */ /* 0x000fe20000000f00 */
[----:B------:R-:W-:Y:S01]  /*0640*/  IMAD.SHL.U32 R45, R41, 0x8, RZ ;  /* 0x00000008292d7824 */ /* 0x000fe200078e00ff */
[----:B------:R-:W-:-:S03]  /*0650*/  MOV R21, R22 ;  /* 0x0000001600157202 */ /* 0x000fc60000000f00 */
[----:B------:R-:W-:-:S05]  /*0660*/  IMAD.WIDE R44, R45, 0x4, R20 ;  /* 0x000000042d2c7825 */ /* 0x000fca00078e0214 */
[----:B------:R-:W2:Y:S04]  /*0670*/  LDG.E R22, desc[UR8][R44.64+-0x100] ;  /* 0xffff00082c167981 */ /* 0x000ea8000c1e1900 */
[----:B------:R-:W3:Y:S04]  /*0680*/  LDG.E R25, desc[UR8][R44.64+-0x80] ;  /* 0xffff80082c197981 */ /* 0x000ee8000c1e1900 */
[----:B------:R-:W4:Y:S01]  /*0690*/  LDG.E R24, desc[UR8][R44.64] ;  /* 0x000000082c187981 */ /* 0x000f22000c1e1900 */
[----:B--2---:R-:W-:Y:S01]  /*06a0*/  FADD.FTZ R39, R22, R39 ;  /* 0x0000002716277221 */ /* 0x004fe20000010000 */
[----:B------:R-:W-:-:S02]  /*06b0*/  IMAD.WIDE R22, R41, 0x20, R44 ;  /* 0x0000002029167825 */ /* 0x000fc400078e022c */
[----:B------:R-:W2:Y:S04]  /*06c0*/  LDG.E R45, desc[UR8][R44.64+0x80] ;  /* 0x000080082c2d7981 */ /* 0x000ea8000c1e1900 */
[----:B------:R-:W5:Y:S01]  /*06d0*/  LDG.E R43, desc[UR8][R22.64+-0x100] ;  /* 0xffff0008162b7981 */ /* 0x000f62000c1e1900 */
[----:B---3--:R-:W-:Y:S01]  /*06e0*/  FADD.FTZ R31, R25, R31 ;  /* 0x0000001f191f7221 */ /* 0x008fe20000010000 */
[----:B----4-:R-:W-:Y:S01]  /*06f0*/  FADD.FTZ R19, R24, R19 ;  /* 0x0000001318137221 */ /* 0x010fe20000010000 */
[----:B------:R-:W-:-:S05]  /*0700*/  IMAD.WIDE R24, R41, 0x20, R22 ;  /* 0x0000002029187825 */ /* 0x000fca00078e0216 */
[----:B------:R-:W3:Y:S01]  /*0710*/  LDG.E R44, desc[UR8][R24.64+-0x100] ;  /* 0xffff0008182c7981 */ /* 0x000ee2000c1e1900 */
[----:B--2---:R-:W-:-:S03]  /*0720*/  FADD.FTZ R12, R45, R12 ;  /* 0x0000000c2d0c7221 */ /* 0x004fc60000010000 */
[----:B------:R-:W2:Y:S01]  /*0730*/  LDG.E R45, desc[UR8][R22.64+-0x80] ;  /* 0xffff8008162d7981 */ /* 0x000ea2000c1e1900 */
[----:B-----5:R-:W-:-:S03]  /*0740*/  FADD.FTZ R38, R43, R38 ;  /* 0x000000262b267221 */ /* 0x020fc60000010000 */
[----:B------:R-:W4:Y:S04]  /*0750*/  LDG.E R43, desc[UR8][R22.64] ;  /* 0x00000008162b7981 */ /* 0x000f28000c1e1900 */
[----:B------:R-:W5:Y:S01]  /*0760*/  LDG.E R22, desc[UR8][R22.64+0x80] ;  /* 0x0000800816167981 */ /* 0x000f62000c1e1900 */
[----:B---3--:R-:W-:-:S03]  /*0770*/  FADD.FTZ R37, R44, R37 ;  /* 0x000000252c257221 */ /* 0x008fc60000010000 */
[----:B------:R-:W3:Y:S01]  /*0780*/  LDG.E R23, desc[UR8][R24.64+-0x80] ;  /* 0xffff800818177981 */ /* 0x000ee2000c1e1900 */
[----:B--2---:R-:W-:Y:S01]  /*0790*/  FADD.FTZ R30, R45, R30 ;  /* 0x0000001e2d1e7221 */ /* 0x004fe20000010000 */
[----:B------:R-:W-:-:S04]  /*07a0*/  IMAD.WIDE R44, R41, 0x20, R24 ;  /* 0x00000020292c7825 */ /* 0x000fc800078e0218 */
[----:B----4-:R-:W-:Y:S02]  /*07b0*/  FADD.FTZ R18, R43, R18 ;  /* 0x000000122b127221 */ /* 0x010fe40000010000 */
[----:B------:R-:W2:Y:S01]  /*07c0*/  LDG.E R43, desc[UR8][R24.64] ;  /* 0x00000008182b7981 */ /* 0x000ea2000c1e1900 */
[----:B-----5:R-:W-:-:S03]  /*07d0*/  FADD.FTZ R11, R22, R11 ;  /* 0x0000000b160b7221 */ /* 0x020fc60000010000 */
[----:B------:R-:W4:Y:S04]  /*07e0*/  LDG.E R22, desc[UR8][R44.64+-0x100] ;  /* 0xffff00082c167981 */ /* 0x000f28000c1e1900 */
[----:B------:R-:W5:Y:S01]  /*07f0*/  LDG.E R25, desc[UR8][R24.64+0x80] ;  /* 0x0000800818197981 */ /* 0x000f62000c1e1900 */
[----:B---3--:R-:W-:Y:S01]  /*0800*/  FADD.FTZ R4, R23, R4 ;  /* 0x0000000417047221 */ /* 0x008fe20000010000 */
[----:B--2---:R-:W-:Y:S02]  /*0810*/  FADD.FTZ R3, R43, R3 ;  /* 0x000000032b037221 */ /* 0x004fe40000010000 */
[----:B------:R-:W2:Y:S01]  /*0820*/  LDG.E R43, desc[UR8][R44.64] ;  /* 0x000000082c2b7981 */ /* 0x000ea2000c1e1900 */
[----:B----4-:R-:W-:Y:S01]  /*0830*/  FADD.FTZ R0, R22, R0 ;  /* 0x0000000016007221 */ /* 0x010fe20000010000 */
[----:B------:R-:W-:-:S04]  /*0840*/  IMAD.WIDE R22, R41, 0x20, R44 ;  /* 0x0000002029167825 */ /* 0x000fc800078e022c */
[----:B-----5:R-:W-:Y:S02]  /*0850*/  FADD.FTZ R2, R25, R2 ;  /* 0x0000000219027221 */ /* 0x020fe40000010000 */
[----:B------:R-:W3:Y:S04]  /*0860*/  LDG.E R25, desc[UR8][R44.64+-0x80] ;  /* 0xffff80082c197981 */ /* 0x000ee8000c1e1900 */
[----:B------:R-:W4:Y:S04]  /*0870*/  LDG.E R24, desc[UR8][R22.64+-0x100] ;  /* 0xffff000816187981 */ /* 0x000f28000c1e1900 */
[----:B------:R-:W5:Y:S01]  /*0880*/  LDG.E R44, desc[UR8][R44.64+0x80] ;  /* 0x000080082c2c7981 */ /* 0x000f62000c1e1900 */
[----:B--2---:R-:W-:-:S03]  /*0890*/  FADD.FTZ R29, R43, R29 ;  /* 0x0000001d2b1d7221 */ /* 0x004fc60000010000 */
[----:B------:R-:W2:Y:S01]  /*08a0*/  LDG.E R43, desc[UR8][R22.64] ;  /* 0x00000008162b7981 */ /* 0x000ea2000c1e1900 */
[----:B---3--:R-:W-:Y:S01]  /*08b0*/  FADD.FTZ R36, R25, R36 ;  /* 0x0000002419247221 */ /* 0x008fe20000010000 */
[----:B----4-:R-:W-:Y:S01]  /*08c0*/  FADD.FTZ R10, R24, R10 ;  /* 0x0000000a180a7221 */ /* 0x010fe20000010000 */
[----:B------:R-:W-:-:S04]  /*08d0*/  IMAD.WIDE R24, R41, 0x20, R22 ;  /* 0x0000002029187825 */ /* 0x000fc800078e0216 */
[----:B-----5:R-:W-:Y:S01]  /*08e0*/  FADD.FTZ R17, R44, R17 ;  /* 0x000000112c117221 */ /* 0x020fe20000010000 */
[----:B------:R-:W3:Y:S04]  /*08f0*/  LDG.E R45, desc[UR8][R24.64+-0x100] ;  /* 0xffff0008182d7981 */ /* 0x000ee8000c1e1900 */
[----:B------:R-:W4:Y:S04]  /*0900*/  LDG.E R44, desc[UR8][R22.64+-0x80] ;  /* 0xffff8008162c7981 */ /* 0x000f28000c1e1900 */
[----:B------:R-:W5:Y:S04]  /*0910*/  LDG.E R23, desc[UR8][R22.64+0x80] ;  /* 0x0000800816177981 */ /* 0x000f68000c1e1900 */
[----:B------:R-:W3:Y:S01]  /*0920*/  LDG.E R22, desc[UR8][R24.64] ;  /* 0x0000000818167981 */ /* 0x000ee2000c1e1900 */
[----:B--2---:R-:W-:-:S03]  /*0930*/  FADD.FTZ R28, R43, R28 ;  /* 0x0000001c2b1c7221 */ /* 0x004fc60000010000 */
[----:B------:R-:W2:Y:S01]  /*0940*/  LDG.E R43, desc[UR8][R24.64+0x80] ;  /* 0x00008008182b7981 */ /* 0x000ea2000c1e1900 */
[----:B-----5:R-:W-:-:S03]  /*0950*/  FADD.FTZ R16, R23, R16 ;  /* 0x0000001017107221 */ /* 0x020fc60000010000 */
[----:B------:R-:W5:Y:S01]  /*0960*/  LDG.E R23, desc[UR8][R24.64+-0x80] ;  /* 0xffff800818177981 */ /* 0x000f62000c1e1900 */
[----:B----4-:R-:W-:Y:S01]  /*0970*/  FADD.FTZ R35, R44, R35 ;  /* 0x000000232c237221 */ /* 0x010fe20000010000 */
[----:B---3--:R-:W-:Y:S01]  /*0980*/  FADD.FTZ R9, R45, R9 ;  /* 0x000000092d097221 */ /* 0x008fe20000010000 */
[----:B------:R-:W-:-:S05]  /*0990*/  IMAD.WIDE R44, R41, 0x20, R24 ;  /* 0x00000020292c7825 */ /* 0x000fca00078e0218 */
[----:B------:R-:W3:Y:S01]  /*09a0*/  LDG.E R24, desc[UR8][R44.64+-0x100] ;  /* 0xffff00082c187981 */ /* 0x000ee2000c1e1900 */
[----:B------:R-:W-:-:S03]  /*09b0*/  FADD.FTZ R27, R22, R27 ;  /* 0x0000001b161b7221 */ /* 0x000fc60000010000 */
[----:B------:R-:W4:Y:S04]  /*09c0*/  LDG.E R22, desc[UR8][R44.64+0x80] ;  /* 0x000080082c167981 */ /* 0x000f28000c1e1900 */
[----:B------:R-:W4:Y:S01]  /*09d0*/  LDG.E R25, desc[UR8][R20.64+-0x80] ;  /* 0xffff800814197981 */ /* 0x000f22000c1e1900 */
[----:B--2---:R-:W-:-:S03]  /*09e0*/  FADD.FTZ R15, R43, R15 ;  /* 0x0000000f2b0f7221 */ /* 0x004fc60000010000 */
[----:B------:R-:W2:Y:S01]  /*09f0*/  LDG.E R43, desc[UR8][R44.64] ;  /* 0x000000082c2b7981 */ /* 0x000ea2000c1e1900 */
[----:B-----5:R-:W-:-:S03]  /*0a00*/  FADD.FTZ R7, R23, R7 ;  /* 0x0000000717077221 */ /* 0x020fc60000010000 */
[----:B------:R-:W5:Y:S01]  /*0a10*/  LDG.E R23, desc[UR8][R44.64+-0x80] ;  /* 0xffff80082c177981 */ /* 0x000f62000c1e1900 */
[----:B---3--:R-:W-:-:S03]  /*0a20*/  FADD.FTZ R33, R24, R33 ;  /* 0x0000002118217221 */ /* 0x008fc60000010000 */
[----:B------:R-:W3:Y:S01]  /*0a30*/  LDG.E R24, desc[UR8][R20.64+0x80] ;  /* 0x0000800814187981 */ /* 0x000ee2000c1e1900 */
[----:B--2---:R-:W-:-:S03]  /*0a40*/  FADD.FTZ R26, R43, R26 ;  /* 0x0000001a2b1a7221 */ /* 0x004fc60000010000 */
[----:B------:R-:W2:Y:S01]  /*0a50*/  LDG.E R43, desc[UR8][R20.64] ;  /* 0x00000008142b7981 */ /* 0x000ea2000c1e1900 */
[----:B-----5:R-:W-:-:S03]  /*0a60*/  FADD.FTZ R14, R23, R14 ;  /* 0x0000000e170e7221 */ /* 0x020fc60000010000 */
[----:B------:R-:W5:Y:S01]  /*0a70*/  LDG.E R23, desc[UR8][R20.64+-0x100] ;  /* 0xffff000814177981 */ /* 0x000f62000c1e1900 */
[----:B----4-:R-:W-:Y:S01]  /*0a80*/  FADD.FTZ R42, R22, R42 ;  /* 0x0000002a162a7221 */ /* 0x010fe20000010000 */
[----:B------:R-:W-:-:S04]  /*0a90*/  UIADD3 UR5, UPT, UPT, UR5, 0x1, URZ ;  /* 0x0000000105057890 */ /* 0x000fc8000fffe0ff */
[----:B------:R-:W-:Y:S01]  /*0aa0*/  UISETP.NE.AND UP0, UPT, UR5, URZ, UPT ;  /* 0x000000ff0500728c */ /* 0x000fe2000bf05270 */
[----:B------:R-:W-:Y:S01]  /*0ab0*/  FADD.FTZ R40, R25, R40 ;  /* 0x0000002819287221 */ /* 0x000fe20000010000 */
[----:B---3--:R-:W-:Y:S01]  /*0ac0*/  FADD.FTZ R13, R24, R13 ;  /* 0x0000000d180d7221 */ /* 0x008fe20000010000 */
[----:B--2---:R-:W-:Y:S01]  /*0ad0*/  FADD.FTZ R32, R43, R32 ;  /* 0x000000202b207221 */ /* 0x004fe20000010000 */
[----:B-----5:R-:W-:Y:S02]  /*0ae0*/  FADD.FTZ R34, R23, R34 ;  /* 0x0000002217227221 */ /* 0x020fe40000010000 */
[----:B------:R-:W0:Y:S02]  /*0af0*/  LDC.64 R22, c[0x0][0x5f8] ;  /* 0x00017e00ff167b82 */ /* 0x000e240000000a00 */
[----:B0-----:R-:W-:-:S04]  /*0b00*/  LEA R25, P0, R22, R20, 0x2 ;  /* 0x0000001416197211 */ /* 0x001fc800078010ff */
[----:B------:R-:W-:Y:S01]  /*0b10*/  LEA.HI.X R22, R22, R21, R23, 0x2, P0 ;  /* 0x0000001516167211 */ /* 0x000fe200000f1417 */
[----:B------:R-:W-:Y:S08]  /*0b20*/  BRA.U UP0, `(.L_x_396) ;  /* 0xfffffff900c07547 */ /* 0x000ff0000b83ffff */
.L_x_395:
[----:B------:R-:W0:Y:S01]  /*0b30*/  S2R R23, SR_TID.X ;  /* 0x0000000000177919 */ /* 0x000e220000002100 */
[----:B------:R-:W1:Y:S01]  /*0b40*/  LDCU UR10, c[0x0][0x500] ;  /* 0x0000a000ff0a77ac */ /* 0x000e620008000800 */
[----:B------:R-:W2:Y:S01]  /*0b50*/  S2UR UR6, SR_CgaCtaId ;  /* 0x00000000000679c3 */ /* 0x000ea20000008800 */
[----:B------:R-:W-:Y:S01]  /*0b60*/  IADD3 R5, PT, PT, R5, -UR4, RZ ;  /* 0x8000000405057c10 */ /* 0x000fe2000fffe0ff */
[----:B------:R-:W-:Y:S01]  /*0b70*/  BSSY.RECONVERGENT B0, `(.L_x_397) ;  /* 0x0000074000007945 */ /* 0x000fe20003800200 */
[----:B------:R-:W-:Y:S01]  /*0b80*/  UMOV UR5, 0x400 ;  /* 0x0000040000057882 */ /* 0x000fe20000000000 */
[----:B-1----:R-:W-:Y:S01]  /*0b90*/  FMUL.FTZ R30, R30, UR10 ;  /* 0x0000000a1e1e7c20 */ /* 0x002fe20008410000 */
[----:B------:R-:W-:Y:S01]  /*0ba0*/  FMUL.FTZ R27, R27, UR10 ;  /* 0x0000000a1b1b7c20 */ /* 0x000fe20008410000 */
[----:B------:R-:W-:Y:S01]  /*0bb0*/  FMUL.FTZ R26, R26, UR10 ;  /* 0x0000000a1a1a7c20 */ /* 0x000fe20008410000 */
[----:B------:R-:W-:Y:S01]  /*0bc0*/  FMUL.FTZ R9, R9, UR10 ;  /* 0x0000000a09097c20 */ /* 0x000fe20008410000 */
[----:B------:R-:W-:Y:S01]  /*0bd0*/  FMUL.FTZ R28, R28, UR10 ;  /* 0x0000000a1c1c7c20 */ /* 0x000fe20008410000 */
[----:B------:R-:W-:Y:S01]  /*0be0*/  FMUL.FTZ R34, R34, UR10 ;  /* 0x0000000a22227c20 */ /* 0x000fe20008410000 */
[----:B------:R-:W-:Y:S01]  /*0bf0*/  FMUL.FTZ R39, R39, UR10 ;  /* 0x0000000a27277c20 */ /* 0x000fe20008410000 */
[----:B--2---:R-:W-:Y:S01]  /*0c00*/  ULEA UR5, UR6, UR5, 0x18 ;  /* 0x0000000506057291 */ /* 0x004fe2000f8ec0ff */
[----:B------:R-:W-:Y:S01]  /*0c10*/  FMUL.FTZ R38, R38, UR10 ;  /* 0x0000000a26267c20 */ /* 0x000fe20008410000 */
[----:B------:R-:W-:Y:S01]  /*0c20*/  FMUL.FTZ R37, R37, UR10 ;  /* 0x0000000a25257c20 */ /* 0x000fe20008410000 */
[----:B------:R-:W-:Y:S01]  /*0c30*/  F2FP.BF16.F32.PACK_AB R26, R26, R27 ;  /* 0x0000001b1a1a723e */ /* 0x000fe200000010ff */
[----:B------:R-:W-:Y:S01]  /*0c40*/  FMUL.FTZ R40, R40, UR10 ;  /* 0x0000000a28287c20 */ /* 0x000fe20008410000 */
[----:B------:R-:W-:Y:S01]  /*0c50*/  FMUL.FTZ R31, R31, UR10 ;  /* 0x0000000a1f1f7c20 */ /* 0x000fe20008410000 */
[----:B0-----:R-:W-:Y:S01]  /*0c60*/  SHF.L.U32 R21, R23, 0x4, RZ ;  /* 0x0000000417157819 */ /* 0x001fe200000006ff */
[----:B------:R-:W-:Y:S01]  /*0c70*/  FMUL.FTZ R35, R35, UR10 ;  /* 0x0000000a23237c20 */ /* 0x000fe20008410000 */
[----:B------:R-:W-:Y:S01]  /*0c80*/  SHF.L.U32 R22, R23, 0x5, RZ ;  /* 0x0000000517167819 */ /* 0x000fe200000006ff */
[----:B------:R-:W-:Y:S01]  /*0c90*/  FMUL.FTZ R14, R14, UR10 ;  /* 0x0000000a0e0e7c20 */ /* 0x000fe20008410000 */
[----:B------:R-:W-:Y:S01]  /*0ca0*/  SHF.R.U32.HI R20, RZ, 0x3, R23 ;  /* 0x00000003ff147819 */ /* 0x000fe20000011617 */
[----:B------:R-:W-:Y:S01]  /*0cb0*/  FMUL.FTZ R32, R32, UR10 ;  /* 0x0000000a20207c20 */ /* 0x000fe20008410000 */
[----:B------:R-:W-:Y:S01]  /*0cc0*/  LOP3.LUT R25, R21, 0x1c0, RZ, 0xc0, !PT ;  /* 0x000001c015197812 */ /* 0x000fe200078ec0ff */
[----:B------:R-:W-:Y:S01]  /*0cd0*/  FMUL.FTZ R18, R18, UR10 ;  /* 0x0000000a12127c20 */ /* 0x000fe20008410000 */
[----:B------:R-:W-:Y:S01]  /*0ce0*/  LOP3.LUT R24, R22, 0x400, RZ, 0xc0, !PT ;  /* 0x0000040016187812 */ /* 0x000fe200078ec0ff */
[----:B------:R-:W-:Y:S01]  /*0cf0*/  FMUL.FTZ R3, R3, UR10 ;  /* 0x0000000a03037c20 */ /* 0x000fe20008410000 */
[----:B------:R-:W-:Y:S01]  /*0d00*/  SHF.L.U32 R21, R23, 0x1, RZ ;  /* 0x0000000117157819 */ /* 0x000fe200000006ff */
[----:B------:R-:W-:Y:S01]  /*0d10*/  FMUL.FTZ R13, R13, UR10 ;  /* 0x0000000a0d0d7c20 */ /* 0x000fe20008410000 */
[----:B------:R-:W-:Y:S01]  /*0d20*/  LOP3.LUT R22, R25, 0x18, R20, 0xf8, !PT ;  /* 0x0000001819167812 */ /* 0x000fe200078ef814 */
[----:B------:R-:W-:Y:S01]  /*0d30*/  FMUL.FTZ R12, R12, UR10 ;  /* 0x0000000a0c0c7c20 */ /* 0x000fe20008410000 */
[--C-:B------:R-:W-:Y:S01]  /*0d40*/  LOP3.LUT R25, R24, 0x6, R21.reuse, 0xf8, !PT ;  /* 0x0000000618197812 */ /* 0x100fe200078ef815 */
[----:B------:R-:W-:Y:S01]  /*0d50*/  FMUL.FTZ R24, R0, UR10 ;  /* 0x0000000a00187c20 */ /* 0x000fe20008410000 */
[----:B------:R-:W-:Y:S01]  /*0d60*/  LOP3.LUT R22, R22, 0x38, R21, 0x78, !PT ;  /* 0x0000003816167812 */ /* 0x000fe200078e7815 */
[C---:B------:R-:W-:Y:S01]  /*0d70*/  IMAD.SHL.U32 R21, R23.reuse, 0x8, RZ ;  /* 0x0000000817157824 */ /* 0x040fe200078e00ff */
[----:B------:R-:W-:Y:S01]  /*0d80*/  LOP3.LUT P0, RZ, R23, 0x10, RZ, 0xc0, !PT ;  /* 0x0000001017ff7812 */ /* 0x000fe2000780c0ff */
[----:B------:R-:W-:Y:S01]  /*0d90*/  FMUL.FTZ R11, R11, UR10 ;  /* 0x0000000a0b0b7c20 */ /* 0x000fe20008410000 */
[----:B------:R-:W-:Y:S01]  /*0da0*/  LOP3.LUT R22, R25, R22, RZ, 0xfc, !PT ;  /* 0x0000001619167212 */ /* 0x000fe200078efcff */
[----:B------:R-:W-:Y:S01]  /*0db0*/  FMUL.FTZ R25, R10, UR10 ;  /* 0x0000000a0a197c20 */ /* 0x000fe20008410000 */
[----:B------:R-:W-:Y:S01]  /*0dc0*/  LOP3.LUT R0, R21, 0x1f8, RZ, 0xc0, !PT ;  /* 0x000001f815007812 */ /* 0x000fe200078ec0ff */
[----:B------:R-:W-:Y:S01]  /*0dd0*/  FMUL.FTZ R10, R33, UR10 ;  /* 0x0000000a210a7c20 */ /* 0x000fe20008410000 */
[----:B------:R-:W-:Y:S01]  /*0de0*/  LEA R27, R22, UR5, 0x1 ;  /* 0x00000005161b7c11 */ /* 0x000fe2000f8e08ff */
[----:B------:R-:W-:Y:S01]  /*0df0*/  FMUL.FTZ R33, R19, UR10 ;  /* 0x0000000a13217c20 */ /* 0x000fe20008410000 */
[----:B------:R-:W-:Y:S01]  /*0e00*/  LOP3.LUT R0, R0, 0x38, R23, 0x78, !PT ;  /* 0x0000003800007812 */ /* 0x000fe200078e7817 */
[----:B------:R-:W-:Y:S01]  /*0e10*/  FMUL.FTZ R23, R4, UR10 ;  /* 0x0000000a04177c20 */ /* 0x000fe20008410000 */
[----:B------:R-:W-:Y:S01]  /*0e20*/  F2FP.BF16.F32.PACK_AB R24, R25, R24 ;  /* 0x000000181918723e */ /* 0x000fe200000010ff */
        /* <DEDUP_REMOVED lines=11> */
[----:B------:R-:W-:Y:S01]  /*0ee0*/  IADD3 R28, PT, PT, R27, 0x40, RZ ;  /* 0x000000401b1c7810 */ /* 0x000fe20007ffe0ff */
[----:B------:R-:W-:Y:S01]  /*0ef0*/  FMUL.FTZ R15, R15, UR10 ;  /* 0x0000000a0f0f7c20 */ /* 0x000fe20008410000 */
[----:B------:R-:W-:Y:S01]  /*0f00*/  F2FP.BF16.F32.PACK_AB R4, R31, R40 ;  /* 0x000000281f04723e */ /* 0x000fe200000010ff */
[----:B------:R-:W-:Y:S01]  /*0f10*/  FMUL.FTZ R42, R42, UR10 ;  /* 0x0000000a2a2a7c20 */ /* 0x000fe20008410000 */
[----:B------:R-:W-:Y:S01]  /*0f20*/  @P0 IADD3 R28, PT, PT, R27, -0x40, RZ ;  /* 0xffffffc01b1c0810 */ /* 0x000fe20007ffe0ff */
[----:B------:R-:W-:Y:S01]  /*0f30*/  STS [R27], R34 ;  /* 0x000000221b007388 */ /* 0x000fe20000000800 */
[----:B------:R-:W-:-:S02]  /*0f40*/  F2FP.BF16.F32.PACK_AB R10, R35, R10 ;  /* 0x0000000a230a723e */ /* 0x000fc400000010ff */
[----:B------:R-:W-:Y:S01]  /*0f50*/  F2FP.BF16.F32.PACK_AB R19, R14, R25 ;  /* 0x000000190e13723e */ /* 0x000fe200000010ff */
[----:B------:R-:W-:Y:S01]  /*0f60*/  STS [R27+0x400], R37 ;  /* 0x000400251b007388 */ /* 0x000fe20000000800 */
[----:B------:R-:W-:Y:S02]  /*0f70*/  F2FP.BF16.F32.PACK_AB R14, R33, R32 ;  /* 0x00000020210e723e */ /* 0x000fe400000010ff */
[----:B------:R-:W-:Y:S01]  /*0f80*/  F2FP.BF16.F32.PACK_AB R18, R3, R18 ;  /* 0x000000120312723e */ /* 0x000fe200000010ff */
[----:B------:R0:W-:Y:S01]  /*0f90*/  STS [R28], R4 ;  /* 0x000000041c007388 */ /* 0x0001e20000000800 */
[----:B------:R-:W-:Y:S02]  /*0fa0*/  F2FP.BF16.F32.PACK_AB R22, R12, R13 ;  /* 0x0000000d0c16723e */ /* 0x000fe400000010ff */
[----:B------:R-:W-:Y:S01]  /*0fb0*/  F2FP.BF16.F32.PACK_AB R11, R2, R11 ;  /* 0x0000000b020b723e */ /* 0x000fe200000010ff */
[----:B------:R-:W-:Y:S01]  /*0fc0*/  STS [R28+0x400], R7 ;  /* 0x000400071c007388 */ /* 0x000fe20000000800 */
[----:B------:R-:W-:Y:S01]  /*0fd0*/  F2FP.BF16.F32.PACK_AB R25, R16, R17 ;  /* 0x000000111019723e */ /* 0x000fe200000010ff */
[----:B------:R-:W1:Y:S01]  /*0fe0*/  LDC.64 R2, c[0x0][0x5b8] ;  /* 0x00016e00ff027b82 */ /* 0x000e620000000a00 */
[----:B------:R-:W-:Y:S01]  /*0ff0*/  F2FP.BF16.F32.PACK_AB R42, R42, R15 ;  /* 0x0000000f2a2a723e */ /* 0x000fe200000010ff */
[----:B------:R-:W-:Y:S01]  /*1000*/  STS [R27+0x1000], R24 ;  /* 0x001000181b007388 */ /* 0x000fe20000000800 */
[----:B------:R-:W-:Y:S01]  /*1010*/  LOP3.LUT R0, R0, 0x1e00, R21, 0xf8, !PT ;  /* 0x00001e0000007812 */ /* 0x000fe200078ef815 */
[----:B0-----:R-:W-:Y:S01]  /*1020*/  VIADD R4, R20, 0x20 ;  /* 0x0000002014047836 */ /* 0x001fe20000000000 */
[----:B------:R-:W-:Y:S01]  /*1030*/  LOP3.LUT R16, R21, 0x38, RZ, 0xc0, !PT ;  /* 0x0000003815107812 */ /* 0x000fe200078ec0ff */
[----:B------:R-:W-:Y:S01]  /*1040*/  STS [R27+0x1400], R9 ;  /* 0x001400091b007388 */ /* 0x000fe20000000800 */
[----:B------:R-:W-:-:S02]  /*1050*/  LEA R0, R0, UR5, 0x1 ;  /* 0x0000000500007c11 */ /* 0x000fc4000f8e08ff */
[----:B------:R-:W-:Y:S01]  /*1060*/  MOV R17, RZ ;  /* 0x000000ff00117202 */ /* 0x000fe20000000f00 */
[----:B------:R-:W-:Y:S01]  /*1070*/  STS [R28+0x1000], R10 ;  /* 0x0010000a1c007388 */ /* 0x000fe20000000800 */
[----:B------:R-:W-:Y:S02]  /*1080*/  ISETP.GE.AND P1, PT, R20, R5, PT ;  /* 0x000000051400720c */ /* 0x000fe40003f26270 */
[----:B------:R-:W-:Y:S01]  /*1090*/  LOP3.LUT R21, R16, 0x40, RZ, 0xfc, !PT ;  /* 0x0000004010157812 */ /* 0x000fe200078efcff */
[----:B------:R-:W-:Y:S04]  /*10a0*/  STS [R28+0x1400], R19 ;  /* 0x001400131c007388 */ /* 0x000fe80000000800 */
[----:B------:R-:W-:Y:S04]  /*10b0*/  STS [R27+0x2000], R14 ;  /* 0x0020000e1b007388 */ /* 0x000fe80000000800 */
[----:B------:R0:W-:Y:S04]  /*10c0*/  STS [R27+0x2400], R18 ;  /* 0x002400121b007388 */ /* 0x0001e80000000800 */
[----:B------:R-:W-:Y:S04]  /*10d0*/  STS [R28+0x2000], R22 ;  /* 0x002000161c007388 */ /* 0x000fe80000000800 */
[----:B------:R1:W-:Y:S01]  /*10e0*/  STS [R28+0x2400], R11 ;  /* 0x0024000b1c007388 */ /* 0x0003e20000000800 */
[----:B0-----:R-:W0:Y:S03]  /*10f0*/  LDC.64 R18, c[0x0][0x5d0] ;  /* 0x00017400ff127b82 */ /* 0x001e260000000a00 */
[----:B------:R-:W-:Y:S04]  /*1100*/  STS [R27+0x3000], R23 ;  /* 0x003000171b007388 */ /* 0x000fe80000000800 */
[----:B------:R-:W-:Y:S01]  /*1110*/  STS [R27+0x3400], R26 ;  /* 0x0034001a1b007388 */ /* 0x000fe20000000800 */
[----:B-1----:R-:W-:-:S03]  /*1120*/  IMAD.WIDE.U32 R10, R2, UR4, R16 ;  /* 0x00000004020a7c25 */ /* 0x002fc6000f8e0010 */
[----:B------:R0:W-:Y:S01]  /*1130*/  STS [R28+0x3000], R25 ;  /* 0x003000191c007388 */ /* 0x0001e20000000800 */
[----:B------:R-:W-:Y:S01]  /*1140*/  IMAD R7, R3, UR4, R11 ;  /* 0x0000000403077c24 */ /* 0x000fe2000f8e020b */
[----:B------:R-:W-:Y:S02]  /*1150*/  IADD3 R8, P0, PT, R8, R10, RZ ;  /* 0x0000000a08087210 */ /* 0x000fe40007f1e0ff */
[----:B------:R1:W-:Y:S02]  /*1160*/  STS [R28+0x3400], R42 ;  /* 0x0034002a1c007388 */ /* 0x0003e40000000800 */
[----:B------:R-:W-:Y:S01]  /*1170*/  IADD3.X R9, PT, PT, R6, R7, RZ, P0, !PT ;  /* 0x0000000706097210 */ /* 0x000fe200007fe4ff */
[----:B------:R-:W-:Y:S01]  /*1180*/  BAR.SYNC.DEFER_BLOCKING 0x0 ;  /* 0x0000000000007b1d */ /* 0x000fe20000010000 */
[----:B------:R-:W-:Y:S01]  /*1190*/  ISETP.GE.AND P0, PT, R4, R5, PT ;  /* 0x000000050400720c */ /* 0x000fe20003f06270 */
[----:B0-----:R-:W-:-:S04]  /*11a0*/  IMAD.WIDE.U32 R24, R18, UR7, R8 ;  /* 0x0000000712187c25 */ /* 0x001fc8000f8e0008 */
[----:B------:R-:W-:Y:S01]  /*11b0*/  IMAD R23, R19, UR7, R25 ;  /* 0x0000000713177c24 */ /* 0x000fe2000f8e0219 */
[----:B------:R1:W0:Y:S01]  /*11c0*/  LDS.128 R12, [R0+0x1000] ;  /* 0x00100000000c7984 */ /* 0x0002220000000c00 */
[----:B------:R-:W-:Y:S06]  /*11d0*/  @P1 BRA `(.L_x_398) ;  /* 0x0000000000341947 */ /* 0x000fec0003800000 */
[----:B------:R-:W2:Y:S01]  /*11e0*/  LDCU UR4, c[0x0][0x440] ;  /* 0x00008800ff0477ac */ /* 0x000ea20008000800 */
[----:B------:R-:W3:Y:S01]  /*11f0*/  LDS.128 R4, [R0+0x2000] ;  /* 0x0020000000047984 */ /* 0x000ee20000000c00 */
[----:B------:R-:W-:Y:S01]  /*1200*/  MOV R22, R24 ;  /* 0x0000001800167202 */ /* 0x000fe20000000f00 */
[----:B------:R-:W4:Y:S04]  /*1210*/  LDCU.64 UR6, c[0x0][0x558] ;  /* 0x0000ab00ff0677ac */ /* 0x000f280008000a00 */
[----:B------:R-:W-:-:S04]  /*1220*/  IMAD.WIDE.U32 R18, R20, R2, R22 ;  /* 0x0000000214127225 */ /* 0x000fc800078e0016 */
[----:B------:R-:W-:Y:S01]  /*1230*/  IMAD R19, R20, R3, R19 ;  /* 0x0000000314137224 */ /* 0x000fe200078e0213 */
[----:B--2---:R-:W-:Y:S02]  /*1240*/  ISETP.GE.AND P1, PT, R16, UR4, PT ;  /* 0x0000000410007c0c */ /* 0x004fe4000bf26270 */
[----:B------:R-:W-:Y:S02]  /*1250*/  ISETP.GE.AND P2, PT, R21, UR4, PT ;  /* 0x0000000415007c0c */ /* 0x000fe4000bf46270 */
[----:B----4-:R-:W-:-:S04]  /*1260*/  LEA R26, P3, R18, UR6, 0x1 ;  /* 0x00000006121a7c11 */ /* 0x010fc8000f8608ff */
[----:B------:R-:W-:-:S05]  /*1270*/  LEA.HI.X R27, R18, UR7, R19, 0x1, P3 ;  /* 0x00000007121b7c11 */ /* 0x000fca00098f0c13 */
[----:B------:R-:W2:Y:S04]  /*1280*/  @!P1 LDS.128 R8, [R0] ;  /* 0x0000000000089984 */ /* 0x000ea80000000c00 */
[----:B---3--:R3:W-:Y:S04]  /*1290*/  @!P2 STG.E.128 desc[UR8][R26.64+0x80], R4 ;  /* 0x000080041a00a986 */ /* 0x0087e8000c101d08 */
[----:B--2---:R3:W-:Y:S02]  /*12a0*/  @!P1 STG.E.128 desc[UR8][R26.64], R8 ;  /* 0x000000081a009986 */ /* 0x0047e4000c101d08 */
.L_x_398:
[----:B------:R-:W-:Y:S05]  /*12b0*/  BSYNC.RECONVERGENT B0 ;  /* 0x0000000000007941 */ /* 0x000fea0003800200 */
.L_x_397:
[----:B------:R-:W-:Y:S05]  /*12c0*/  @P0 EXIT ;  /* 0x000000000000094d */ /* 0x000fea0003800000 */
[----:B---3--:R2:W3:Y:S01]  /*12d0*/  LDS.128 R4, [R0+0x3000] ;  /* 0x0030000000047984 */ /* 0x0084e20000000c00 */
[----:B------:R-:W4:Y:S01]  /*12e0*/  LDCU UR4, c[0x0][0x440] ;  /* 0x00008800ff0477ac */ /* 0x000f220008000800 */
[----:B------:R-:W-:Y:S02]  /*12f0*/  IADD3 R11, P0, PT, R20, 0x20, RZ ;  /* 0x00000020140b7810 */ /* 0x000fe40007f1e0ff */
[----:B------:R-:W-:Y:S01]  /*1300*/  MOV R8, R24 ;  /* 0x0000001800087202 */ /* 0x000fe20000000f00 */
[----:B------:R-:W5:Y:S01]  /*1310*/  LDCU.64 UR6, c[0x0][0x558] ;  /* 0x0000ab00ff0677ac */ /* 0x000f620008000a00 */
[----:B------:R-:W-:-:S05]  /*1320*/  IADD3.X R9, PT, PT, RZ, RZ, RZ, P0, !PT ;  /* 0x000000ffff097210 */ /* 0x000fca00007fe4ff */
[----:B------:R-:W-:Y:S01]  /*1330*/  IMAD R10, R9, R2, RZ ;  /* 0x00000002090a7224 */ /* 0x000fe200078e02ff */
[----:B------:R-:W-:-:S03]  /*1340*/  MOV R9, R23 ;  /* 0x0000001700097202 */ /* 0x000fc60000000f00 */
[C---:B------:R-:W-:Y:S02]  /*1350*/  IMAD R3, R11.reuse, R3, R10 ;  /* 0x000000030b037224 */ /* 0x040fe400078e020a */
[----:B------:R-:W-:Y:S01]  /*1360*/  IMAD.WIDE.U32 R8, R11, R2, R8 ;  /* 0x000000020b087225 */ /* 0x000fe200078e0008 */
[----:B----4-:R-:W-:Y:S02]  /*1370*/  ISETP.GE.AND P1, PT, R16, UR4, PT ;  /* 0x0000000410007c0c */ /* 0x010fe4000bf26270 */
[----:B------:R-:W-:Y:S02]  /*1380*/  ISETP.GE.AND P2, PT, R21, UR4, PT ;  /* 0x0000000415007c0c */ /* 0x000fe4000bf46270 */
[----:B-----5:R-:W-:Y:S02]  /*1390*/  LEA R2, P0, R8, UR6, 0x1 ;  /* 0x0000000608027c11 */ /* 0x020fe4000f8008ff */
[----:B------:R-:W-:-:S04]  /*13a0*/  IADD3 R3, PT, PT, R9, R3, RZ ;  /* 0x0000000309037210 */ /* 0x000fc80007ffe0ff */
[----:B------:R-:W-:-:S05]  /*13b0*/  LEA.HI.X R3, R8, UR7, R3, 0x1, P0 ;  /* 0x0000000708037c11 */ /* 0x000fca00080f0c03 */
[----:B0-----:R2:W-:Y:S01]  /*13c0*/  @!P1 STG.E.128 desc[UR8][R2.64], R12 ;  /* 0x0000000c02009986 */ /* 0x0015e2000c101d08 */
[----:B------:R-:W-:Y:S05]  /*13d0*/  @P2 EXIT ;  /* 0x000000000000294d */ /* 0x000fea0003800000 */
[----:B---3--:R-:W-:Y:S01]  /*13e0*/  STG.E.128 desc[UR8][R2.64+0x80], R4 ;  /* 0x0000800402007986 */ /* 0x008fe2000c101d08 */
[----:B------:R-:W-:Y:S05]  /*13f0*/  EXIT ;  /* 0x000000000000794d */ /* 0x000fea0003800000 */
.L_x_399:
        /* <DEDUP_REMOVED lines=16> */
.L_x_1249:


//--------------------- .text._ZN5flash44flash_bwd_dq_dk_dv_loop_seqk_parallel_kernelI23Flash_bwd_kernel_traitsILi128ELi64ELi64ELi8ELi4ELi2ELi2ELb1ELb0EN7cutlass10bfloat16_tE19Flash_kernel_traitsILi128ELi64ELi64ELi8ES3_EELb1ELb1ELb0ELb0ELb0ELb0ELb0EEEvNS_16Flash_bwd_paramsE --------------------------
	.section	.text._ZN5flash44flash_bwd_dq_dk_dv_loop_seqk_parallel_kernelI23Flash_bwd_kernel_traitsILi128ELi64ELi64ELi8ELi4ELi2ELi2ELb1ELb0EN7cutlass10bfloat16_tE19Flash_kernel_traitsILi128ELi64ELi64ELi8ES3_EELb1ELb1ELb0ELb0ELb0ELb0ELb0EEEvNS_16Flash_bwd_paramsE,"ax",@progbits
	.align	128
        .global         _ZN5flash44flash_bwd_dq_dk_dv_loop_seqk_parallel_kernelI23Flash_bwd_kernel_traitsILi128ELi64ELi64ELi8ELi4ELi2ELi2ELb1ELb0EN7cutlass10bfloat16_tE19Flash_kernel_traitsILi128ELi64ELi64ELi8ES3_EELb1ELb1ELb0ELb0ELb0ELb0ELb0EEEvNS_16Flash_bwd_paramsE
        .type           _ZN5flash44flash_bwd_dq_dk_dv_loop_seqk_parallel_kernelI23Flash_bwd_kernel_traitsILi128ELi64ELi64ELi8ELi4ELi2ELi2ELb1ELb0EN7cutlass10bfloat16_tE19Flash_kernel_traitsILi128ELi64ELi64ELi8ES3_EELb1ELb1ELb0ELb0ELb0ELb0ELb0EEEvNS_16Flash_bwd_paramsE,@function
        .size           _ZN5flash44flash_bwd_dq_dk_dv_loop_seqk_parallel_kernelI23Flash_bwd_kernel_traitsILi128ELi64ELi64ELi8ELi4ELi2ELi2ELb1ELb0EN7cutlass10bfloat16_tE19Flash_kernel_traitsILi128ELi64ELi64ELi8ES3_EELb1ELb1ELb0ELb0ELb0ELb0ELb0EEEvNS_16Flash_bwd_paramsE,(.L_x_1250 - _ZN5flash44flash_bwd_dq_dk_dv_loop_seqk_parallel_kernelI23Flash_bwd_kernel_traitsILi128ELi64ELi64ELi8ELi4ELi2ELi2ELb1ELb0EN7cutlass10bfloat16_tE19Flash_kernel_traitsILi128ELi64ELi64ELi8ES3_EELb1ELb1ELb0ELb0ELb0ELb0ELb0EEEvNS_16Flash_bwd_paramsE)
        .other          _ZN5flash44flash_bwd_dq_dk_dv_loop_seqk_parallel_kernelI23Flash_bwd_kernel_traitsILi128ELi64ELi64ELi8ELi4ELi2ELi2ELb1ELb0EN7cutlass10bfloat16_tE19Flash_kernel_traitsILi128ELi64ELi64ELi8ES3_EELb1ELb1ELb0ELb0ELb0ELb0ELb0EEEvNS_16Flash_bwd_paramsE,@"STO_CUDA_ENTRY STV_DEFAULT"
_ZN5flash44flash_bwd_dq_dk_dv_loop_seqk_parallel_kernelI23Flash_bwd_kernel_traitsILi128ELi64ELi64ELi8ELi4ELi2ELi2ELb1ELb0EN7cutlass10bfloat16_tE19Flash_kernel_traitsILi128ELi64ELi64ELi8ES3_EELb1ELb1ELb0ELb0ELb0ELb0ELb0EEEvNS_16Flash_bwd_paramsE:
.text._ZN5flash44flash_bwd_dq_dk_dv_loop_seqk_parallel_kernelI23Flash_bwd_kernel_traitsILi128ELi64ELi64ELi8ELi4ELi2ELi2ELb1ELb0EN7cutlass10bfloat16_tE19Flash_kernel_traitsILi128ELi64ELi64ELi8ES3_EELb1ELb1ELb0ELb0ELb0ELb0ELb0EEEvNS_16Flash_bwd_paramsE:
        /* <DEDUP_REMOVED lines=17> */
[----:B------:R-:W4:Y:S01]  /*0110*/  S2R R206, SR_CTAID.Z ;  /* 0x0000000000ce7919 */ /* 0x000f220000002700 */
[----:B------:R-:W4:Y:S01]  /*0120*/  LDC.64 R216, c[0x0][0x460] ;  /* 0x00011800ffd87b82 */ /* 0x000f220000000a00 */
[----:B------:R-:W1:Y:S01]  /*0130*/  LDCU.64 UR8, c[0x0][0x470] ;  /* 0x00008e00ff0877ac */ /* 0x000e620008000a00 */
[----:B------:R-:W-:Y:S01]  /*0140*/  UMOV UR23, URZ ;  /* 0x000000ff00177c82 */ /* 0x000fe20008000000 */
[----:B------:R-:W-:-:S05]  /*0150*/  UMOV UR24, URZ ;  /* 0x000000ff00187c82 */ /* 0x000fca0008000000 */
[----:B------:R-:W4:Y:S01]  /*0160*/  S2UR UR16, SR_CTAID.X ;  /* 0x00000000001079c3 */ /* 0x000f220000002500 */
[----:B---3--:R-:W-:Y:S01]  /*0170*/  IMAD.U32 R7, RZ, RZ, UR4 ;  /* 0x00000004ff077e24 */ /* 0x008fe2000f8e00ff */
        /* <DEDUP_REMOVED lines=10> */
[----:B------:R-:W-:-:S02]  /*0220*/  LOP3.LUT R210, R199, 0x30, RZ, 0xc0, !PT ;  /* 0x00000030c7d27812 */ /* 0x000fc400078ec0ff */
[--C-:B------:R-:W-:Y:S01]  /*0230*/  LOP3.LUT R211, R2, 0x20, R3.reuse, 0x78, !PT ;  /* 0x0000002002d37812 */ /* 0x100fe200078e7803 */
[----:B------:R-:W-:Y:S01]  /*0240*/  IMAD.SHL.U32 R2, R203, 0x20, RZ ;  /* 0x00000020cb027824 */ /* 0x000fe200078e00ff */
[----:B------:R-:W-:Y:S02]  /*0250*/  LOP3.LUT R210, R210, 0x7, R3, 0xf8, !PT ;  /* 0x00000007d2d27812 */ /* 0x000fe400078ef803 */
[--C-:B------:R-:W-:Y:S02]  /*0260*/  LOP3.LUT R211, R211, 0x1c0, R12.reuse, 0xf8, !PT ;  /* 0x000001c0d3d37812 */ /* 0x100fe400078ef80c */
[----:B------:R-:W-:Y:S02]  /*0270*/  LOP3.LUT R3, R2, 0x200, RZ, 0xc0, !PT ;  /* 0x0000020002037812 */ /* 0x000fe400078ec0ff */
[----:B------:R-:W-:Y:S02]  /*0280*/  LOP3.LUT R6, R200, 0x1c0, RZ, 0xc0, !PT ;  /* 0x000001c0c8067812 */ /* 0x000fe400078ec0ff */
[----:B------:R-:W-:-:S02]  /*0290*/  LOP3.LUT R4, R3, 0x3800, R12, 0xf8, !PT ;  /* 0x0000380003047812 */ /* 0x000fc400078ef80c */
[----:B------:R-:W-:Y:S02]  /*02a0*/  LOP3.LUT R10, R199, 0x10, RZ, 0xc0, !PT ;  /* 0x00000010c70a7812 */ /* 0x000fe400078ec0ff */
[----:B------:R-:W-:Y:S02]  /*02b0*/  SHF.R.U32.HI R215, RZ, 0x3, R203 ;  /* 0x00000003ffd77819 */ /* 0x000fe400000116cb */
[----:B------:R-:W-:Y:S02]  /*02c0*/  LOP3.LUT R12, R12, 0x1c0, RZ, 0xc0, !PT ;  /* 0x000001c00c0c7812 */ /* 0x000fe400078ec0ff */
[----:B------:R-:W-:Y:S02]  /*02d0*/  LOP3.LUT R212, R213, 0x1f8, RZ, 0xc0, !PT ;  /* 0x000001f8d5d47812 */ /* 0x000fe400078ec0ff */
[----:B------:R-:W-:Y:S02]  /*02e0*/  LOP3.LUT R6, R6, 0x38, R213, 0xf8, !PT ;  /* 0x0000003806067812 */ /* 0x000fe400078ef8d5 */
[----:B------:R-:W-:-:S02]  /*02f0*/  LOP3.LUT R201, R10, 0x8, R203, 0xf8, !PT ;  /* 0x000000080ac97812 */ /* 0x000fc400078ef8cb */
[C---:B------:R-:W-:Y:S02]  /*0300*/  LOP3.LUT R5, R2.reuse, 0xc00, RZ, 0xc0, !PT ;  /* 0x00000c0002057812 */ /* 0x040fe400078ec0ff */
[----:B------:R-:W-:Y:S02]  /*0310*/  LOP3.LUT R3, R2, 0x400, RZ, 0xc0, !PT ;  /* 0x0000040002037812 */ /* 0x000fe400078ec0ff */
[----:B------:R-:W-:Y:S02]  /*0320*/  LOP3.LUT R209, R12, 0x18, R215, 0xf8, !PT ;  /* 0x000000180cd17812 */ /* 0x000fe400078ef8d7 */
[----:B------:R-:W-:Y:S02]  /*0330*/  R2P PR, R203, 0xe ;  /* 0x0000000ecb007804 */ /* 0x000fe40000000000 */
[--C-:B------:R-:W-:Y:S02]  /*0340*/  LOP3.LUT R212, R212, 0x38, R203.reuse, 0x78, !PT ;  /* 0x00000038d4d47812 */ /* 0x100fe400078e78cb */
[----:B------:R-:W-:-:S02]  /*0350*/  LOP3.LUT R203, R6, 0x8, R203, 0x78, !PT ;  /* 0x0000000806cb7812 */ /* 0x000fc400078e78cb */
[----:B------:R-:W-:Y:S02]  /*0360*/  LOP3.LUT R199, R6, 0x8, R199, 0x78, !PT ;  /* 0x0000000806c77812 */ /* 0x000fe400078e78c7 */
[----:B------:R-:W-:Y:S02]  /*0370*/  LOP3.LUT R201, R201, R6, RZ, 0x3c, !PT ;  /* 0x00000006c9c97212 */ /* 0x000fe400078e3cff */
[--C-:B------:R-:W-:Y:S02]  /*0380*/  LOP3.LUT R8, R5, 0x6, R0.reuse, 0xf8, !PT ;  /* 0x0000000605087812 */ /* 0x100fe400078ef800 */
[--C-:B------:R-:W-:Y:S02]  /*0390*/  LOP3.LUT R6, R3, 0x6, R0.reuse, 0xf8, !PT ;  /* 0x0000000603067812 */ /* 0x100fe400078ef800 */
[----:B------:R-:W-:Y:S02]  /*03a0*/  LOP3.LUT R209, R209, 0x38, R0, 0x78, !PT ;  /* 0x00000038d1d17812 */ /* 0x000fe400078e7800 */
[----:B------:R-:W-:-:S02]  /*03b0*/  LOP3.LUT R0, R0, 0x20, RZ, 0xc0, !PT ;  /* 0x0000002000007812 */ /* 0x000fc400078ec0ff */
[----:B------:R-:W-:Y:S02]  /*03c0*/  LOP3.LUT R3, R200, 0x200, RZ, 0xc0, !PT ;  /* 0x00000200c8037812 */ /* 0x000fe400078ec0ff */
[----:B------:R-:W-:Y:S02]  /*03d0*/  LOP3.LUT R5, R0, 0x18, R215, 0xf8, !PT ;  /* 0x0000001800057812 */ /* 0x000fe400078ef8d7 */
[----:B------:R-:W-:Y:S02]  /*03e0*/  LOP3.LUT R203, R4, R203, RZ, 0xfc, !PT ;  /* 0x000000cb04cb7212 */ /* 0x000fe400078efcff */
[C-C-:B------:R-:W-:Y:S02]  /*03f0*/  LOP3.LUT R4, R3.reuse, 0xc00, R2.reuse, 0xf8, !PT ;  /* 0x00000c0003047812 */ /* 0x140fe400078ef802 */
[--C-:B------:R-:W-:Y:S02]  /*0400*/  LOP3.LUT R0, R3, 0x400, R2.reuse, 0xf8, !PT ;  /* 0x0000040003007812 */ /* 0x100fe400078ef802 */
[----:B------:R-:W-:-:S02]  /*0410*/  LOP3.LUT R201, R201, 0x200, R2, 0xf8, !PT ;  /* 0x00000200c9c97812 */ /* 0x000fc400078ef802 */
[----:B------:R-:W-:Y:S02]  /*0420*/  LOP3.LUT R2, R5, 0x1c0, R200, 0xf8, !PT ;  /* 0x000001c005027812 */ /* 0x000fe400078ef8c8 */
[----:B------:R-:W-:Y:S02]  /*0430*/  LOP3.LUT R211, R8, R211, RZ, 0xfc, !PT ;  /* 0x000000d308d37212 */ /* 0x000fe400078efcff */
[----:B------:R-:W-:Y:S02]  /*0440*/  LOP3.LUT R3, R2, 0x38, R213, 0x78, !PT ;  /* 0x0000003802037812 */ /* 0x000fe400078e78d5 */
[----:B------:R-:W-:Y:S02]  /*0450*/  LEA R211, R211, UR5, 0x1 ;  /* 0x00000005d3d37c11 */ /* 0x000fe4000f8e08ff */
[----:B------:R-:W-:Y:S02]  /*0460*/  LOP3.LUT R205, R4, R199, RZ, 0xfc, !PT ;  /* 0x000000c704cd7212 */ /* 0x000fe400078efcff */
[----:B------:R-:W-:Y:S01]  /*0470*/  LOP3.LUT R209, R6, R209, RZ, 0xfc, !PT ;  /* 0x000000d106d17212 */ /* 0x000fe200078efcff */
[C---:B------:R-:W-:Y:S01]  /*0480*/  VIADD R218, R211.reuse, 0x20 ;  /* 0x00000020d3da7836 */ /* 0x040fe20000000000 */
[----:B------:R-:W-:Y:S01]  /*0490*/  LOP3.LUT R199, R0, R199, RZ, 0xfc, !PT ;  /* 0x000000c700c77212 */ /* 0x000fe200078efcff */
[----:B------:R-:W-:Y:S01]  /*04a0*/  @P3 VIADD R218, R211, 0xffffffe0 ;  /* 0xffffffe0d3da3836 */ /* 0x000fe20000000000 */
[----:B----4-:R-:W-:-:S02]  /*04b0*/  LEA R216, P0, R207, R216, 0x2 ;  /* 0x000000d8cfd87211 */ /* 0x010fc400078010ff */
[----:B------:R-:W-:Y:S02]  /*04c0*/  LOP3.LUT R200, R3, 0x200, R200, 0xf8, !PT ;  /* 0x0000020003c87812 */ /* 0x000fe400078ef8c8 */
[----:B------:R-:W-:Y:S02]  /*04d0*/  LOP3.LUT R214, R213, 0x38, RZ, 0xc0, !PT ;  /* 0x00000038d5d67812 */ /* 0x000fe400078ec0ff */
[----:B------:R-:W-:Y:S02]  /*04e0*/  LOP3.LUT R212, R212, 0x1e00, R213, 0xf8, !PT ;  /* 0x00001e00d4d47812 */ /* 0x000fe400078ef8d5 */
[----:B------:R-:W-:Y:S02]  /*04f0*/  LEA.HI.X R217, R207, R217, RZ, 0x2, P0 ;  /* 0x000000d9cfd97211 */ /* 0x000fe400000f14ff */
[----:B------:R-:W-:Y:S02]  /*0500*/  SEL R204, R204, 0xfffffff0, !P1 ;  /* 0xfffffff0cccc7807 */ /* 0x000fe40004800000 */
[----:B------:R-:W-:-:S02]  /*0510*/  SEL R202, R202, 0xffffffe0, !P2 ;  /* 0xffffffe0caca7807 */ /* 0x000fc40005000000 */
[----:B------:R-:W-:Y:S02]  /*0520*/  LOP3.LUT R208, R214, 0x40, RZ, 0xfc, !PT ;  /* 0x00000040d6d07812 */ /* 0x000fe400078efcff */
[----:B------:R-:W-:Y:S02]  /*0530*/  LEA R212, R212, UR6, 0x1 ;  /* 0x00000006d4d47c11 */ /* 0x000fe4000f8e08ff */
[----:B------:R-:W-:Y:S02]  /*0540*/  LEA R209, R209, UR6, 0x1 ;  /* 0x00000006d1d17c11 */ /* 0x000fe4000f8e08ff */
[----:B------:R-:W-:Y:S02]  /*0550*/  LEA R201, R201, UR5, 0x1 ;  /* 0x00000005c9c97c11 */ /* 0x000fe4000f8e08ff */
[----:B------:R-:W-:Y:S02]  /*0560*/  LEA R205, R205, UR6, 0x1 ;  /* 0x00000006cdcd7c11 */ /* 0x000fe4000f8e08ff */
[----:B------:R-:W-:-:S02]  /*0570*/  LEA R203, R203, UR4, 0x1 ;  /* 0x00000004cbcb7c11 */ /* 0x000fc4000f8e08ff */
[----:B------:R-:W-:Y:S02]  /*0580*/  LEA R199, R199, UR4, 0x1 ;  /* 0x00000004c7c77c11 */ /* 0x000fe4000f8e08ff */
[----:B------:R-:W-:-:S07]  /*0590*/  LEA R200, R200, UR6, 0x1 ;  /* 0x00000006c8c87c11 */ /* 0x000fce000f8e08ff */
.L_x_457:
[----:B-1----:R-:W1:Y:S01]  /*05a0*/  LDCU.64 UR4, c[0x0][0x478] ;  /* 0x00008f00ff0477ac */ /* 0x002e620008000a00 */
[----:B---3--:R-:W2:Y:S01]  /*05b0*/  LDC.64 R2, c[0x0][0x460] ;  /* 0x00011800ff027b82 */ /* 0x008ea20000000a00 */
[----:B------:R-:W-:Y:S01]  /*05c0*/  ISETP.NE.U32.AND P4, PT, RZ, UR8, PT ;  /* 0x00000008ff007c0c */ /* 0x000fe2000bf85070 */
[----:B------:R-:W-:Y:S02]  /*05d0*/  IMAD.SHL.U32 R9, R207, 0x4, RZ ;  /* 0x00000004cf097824 */ /* 0x000fe400078e00ff */
[----:B------:R-:W-:Y:S01]  /*05e0*/  IMAD.MOV.U32 R238, RZ, RZ, RZ ;  /* 0x000000ffffee7224 */ /* 0x000fe200078e00ff */
[----:B------:R-:W-:-:S03]  /*05f0*/  ISETP.NE.AND.EX P4, PT, RZ, UR9, PT, P4 ;  /* 0x00000009ff007c0c */ /* 0x000fc6000bf85340 */
[----:B------:R-:W3:Y:S08]  /*0600*/  LDC.U8 R0, c[0x0][0x532] ;  /* 0x00014c80ff007b82 */ /* 0x000ef00000000000 */
[----:B------:R-:W4:Y:S01]  /*0610*/  LDC.64 R4, c[0x0][0x468] ;  /* 0x00011a00ff047b82 */ /* 0x000f220000000a00 */
[----:B-1----:R-:W-:Y:S02]  /*0620*/  ISETP.NE.U32.AND P3, PT, RZ, UR4, PT ;  /* 0x00000004ff007c0c */ /* 0x002fe4000bf65070 */
[----:B------:R-:W-:-:S02]  /*0630*/  @P4 IADD3 R14, P1, PT, R9, UR8, RZ ;  /* 0x00000008090e4c10 */ /* 0x000fc4000ff3e0ff */
[----:B------:R-:W-:Y:S02]  /*0640*/  ISETP.NE.AND.EX P3, PT, RZ, UR5, PT, P3 ;  /* 0x00000005ff007c0c */ /* 0x000fe4000bf65330 */
[C---:B--2---:R-:W-:Y:S02]  /*0650*/  ISETP.NE.U32.AND P5, PT, R2.reuse, RZ, PT ;  /* 0x000000ff0200720c */ /* 0x044fe40003fa5070 */
[----:B------:R-:W-:Y:S02]  /*0660*/  ISETP.NE.U32.AND P2, PT, R2, RZ, PT ;  /* 0x000000ff0200720c */ /* 0x000fe40003f45070 */
[----:B------:R-:W-:Y:S02]  /*0670*/  SHF.R.U32.HI R2, RZ, 0x1e, R207 ;  /* 0x0000001eff027819 */ /* 0x000fe400000116cf */
[C---:B------:R-:W-:Y:S02]  /*0680*/  ISETP.NE.AND.EX P5, PT, R3.reuse, RZ, PT, P5 ;  /* 0x000000ff0300720c */ /* 0x040fe40003fa5350 */
[----:B------:R-:W-:-:S03]  /*0690*/  ISETP.NE.AND.EX P2, PT, R3, RZ, PT, P2 ;  /* 0x000000ff0300720c */ /* 0x000fc60003f45320 */
[----:B------:R-:W-:Y:S01]  /*06a0*/  @P3 IADD3 R12, P0, PT, R9, UR4, RZ ;  /* 0x00000004090c3c10 */ /* 0x000fe2000ff1e0ff */
[----:B------:R-:W-:Y:S01]  /*06b0*/  IMAD.MOV.U32 R11, RZ, RZ, -0x1 ;  /* 0xffffffffff0b7424 */ /* 0x000fe200078e00ff */
[C---:B------:R-:W-:Y:S01]  /*06c0*/  @P4 IADD3.X R15, PT, PT, R2.reuse, UR9, RZ, P1, !PT ;  /* 0x00000009020f4c10 */ /* 0x040fe20008ffe4ff */
[----:B------:R-:W-:Y:S01]  /*06d0*/  IMAD.MOV.U32 R241, RZ, RZ, -0x1 ;  /* 0xfffffffffff17424 */ /* 0x000fe200078e00ff */
[----:B------:R-:W-:Y:S01]  /*06e0*/  @P3 IADD3.X R13, PT, PT, R2, UR5, RZ, P0, !PT ;  /* 0x00000005020d3c10 */ /* 0x000fe200087fe4ff */
[----:B------:R-:W1:Y:S02]  /*06f0*/  @!P3 LDC R6, c[0x0][0x43c] ;  /* 0x00010f00ff06bb82 */ /* 0x000e640000000800 */
[----:B------:R-:W2:Y:S01]  /*0700*/  @P4 LDG.E R238, desc[UR18][R14.64] ;  /* 0x000000120eee4981 */ /* 0x000ea2000c1e1900 */
[----:B---3--:R-:W-:-:S03]  /*0710*/  ISETP.NE.AND P4, PT, R0, RZ, PT ;  /* 0x000000ff0000720c */ /* 0x008fc60003f85270 */
[----:B------:R-:W2:Y:S04]  /*0720*/  @P3 LDG.E R239, desc[UR18][R12.64] ;  /* 0x000000120cef3981 */ /* 0x000ea8000c1e1900 */
[----:B-----5:R3:W5:Y:S04]  /*0730*/  @P5 LDG.E R11, desc[UR18][R216.64] ;  /* 0x00000012d80b5981 */ /* 0x020768000c1e1900 */
[----:B------:R3:W5:Y:S01]  /*0740*/  @P2 LDG.E R0, desc[UR18][R216.64+0x4] ;  /* 0x00000412d8002981 */ /* 0x000762000c1e1900 */
[----:B----4-:R-:W-:Y:S02]  /*0750*/  IADD3 R8, P0, PT, R9, R4, RZ ;  /* 0x0000000409087210 */ /* 0x010fe40007f1e0ff */
[----:B------:R-:W-:-:S03]  /*0760*/  ISETP.EQ.U32.AND P1, PT, R4, RZ, PT ;  /* 0x000000ff0400720c */ /* 0x000fc60003f22070 */
[----:B------:R-:W-:Y:S01]  /*0770*/  IMAD.X R9, R2, 0x1, R5, P0 ;  /* 0x0000000102097824 */ /* 0x000fe200000e0605 */
[----:B------:R-:W-:Y:S01]  /*0780*/  ISETP.EQ.OR.EX P1, PT, R5, RZ, !P4, P1 ;  /* 0x000000ff0500720c */ /* 0x000fe20006722710 */
[----:B------:R-:W4:Y:S08]  /*0790*/  @!P3 LDC.64 R2, c[0x0][0x488] ;  /* 0x00012200ff02bb82 */ /* 0x000f300000000a00 */
[----:B------:R-:W1:Y:S04]  /*07a0*/  @!P2 LDC R232, c[0x0][0x434] ;  /* 0x00010d00ffe8ab82 */ /* 0x000e680000000800 */
[----:B------:R3:W5:Y:S01]  /*07b0*/  @!P1 LDG.E R241, desc[UR18][R8.64] ;  /* 0x0000001208f19981 */ /* 0x000762000c1e1900 */
[----:B------:R-:W-:Y:S01]  /*07c0*/  ISETP.NE.U32.AND P1, PT, R4, RZ, PT ;  /* 0x000000ff0400720c */ /* 0x000fe20003f25070 */
[----:B------:R-:W-:-:S03]  /*07d0*/  USHF.L.U32 UR21, UR17, 0x6, URZ ;  /* 0x0000000611157899 */ /* 0x000fc600080006ff */
[----:B------:R-:W-:Y:S02]  /*07e0*/  ISETP.NE.AND.EX P1, PT, R5, RZ, PT, P1 ;  /* 0x000000ff0500720c */ /* 0x000fe40003f25310 */
[----:B----4-:R-:W-:-:S04]  /*07f0*/  @!P3 ISETP.NE.U32.AND P0, PT, R2, RZ, PT ;  /* 0x000000ff0200b20c */ /* 0x010fc80003f05070 */
[----:B------:R-:W-:-:S04]  /*0800*/  @!P3 ISETP.NE.AND.EX P0, PT, R3, RZ, PT, P0 ;  /* 0x000000ff0300b20c */ /* 0x000fc80003f05300 */
[----:B-1----:R-:W-:Y:S01]  /*0810*/  @!P3 SEL R6, R6, RZ, P0 ;  /* 0x000000ff0606b207 */ /* 0x002fe20000000000 */
[----:B--2---:R-:W-:Y:S02]  /*0820*/  @P3 IMAD.IADD R239, R239, 0x1, -R238 ;  /* 0x00000001efef3824 */ /* 0x004fe400078e0aee */
[----:B---3--:R-:W-:Y:S06]  /*0830*/  @!P1 BRA `(.L_x_400) ;  /* 0x00000000000c9947 */ /* 0x008fec0003800000 */
[----:B------:R-:W2:Y:S02]  /*0840*/  @P4 LDG.E R2, desc[UR18][R8.64+0x4] ;  /* 0x0000041208024981 */ /* 0x000ea4000c1e1900 */
[----:B--2--5:R-:W-:-:S06]  /*0850*/  @P4 IADD3 R7, PT, PT, R2, -R241, RZ ;  /* 0x800000f102074210 */ /* 0x024fcc0007ffe0ff */
[----:B------:R1:W5:Y:S02]  /*0860*/  @!P4 LDG.E R7, desc[UR18][R8.64] ;  /* 0x000000120807c981 */ /* 0x000364000c1e1900 */
.L_x_400:
        /* <DEDUP_REMOVED lines=12> */
[----:B------:R-:W3:Y:S03]  /*0930*/  @P3 LDC.64 R2, c[0x0][0x3b0] ;  /* 0x0000ec00ff023b82 */ /* 0x000ee60000000a00 */
[----:B------:R-:W-:-:S04]  /*0940*/  IADD3 R17, PT, PT, R236, -0x40, RZ ;  /* 0xffffffc0ec117810 */ /* 0x000fc80007ffe0ff */
[----:B------:R-:W-:Y:S01]  /*0950*/  SHF.R.S32.HI R19, RZ, 0x1f, R17 ;  /* 0x0000001fff137819 */ /* 0x000fe20000011411 */
[----:B--2---:R-:W-:-:S04]  /*0960*/  @!P3 IMAD.WIDE.U32 R20, R207, R4, RZ ;  /* 0x00000004cf14b225 */ /* 0x004fc800078e00ff */
[----:B-1----:R-:W-:Y:S02]  /*0970*/  @!P3 IMAD R9, R207, R5, R21 ;  /* 0x00000005cf09b224 */ /* 0x002fe400078e0215 */
[----:B---3--:R-:W-:-:S04]  /*0980*/  @P3 IMAD.WIDE.U32 R4, R11, R2, RZ ;  /* 0x000000020b043225 */ /* 0x008fc800078e00ff */
[----:B------:R-:W-:Y:S02]  /*0990*/  @P3 IMAD R9, R11, R3, R5 ;  /* 0x000000030b093224 */ /* 0x000fe400078e0205 */
[----:B------:R-:W-:Y:S01]  /*09a0*/  @P3 IMAD.MOV.U32 R20, RZ, RZ, R4 ;  /* 0x000000ffff143224 */ /* 0x000fe200078e0004 */
        /* <DEDUP_REMOVED lines=12> */
.L_x_402:
[----:B------:R-:W1:Y:S01]  /*0a70*/  LDCU.64 UR12, c[0x0][0x3b8] ;  /* 0x00007700ff0c77ac */ /* 0x000e620008000a00 */
[----:B------:R-:W-:-:S05]  /*0a80*/  IADD3 R2, PT, PT, R238, R241, RZ ;  /* 0x000000f1ee027210 */ /* 0x000fca0007ffe0ff */
[C---:B-1----:R-:W-:Y:S02]  /*0a90*/  IMAD R7, R2.reuse, UR13, RZ ;  /* 0x0000000d02077c24 */ /* 0x042fe4000f8e02ff */
[----:B------:R-:W-:-:S05]  /*0aa0*/  IMAD.WIDE.U32 R2, R2, UR12, RZ ;  /* 0x0000000c02027c25 */ /* 0x000fca000f8e00ff */
[----:B------:R-:W-:Y:S02]  /*0ab0*/  IADD3 R7, PT, PT, R3, R7, RZ ;  /* 0x0000000703077210 */ /* 0x000fe40007ffe0ff */
[----:B------:R-:W-:-:S07]  /*0ac0*/  MOV R8, R2 ;  /* 0x0000000200087202 */ /* 0x000fce0000000f00 */
.L_x_403:
[----:B------:R-:W1:Y:S01]  /*0ad0*/  LDC R3, c[0x0][0x3e8] ;  /* 0x0000fa00ff037b82 */ /* 0x000e620000000800 */
[----:B------:R-:W-:Y:S01]  /*0ae0*/  USHF.R.S32.HI UR20, URZ, 0x1f, UR21 ;  /* 0x0000001fff147899 */ /* 0x000fe20008011415 */
[----:B-1----:R-:W-:-:S04]  /*0af0*/  IABS R4, R3 ;  /* 0x0000000300047213 */ /* 0x002fc80000000000 */
        /* <DEDUP_REMOVED lines=34> */
.L_x_404:
[----:B------:R-:W1:Y:S01]  /*0d20*/  LDCU.64 UR10, c[0x0][0x3c0] ;  /* 0x00007800ff0a77ac */ /* 0x000e620008000a00 */
[----:B------:R-:W-:-:S05]  /*0d30*/  IADD3 R2, PT, PT, R238, R241, RZ ;  /* 0x000000f1ee027210 */ /* 0x000fca0007ffe0ff */
[C---:B-1----:R-:W-:Y:S02]  /*0d40*/  IMAD R10, R2.reuse, UR11, RZ ;  /* 0x0000000b020a7c24 */ /* 0x042fe4000f8e02ff */
[----:B------:R-:W-:-:S05]  /*0d50*/  IMAD.WIDE.U32 R12, R2, UR10, RZ ;  /* 0x0000000a020c7c25 */ /* 0x000fca000f8e00ff */
[----:B------:R-:W-:-:S07]  /*0d60*/  IADD3 R10, PT, PT, R13, R10, RZ ;  /* 0x0000000a0d0a7210 */ /* 0x000fce0007ffe0ff */
.L_x_405:
        /* <DEDUP_REMOVED lines=27> */
.L_x_406:
[C---:B------:R-:W-:Y:S02]  /*0f20*/  IMAD R15, R11.reuse, UR7, RZ ;  /* 0x000000070b0f7c24 */ /* 0x040fe4000f8e02ff */
[----:B------:R-:W-:-:S05]  /*0f30*/  IMAD.WIDE.U32 R24, R11, UR6, RZ ;  /* 0x000000060b187c25 */ /* 0x000fca000f8e00ff */
[----:B------:R-:W-:Y:S02]  /*0f40*/  IADD3 R15, PT, PT, R25, R15, RZ ;  /* 0x0000000f190f7210 */ /* 0x000fe40007ffe0ff */
.L_x_407:
        /* <DEDUP_REMOVED lines=20> */
.L_x_408:
[----:B------:R-:W1:Y:S01]  /*1090*/  LDC R16, c[0x0][0x434] ;  /* 0x00010d00ff107b82 */ /* 0x000e620000000800 */
[----:B------:R-:W-:-:S04]  /*10a0*/  IMAD R3, R207, UR22, R206 ;  /* 0x00000016cf037c24 */ /* 0x000fc8000f8e02ce */
[----:B-1----:R-:W-:-:S03]  /*10b0*/  IMAD R16, R3, R16, RZ ;  /* 0x0000001003107224 */ /* 0x002fc600078e02ff */
.L_x_409:
        /* <DEDUP_REMOVED lines=11> */
.L_x_410:
[----:B------:R-:W1:Y:S01]  /*1170*/  LDC R18, c[0x0][0x444] ;  /* 0x00011100ff127b82 */ /* 0x000e620000000800 */
[----:B------:R-:W-:-:S04]  /*1180*/  IMAD R3, R207, UR22, R206 ;  /* 0x00000016cf037c24 */ /* 0x000fc8000f8e02ce */
[----:B-1----:R-:W-:-:S07]  /*1190*/  IMAD R18, R3, R18, RZ ;  /* 0x0000001203127224 */ /* 0x002fce00078e02ff */
.L_x_411:
[----:B------:R-:W1:Y:S01]  /*11a0*/  LDCU.128 UR4, c[0x0][0x590] ;  /* 0x0000b200ff0477ac */ /* 0x000e620008000c00 */
[----:B------:R-:W-:Y:S01]  /*11b0*/  IADD3 R28, P0, PT, R214, R28, RZ ;  /* 0x0000001cd61c7210 */ /* 0x000fe20007f1e0ff */
[----:B------:R-:W2:Y:S01]  /*11c0*/  LDC.64 R2, c[0x0][0x3b0] ;  /* 0x0000ec00ff027b82 */ /* 0x000ea20000000a00 */
[----:B------:R-:W3:Y:S01]  /*11d0*/  S2R R246, SR_TID.X ;  /* 0x0000000000f67919 */ /* 0x000ee20000002100 */
[----:B------:R-:W-:Y:S01]  /*11e0*/  UIMAD UR26, UR22, UR26, URZ ;  /* 0x0000001a161a72a4 */ /* 0x000fe2000f8e02ff */
[----:B------:R-:W-:Y:S01]  /*11f0*/  ISETP.NE.AND P4, PT, RZ, UR27, PT ;  /* 0x0000001bff007c0c */ /* 0x000fe2000bf85270 */
[----:B------:R-:W-:Y:S01]  /*1200*/  IMAD.X R29, RZ, RZ, R21, P0 ;  /* 0x000000ffff1d7224 */ /* 0x000fe200000e0615 */
[--C-:B------:R-:W-:Y:S01]  /*1210*/  IADD3 R24, P1, P0, R4, R24, R22.reuse ;  /* 0x0000001804187210 */ /* 0x100fe2000783e016 */
[----:B------:R-:W4:Y:S01]  /*1220*/  S2R R21, SR_TID.X ;  /* 0x0000000000157919 */ /* 0x000f220000002100 */
[----:B------:R-:W-:Y:S01]  /*1230*/  SHF.R.S32.HI R22, RZ, 0x1f, R22 ;  /* 0x0000001fff167819 */ /* 0x000fe20000011416 */
[----:B------:R-:W5:Y:S01]  /*1240*/  LDC.64 R4, c[0x0][0x5f8] ;  /* 0x00017e00ff047b82 */ /* 0x000f620000000a00 */
[----:B------:R-:W5:Y:S01]  /*1250*/  LDCU.64 UR14, c[0x0][0x3c8] ;  /* 0x00007900ff0e77ac */ /* 0x000f620008000a00 */
[----:B------:R-:W-:Y:S01]  /*1260*/  BSSY.RECONVERGENT B1, `(.L_x_401) ;  /* 0x00005ed000017945 */ /* 0x000fe20003800200 */
[----:B------:R-:W-:Y:S01]  /*1270*/  USHF.L.U32 UR28, UR26, 0x6, URZ ;  /* 0x000000061a1c7899 */ /* 0x000fe200080006ff */
[----:B-1----:R-:W-:Y:S01]  /*1280*/  IMAD R26, R19, UR4, RZ ;  /* 0x00000004131a7c24 */ /* 0x002fe2000f8e02ff */
[----:B------:R-:W-:-:S03]  /*1290*/  USHF.L.U64.HI UR25, UR4, 0x5, UR5 ;  /* 0x0000000504197899 */ /* 0x000fc60008010205 */
[----:B------:R-:W1:Y:S01]  /*12a0*/  LDC.64 R248, c[0x0][0x420] ;  /* 0x00010800fff87b82 */ /* 0x000e620000000a00 */
[----:B------:R-:W-:Y:S01]  /*12b0*/  USHF.L.U32 UR27, UR4, 0x5, URZ ;  /* 0x00000005041b7899 */ /* 0x000fe200080006ff */
[C---:B------:R-:W-:Y:S02]  /*12c0*/  IMAD R11, R17.reuse, UR5, R26 ;  /* 0x00000005110b7c24 */ /* 0x040fe4000f8e021a */
[----:B------:R-:W-:-:S04]  /*12d0*/  IMAD.WIDE.U32 R26, R17, UR4, R28 ;  /* 0x00000004111a7c25 */ /* 0x000fc8000f8e001c */
[----:B------:R-:W-:Y:S01]  /*12e0*/  IMAD.IADD R27, R27, 0x1, R11 ;  /* 0x000000011b1b7824 */ /* 0x000fe200078e020b */
[----:B------:R-:W-:Y:S01]  /*12f0*/  IADD3.X R11, PT, PT, R14, R15, R22, P1, P0 ;  /* 0x0000000f0e0b7210 */ /* 0x000fe20000fe0416 */
[----:B------:R-:W-:Y:S02]  /*1300*/  IMAD.MOV.U32 R14, RZ, RZ, R214 ;  /* 0x000000ffff0e7224 */ /* 0x000fe400078e00d6 */
[----:B------:R-:W-:Y:S02]  /*1310*/  IMAD.MOV.U32 R15, RZ, RZ, RZ ;  /* 0x000000ffff0f7224 */ /* 0x000fe400078e00ff */
[----:B------:R-:W-:Y:S01]  /*1320*/  IMAD.WIDE.U32 R30, R206, UR6, R26 ;  /* 0x00000006ce1e7c25 */ /* 0x000fe2000f8e001a */
[----:B---3--:R-:W-:-:S03]  /*1330*/  SHF.R.U32.HI R246, RZ, 0x5, R246 ;  /* 0x00000005fff67819 */ /* 0x008fc600000116f6 */
[----:B--2---:R-:W-:-:S04]  /*1340*/  IMAD.WIDE.U32 R22, R17, R2, R14 ;  /* 0x0000000211167225 */ /* 0x004fc800078e000e */
[----:B------:R-:W-:Y:S01]  /*1350*/  IMAD R26, R19, R2, RZ ;  /* 0x00000002131a7224 */ /* 0x000fe200078e02ff */
[----:B------:R-:W-:Y:S01]  /*1360*/  IADD3 R28, P0, PT, R20, R22, RZ ;  /* 0x00000016141c7210 */ /* 0x000fe20007f1e0ff */
[----:B------:R-:W-:Y:S01]  /*1370*/  IMAD R31, R206, UR7, R31 ;  /* 0x00000007ce1f7c24 */ /* 0x000fe2000f8e021f */
[----:B------:R-:W2:Y:S01]  /*1380*/  LDC R22, c[0x0][0x508] ;  /* 0x00014200ff167b82 */ /* 0x000ea20000000800 */
[----:B------:R-:W-:Y:S01]  /*1390*/  IMAD R26, R17, R3, R26 ;  /* 0x00000003111a7224 */ /* 0x000fe200078e021a */
[----:B------:R-:W3:Y:S04]  /*13a0*/  LDCU.64 UR6, c[0x0][0x550] ;  /* 0x0000aa00ff0677ac */ /* 0x000ee80008000a00 */
[----:B------:R-:W-:Y:S01]  /*13b0*/  IADD3.X R29, PT, PT, R9, R23, R26, P0, !PT ;  /* 0x00000017091d7210 */ /* 0x000fe200007fe41a */
[----:B------:R-:W-:Y:S01]  /*13c0*/  IMAD.WIDE.U32 R26, R215, UR4, R30 ;  /* 0x00000004d71a7c25 */ /* 0x000fe2000f8e001e */
[----:B----4-:R-:W-:-:S03]  /*13d0*/  LOP3.LUT R9, R21, 0x1f, RZ, 0xc0, !PT ;  /* 0x0000001f15097812 */ /* 0x010fc600078ec0ff */
[----:B-----5:R-:W-:-:S04]  /*13e0*/  IMAD.WIDE.U32 R20, R4, UR16, RZ ;  /* 0x0000001004147c25 */ /* 0x020fc8000f8e00ff */
[----:B------:R-:W-:Y:S01]  /*13f0*/  IMAD R17, R246, UR26, R9 ;  /* 0x0000001af6117c24 */ /* 0x000fe2000f8e0209 */
[----:B------:R-:W-:Y:S01]  /*1400*/  SEL R4, R20, RZ, P4 ;  /* 0x000000ff14047207 */ /* 0x000fe20002000000 */
[----:B------:R-:W-:Y:S02]  /*1410*/  IMAD R20, R5, UR16, R21 ;  /* 0x0000001005147c24 */ /* 0x000fe4000f8e0215 */
[----:B------:R-:W-:Y:S01]  /*1420*/  IMAD R229, R215, UR5, R27 ;  /* 0x00000005d7e57c24 */ /* 0x000fe2000f8e021b */
[----:B------:R-:W-:Y:S01]  /*1430*/  IADD3 R5, P1, P0, R17, R24, R4 ;  /* 0x0000001811057210 */ /* 0x000fe2000783e004 */
[----:B------:R-:W-:Y:S01]  /*1440*/  VIADD R4, R232, UR21 ;  /* 0x00000015e8047c36 */ /* 0x000fe20008000000 */
[----:B------:R-:W4:Y:S01]  /*1450*/  LDCU.64 UR4, c[0x0][0x380] ;  /* 0x00007000ff0477ac */ /* 0x000f220008000a00 */
[----:B------:R-:W-:Y:S01]  /*1460*/  IMAD.WIDE.U32 R28, R206, UR14, R28 ;  /* 0x0000000ece1c7c25 */ /* 0x000fe2000f8e001c */
[----:B------:R-:W5:Y:S01]  /*1470*/  LDC.64 R24, c[0x0][0x5e8] ;  /* 0x00017a00ff187b82 */ /* 0x000f620000000a00 */
[----:B------:R-:W-:-:S02]  /*1480*/  SHF.R.S32.HI R17, RZ, 0x1f, R17 ;  /* 0x0000001fff117819 */ /* 0x000fc40000011411 */
[----:B--2---:R-:W-:Y:S01]  /*1490*/  IADD3 R22, PT, PT, R4, -R22, -R239 ;  /* 0x8000001604167210 */ /* 0x004fe20007ffe8ef */
[----:B------:R-:W-:Y:S01]  /*14a0*/  IMAD R29, R206, UR15, R29 ;  /* 0x0000000fce1d7c24 */ /* 0x000fe2000f8e021d */
[----:B------:R-:W2:Y:S01]  /*14b0*/  LDCU.64 UR14, c[0x0][0x570] ;  /* 0x0000ae00ff0e77ac */ /* 0x000ea20008000a00 */
[----:B------:R-:W-:Y:S02]  /*14c0*/  SEL R20, R20, RZ, P4 ;  /* 0x000000ff14147207 */ /* 0x000fe40002000000 */
[----:B------:R-:W-:Y:S01]  /*14d0*/  SHF.R.S32.HI R19, RZ, 0x1f, R22 ;  /* 0x0000001fff137819 */ /* 0x000fe20000011416 */
[----:B------:R-:W-:Y:S01]  /*14e0*/  IMAD.WIDE.U32 R28, R215, R2, R28 ;  /* 0x00000002d71c7225 */ /* 0x000fe200078e001c */
[----:B------:R-:W-:Y:S02]  /*14f0*/  IADD3.X R11, PT, PT, R17, R11, R20, P1, P0 ;  /* 0x0000000b110b7210 */ /* 0x000fe40000fe0414 */
[----:B------:R-:W-:Y:S01]  /*1500*/  LEA.HI R19, R19, R22, RZ, 0x6 ;  /* 0x0000001613137211 */ /* 0x000fe200078f30ff */
[----:B------:R-:W-:Y:S01]  /*1510*/  IMAD R227, R215, R3, R29 ;  /* 0x00000003d7e37224 */ /* 0x000fe200078e021d */
[----:B------:R-:W-:Y:S01]  /*1520*/  IADD3 R5, P0, PT, R5, UR28, RZ ;  /* 0x0000001c05057c10 */ /* 0x000fe2000ff1e0ff */
[----:B------:R-:W-:Y:S01]  /*1530*/  IMAD.U32 R20, RZ, RZ, UR28 ;  /* 0x0000001cff147e24 */ /* 0x000fe2000f8e00ff */
[----:B------:R-:W-:-:S02]  /*1540*/  SHF.R.S32.HI R19, RZ, 0x6, R19 ;  /* 0x00000006ff137819 */ /* 0x000fc40000011413 */
[C---:B----4-:R-:W-:Y:S02]  /*1550*/  LEA R226, P1, R28.reuse, UR4, 0x1 ;  /* 0x000000041ce27c11 */ /* 0x050fe4000f8208ff */
[----:B------:R-:W-:Y:S02]  /*1560*/  VIMNMX R222, PT, PT, RZ, R19, !PT ;  /* 0x00000013ffde7248 */ /* 0x000fe40007fe0100 */
[----:B------:R-:W-:Y:S02]  /*1570*/  LEA.HI.X R227, R28, UR5, R227, 0x1, P1 ;  /* 0x000000051ce37c11 */ /* 0x000fe400088f0ce3 */
[----:B------:R-:W-:Y:S02]  /*1580*/  ISETP.GT.AND P1, PT, R237, R222, PT ;  /* 0x000000deed00720c */ /* 0x000fe40003f24270 */
[----:B------:R-:W-:Y:S02]  /*1590*/  LEA.HI.X.SX32 R20, R20, R11, 0x1, P0 ;  /* 0x0000000b14147211 */ /* 0x000fe400000f0eff */
[----:B--2---:R-:W-:-:S02]  /*15a0*/  LEA R242, P0, R5, UR14, 0x2 ;  /* 0x0000000e05f27c11 */ /* 0x004fc4000f8010ff */
[----:B------:R-:W-:Y:S02]  /*15b0*/  LEA R17, R13, R18, 0x6 ;  /* 0x000000120d117211 */ /* 0x000fe400078e30ff */
[C---:B---3--:R-:W-:Y:S02]  /*15c0*/  LEA R228, P3, R26.reuse, UR6, 0x1 ;  /* 0x000000061ae47c11 */ /* 0x048fe4000f8608ff */
[----:B------:R-:W-:Y:S01]  /*15d0*/  LEA.HI.X R243, R5, UR15, R20, 0x2, P0 ;  /* 0x0000000f05f37c11 */ /* 0x000fe200080f1414 */
[----:B-----5:R-:W-:Y:S01]  /*15e0*/  IMAD.WIDE R224, R17, 0x4, R24 ;  /* 0x0000000411e07825 */ /* 0x020fe200078e0218 */
[----:B------:R-:W-:Y:S02]  /*15f0*/  IADD3 R11, P0, PT, R215, 0x20, RZ ;  /* 0x00000020d70b7810 */ /* 0x000fe40007f1e0ff */
[----:B------:R-:W-:Y:S01]  /*1600*/  LEA.HI.X R229, R26, UR7, R229, 0x1, P3 ;  /* 0x000000071ae57c11 */ /* 0x000fe200098f0ce5 */
[----:B------:R-:W-:Y:S01]  /*1610*/  IMAD R5, R13, 0x40, R16 ;  /* 0x000000400d057824 */ /* 0x000fe200078e0210 */
[C---:B------:R-:W-:Y:S01]  /*1620*/  SHF.L.U64.HI R16, R2.reuse, 0x5, R3 ;  /* 0x0000000502107819 */ /* 0x040fe20000010203 */
[----:B------:R-:W-:Y:S01]  /*1630*/  IMAD.SHL.U32 R3, R2, 0x20, RZ ;  /* 0x0000002002037824 */ /* 0x000fe200078e00ff */
[----:B------:R-:W-:Y:S01]  /*1640*/  IADD3 R17, PT, PT, R215, 0x20, RZ ;  /* 0x00000020d7117810 */ /* 0x000fe20007ffe0ff */
[----:B------:R-:W-:-:S02]  /*1650*/  IMAD.MOV.U32 R223, RZ, RZ, R225 ;  /* 0x000000ffffdf7224 */ /* 0x000fc400078e00e1 */
[----:B-1----:R-:W-:-:S04]  /*1660*/  IMAD.WIDE R248, R5, 0x4, R248 ;  /* 0x0000000405f87825 */ /* 0x002fc800078e02f8 */
        /* <DEDUP_REMOVED lines=13> */
.L_x_413:
[----:B------:R-:W1:Y:S01]  /*1740*/  LDCU.64 UR10, c[0x0][0x5c0] ;  /* 0x0000b800ff0a77ac */ /* 0x000e620008000a00 */
[----:B------:R-:W-:-:S05]  /*1750*/  IADD3 R0, PT, PT, R238, R241, RZ ;  /* 0x000000f1ee007210 */ /* 0x000fca0007ffe0ff */
[C---:B-1----:R-:W-:Y:S02]  /*1760*/  IMAD R3, R0.reuse, UR11, RZ ;  /* 0x0000000b00037c24 */ /* 0x042fe4000f8e02ff */
[----:B------:R-:W-:-:S05]  /*1770*/  IMAD.WIDE.U32 R4, R0, UR10, RZ ;  /* 0x0000000a00047c25 */ /* 0x000fca000f8e00ff */
[----:B------:R-:W-:Y:S02]  /*1780*/  IADD3 R0, PT, PT, R5, R3, RZ ;  /* 0x0000000305007210 */ /* 0x000fe40007ffe0ff */
.L_x_414:
        /* <DEDUP_REMOVED lines=11> */
.L_x_415:
[----:B------:R-:W1:Y:S01]  /*1840*/  LDCU.64 UR6, c[0x0][0x5c8] ;  /* 0x0000b900ff0677ac */ /* 0x000e620008000a00 */
[----:B------:R-:W-:-:S05]  /*1850*/  IADD3 R238, PT, PT, R238, R241, RZ ;  /* 0x000000f1eeee7210 */ /* 0x000fca0007ffe0ff */
[C---:B-1----:R-:W-:Y:S02]  /*1860*/  IMAD R5, R238.reuse, UR7, RZ ;  /* 0x00000007ee057c24 */ /* 0x042fe4000f8e02ff */
[----:B------:R-:W-:-:S05]  /*1870*/  IMAD.WIDE.U32 R6, R238, UR6, RZ ;  /* 0x00000006ee067c25 */ /* 0x000fca000f8e00ff */
[----:B------:R-:W-:-:S07]  /*1880*/  IADD3 R5, PT, PT, R7, R5, RZ ;  /* 0x0000000507057210 */ /* 0x000fce0007ffe0ff */
.L_x_416:
        /* <DEDUP_REMOVED lines=27> */
.L_x_418:
[----:B------:R-:W-:Y:S05]  /*1a40*/  BSYNC.RECONVERGENT B0 ;  /* 0x0000000000007941 */ /* 0x000fea0003800200 */
.L_x_417:
        /* <DEDUP_REMOVED lines=15> */
.L_x_420:
[----:B------:R-:W-:Y:S05]  /*1b40*/  BSYNC.RECONVERGENT B0 ;  /* 0x0000000000007941 */ /* 0x000fea0003800200 */
.L_x_419:
        /* <DEDUP_REMOVED lines=22> */
.L_x_422:
[----:B------:R-:W-:Y:S05]  /*1cb0*/  BSYNC.RECONVERGENT B0 ;  /* 0x0000000000007941 */ /* 0x000fea0003800200 */
.L_x_421:
[----:B------:R-:W-:Y:S05]  /*1cc0*/  @P3 BRA `(.L_x_423) ;  /* 0x0000005400183947 */ /* 0x000fea0003800000 */
[----:B------:R-:W4:Y:S01]  /*1cd0*/  LDCU UR10, c[0x0][0x440] ;  /* 0x00008800ff0a77ac */ /* 0x000f220008000800 */
[----:B---3--:R-:W-:Y:S01]  /*1ce0*/  MOV R5, R3 ;  /* 0x0000000300057202 */ /* 0x008fe20000000f00 */
[----:B------:R-:W-:Y:S01]  /*1cf0*/  IMAD R2, R2, UR6, RZ ;  /* 0x0000000602027c24 */ /* 0x000fe2000f8e02ff */
[----:B------:R-:W3:Y:S01]  /*1d00*/  LDCU.64 UR4, c[0x0][0x568] ;  /* 0x0000ad00ff0477ac */ /* 0x000ee20008000a00 */
[----:B------:R-:W-:Y:S02]  /*1d10*/  IMAD.MOV.U32 R4, RZ, RZ, R6 ;  /* 0x000000ffff047224 */ /* 0x000fe400078e0006 */
[C---:B------:R-:W-:Y:S02]  /*1d20*/  IMAD R2, R11.reuse, UR7, R2 ;  /* 0x000000070b027c24 */ /* 0x040fe4000f8e0202 */
[----:B------:R-:W-:-:S04]  /*1d30*/  IMAD.WIDE.U32 R4, R11, UR6, R4 ;  /* 0x000000060b047c25 */ /* 0x000fc8000f8e0004 */
[----:B------:R-:W-:Y:S01]  /*1d40*/  IMAD.IADD R3, R5, 0x1, R2 ;  /* 0x0000000105037824 */ /* 0x000fe200078e0202 */
[----:B----4-:R-:W-:Y:S02]  /*1d50*/  ISETP.GE.AND P0, PT, R214, UR10, PT ;  /* 0x0000000ad6007c0c */ /* 0x010fe4000bf06270 */
[----:B---3--:R-:W-:-:S04]  /*1d60*/  LEA R2, P1, R4, UR4, 0x1 ;  /* 0x0000000404027c11 */ /* 0x008fc8000f8208ff */
[----:B------:R-:W-:-:S07]  /*1d70*/  LEA.HI.X R3, R4, UR5, R3, 0x1, P1 ;  /* 0x0000000504037c11 */ /* 0x000fce00088f0c03 */
[----:B------:R3:W-:Y:S01]  /*1d80*/  @!P0 STG.E.128 desc[UR18][R2.64], RZ ;  /* 0x000000ff02008986 */ /* 0x0007e2000c101d12 */
[----:B------:R-:W-:-:S13]  /*1d90*/  ISETP.GE.AND P0, PT, R208, UR10, PT ;  /* 0x0000000ad0007c0c */ /* 0x000fda000bf06270 */
[----:B------:R-:W-:Y:S05]  /*1da0*/  @P0 BRA `(.L_x_423) ;  /* 0x0000005000e00947 */ /* 0x000fea0003800000 */
[----:B------:R4:W-:Y:S01]  /*1db0*/  STG.E.128 desc[UR18][R2.64+0x80], RZ ;  /* 0x000080ff02007986 */ /* 0x0009e2000c101d12 */
[----:B------:R-:W-:Y:S05]  /*1dc0*/  BRA `(.L_x_423) ;  /* 0x0000005000d87947 */ /* 0x000fea0003800000 */
.L_x_412:
[----:B------:R-:W-:Y:S01]  /*1dd0*/  IMAD.U32 R5, RZ, RZ, UR10 ;  /* 0x0000000aff057e24 */ /* 0x000fe2000f8e00ff */
[----:B------:R-:W-:Y:S01]  /*1de0*/  UIMAD UR6, UR20, UR10, URZ ;  /* 0x0000000a140672a4 */ /* 0x000fe2000f8e02ff */
[----:B------:R-:W-:Y:S02]  /*1df0*/  @P4 BAR.SYNC.DEFER_BLOCKING 0x0 ;  /* 0x0000000000004b1d */ /* 0x000fe40000010000 */
[----:B------:R-:W-:Y:S01]  /*1e00*/  IMAD.WIDE.U32 R18, R5, UR21, R14 ;  /* 0x0000001505127c25 */ /* 0x000fe2000f8e000e */
[----:B------:R-:W-:Y:S01]  /*1e10*/  UIMAD UR6, UR21, UR11, UR6 ;  /* 0x0000000b150672a4 */ /* 0x000fe2000f8e0206 */
[----:B------:R-:W-:Y:S02]  /*1e20*/  LOP3.LUT R5, R13, 0x80000001, RZ, 0xc0, !PT ;  /* 0x800000010d057812 */ /* 0x000fe400078ec0ff */
[----:B------:R-:W1:Y:S01]  /*1e30*/  LDCU.64 UR4, c[0x0][0x3d8] ;  /* 0x00007b00ff0477ac */ /* 0x000e620008000a00 */
[----:B------:R-:W-:Y:S01]  /*1e40*/  IADD3 R20, P0, PT, R12, R18, RZ ;  /* 0x000000120c147210 */ /* 0x000fe20007f1e0ff */
[----:B------:R-:W-:Y:S03]  /*1e50*/  BSSY.RECONVERGENT B0, `(.L_x_424) ;  /* 0x0000021000007945 */ /* 0x000fe60003800200 */
[----:B------:R-:W-:-:S02]  /*1e60*/  IADD3.X R21, PT, PT, R10, UR6, R19, P0, !PT ;  /* 0x000000060a157c10 */ /* 0x000fc400087fe413 */
[----:B------:R-:W-:Y:S02]  /*1e70*/  IADD3 R10, PT, PT, R239, -UR21, RZ ;  /* 0x80000015ef0a7c10 */ /* 0x000fe4000fffe0ff */
[----:B------:R-:W-:Y:S02]  /*1e80*/  ISETP.NE.AND P0, PT, R5, 0x1, PT ;  /* 0x000000010500780c */ /* 0x000fe40003f05270 */
[----:B------:R-:W-:Y:S02]  /*1e90*/  ISETP.GE.AND P6, PT, R215, R10, PT ;  /* 0x0000000ad700720c */ /* 0x000fe40003fc6270 */
[----:B------:R-:W-:Y:S01]  /*1ea0*/  SEL R5, RZ, 0x4000, P0 ;  /* 0x00004000ff057807 */ /* 0x000fe20000000000 */
[----:B-1----:R-:W-:Y:S02]  /*1eb0*/  IMAD R19, R0, UR4, RZ ;  /* 0x0000000400137c24 */ /* 0x002fe4000f8e02ff */
[----:B------:R-:W-:-:S04]  /*1ec0*/  IMAD.WIDE.U32 R20, R6, UR4, R20 ;  /* 0x0000000406147c25 */ /* 0x000fc8000f8e0014 */
[----:B------:R-:W-:-:S04]  /*1ed0*/  IMAD R19, R6, UR5, R19 ;  /* 0x0000000506137c24 */ /* 0x000fc8000f8e0213 */
[----:B------:R-:W-:Y:S01]  /*1ee0*/  IMAD.IADD R19, R21, 0x1, R19 ;  /* 0x0000000115137824 */ /* 0x000fe200078e0213 */
[----:B------:R-:W-:Y:S06]  /*1ef0*/  @P6 BRA `(.L_x_425) ;  /* 0x0000000000506947 */ /* 0x000fec0003800000 */
[----:B------:R-:W1:Y:S01]  /*1f00*/  LDCU UR6, c[0x0][0x440] ;  /* 0x00008800ff0677ac */ /* 0x000e620008000800 */
[----:B------:R-:W-:Y:S01]  /*1f10*/  IMAD.MOV.U32 R18, RZ, RZ, R20 ;  /* 0x000000ffff127224 */ /* 0x000fe200078e0014 */
[----:B------:R-:W2:Y:S03]  /*1f20*/  LDCU.64 UR4, c[0x0][0x390] ;  /* 0x00007200ff0477ac */ /* 0x000ea60008000a00 */
        /* <DEDUP_REMOVED lines=17> */
.L_x_425:
[----:B------:R2:W-:Y:S04]  /*2040*/  STS.128 [R212+0x10000], RZ ;  /* 0x010000ffd4007388 */ /* 0x0005e80000000c00 */
[----:B------:R2:W-:Y:S02]  /*2050*/  STS.128 [R212+0x12000], RZ ;  /* 0x012000ffd4007388 */ /* 0x0005e40000000c00 */
.L_x_426:
[----:B------:R-:W-:Y:S05]  /*2060*/  BSYNC.RECONVERGENT B0 ;  /* 0x0000000000007941 */ /* 0x000fea0003800200 */
.L_x_424:
        /* <DEDUP_REMOVED lines=26> */
.L_x_428:
[----:B------:R-:W-:Y:S05]  /*2210*/  BSYNC.RECONVERGENT B0 ;  /* 0x0000000000007941 */ /* 0x000fea0003800200 */
.L_x_427:
        /* <DEDUP_REMOVED lines=21> */
.L_x_430:
[----:B------:R1:W-:Y:S04]  /*2370*/  STS.128 [R212+0x8000], RZ ;  /* 0x008000ffd4007388 */ /* 0x0003e80000000c00 */
[----:B------:R1:W-:Y:S02]  /*2380*/  STS.128 [R212+0xa000], RZ ;  /* 0x00a000ffd4007388 */ /* 0x0003e40000000c00 */
.L_x_431:
[----:B------:R-:W-:Y:S05]  /*2390*/  BSYNC.RECONVERGENT B0 ;  /* 0x0000000000007941 */ /* 0x000fea0003800200 */
.L_x_429:
[----:B------:R-:W-:Y:S01]  /*23a0*/  ISETP.GE.AND P3, PT, R17, R10, PT ;  /* 0x0000000a1100720c */ /* 0x000fe20003f66270 */
[----:B------:R-:W-:-:S12]  /*23b0*/  BSSY.RECONVERGENT B0, `(.L_x_432) ;  /* 0x0000016000007945 */ /* 0x000fd80003800200 */
[----:B------:R1:W-:Y:S04]  /*23c0*/  @P3 STS.128 [R212+0x9000], RZ ;  /* 0x009000ffd4003388 */ /* 0x0003e80000000c00 */
[----:B------:R1:W-:Y:S01]  /*23d0*/  @P3 STS.128 [R212+0xb000], RZ ;  /* 0x00b000ffd4003388 */ /* 0x0003e20000000c00 */
[----:B------:R-:W-:Y:S05]  /*23e0*/  @P3 BRA `(.L_x_433) ;  /* 0x0000000000483947 */ /* 0x000fea0003800000 */
[----:B------:R-:W5:Y:S01]  /*23f0*/  LDCU UR4, c[0x0][0x440] ;  /* 0x00008800ff0477ac */ /* 0x000f620008000800 */
[----:B------:R-:W-:Y:S02]  /*2400*/  IMAD.U32 R17, RZ, RZ, UR27 ;  /* 0x0000001bff117e24 */ /* 0x000fe4000f8e00ff */
[----:B-1----:R-:W-:Y:S02]  /*2410*/  IMAD.U32 R13, RZ, RZ, UR27 ;  /* 0x0000001bff0d7e24 */ /* 0x002fe4000f8e00ff */
[----:B------:R-:W-:Y:S01]  /*2420*/  IMAD.U32 R12, RZ, RZ, UR25 ;  /* 0x00000019ff0c7e24 */ /* 0x000fe2000f8e00ff */
        /* <DEDUP_REMOVED lines=14> */
.L_x_433:
[----:B------:R-:W-:Y:S05]  /*2510*/  BSYNC.RECONVERGENT B0 ;  /* 0x0000000000007941 */ /* 0x000fea0003800200 */
.L_x_432:
        /* <DEDUP_REMOVED lines=19> */
.L_x_435:
[----:B------:R1:W-:Y:S04]  /*2650*/  STS.128 [R235], RZ ;  /* 0x000000ffeb007388 */ /* 0x0003e80000000c00 */
[----:B------:R1:W-:Y:S02]  /*2660*/  STS.128 [R235+0x2000], RZ ;  /* 0x002000ffeb007388 */ /* 0x0003e40000000c00 */
.L_x_436:
[----:B------:R-:W-:Y:S05]  /*2670*/  BSYNC.RECONVERGENT B0 ;  /* 0x0000000000007941 */ /* 0x000fea0003800200 */
.L_x_434:
[C---:B-1----:R-:W-:Y:S01]  /*2680*/  VIADD R13, R210.reuse, 0x8 ;  /* 0x00000008d20d7836 */ /* 0x042fe20000000000 */
        /* <DEDUP_REMOVED lines=26> */
.L_x_438:
[----:B------:R-:W-:Y:S05]  /*2830*/  BSYNC.RECONVERGENT B0 ;  /* 0x0000000000007941 */ /* 0x000fea0003800200 */
.L_x_437:
        /* <DEDUP_REMOVED lines=34> */
.L_x_440:
[----:B------:R1:W-:Y:S04]  /*2a60*/  STS.128 [R212+0xc000], RZ ;  /* 0x00c000ffd4007388 */ /* 0x0003e80000000c00 */
[----:B------:R1:W-:Y:S02]  /*2a70*/  STS.128 [R212+0xe000], RZ ;  /* 0x00e000ffd4007388 */ /* 0x0003e40000000c00 */
.L_x_441:
[----:B------:R-:W-:Y:S05]  /*2a80*/  BSYNC.RECONVERGENT B0 ;  /* 0x0000000000007941 */ /* 0x000fea0003800200 */
.L_x_439:
[----:B------:R1:W-:Y:S01]  /*2a90*/  @P5 STS.128 [R212+0xd000], RZ ;  /* 0x00d000ffd4005388 */ /* 0x0003e20000000c00 */
[----:B------:R-:W-:Y:S03]  /*2aa0*/  BSSY.RECONVERGENT B0, `(.L_x_442) ;  /* 0x0000019000007945 */ /* 0x000fe60003800200 */
        /* <DEDUP_REMOVED lines=24> */
.L_x_443:
[----:B------:R-:W-:Y:S05]  /*2c30*/  BSYNC.RECONVERGENT B0 ;  /* 0x0000000000007941 */ /* 0x000fea0003800200 */
.L_x_442:
[----:B------:R-:W0:Y:S01]  /*2c40*/  LDGDEPBAR ;  /* 0x00000000000079af */ /* 0x000e220000000000 */
[----:B------:R-:W3:Y:S01]  /*2c50*/  LDC.64 R12, c[0x0][0x528] ;  /* 0x00014a00ff0c7b82 */ /* 0x000ee20000000a00 */
[----:B------:R-:W-:Y:S01]  /*2c60*/  IMAD R230, R207, UR22, R206 ;  /* 0x00000016cfe67c24 */ /* 0x000fe2000f8e02ce */
[----:B------:R-:W1:Y:S01]  /*2c70*/  LDCU UR10, c[0x0][0x590] ;  /* 0x0000b200ff0a77ac */ /* 0x000e620008000800 */
[----:B------:R-:W1:Y:S01]  /*2c80*/  S2R R220, SR_TID.X ;  /* 0x0000000000dc7919 */ /* 0x000e620000002100 */
[----:B--2---:R-:W-:Y:S01]  /*2c90*/  IADD3 R7, PT, PT, R236, R210, R239 ;  /* 0x000000d2ec077210 */ /* 0x004fe20007ffe0ef */
[----:B------:R-:W2:Y:S03]  /*2ca0*/  LDCU UR4, c[0x0][0x440] ;  /* 0x00008800ff0477ac */ /* 0x000ea60008000800 */
[----:B------:R-:W1:Y:S01]  /*2cb0*/  LDC R219, c[0x0][0x44c] ;  /* 0x00011300ffdb7b82 */ /* 0x000e620000000800 */
[----:B------:R-:W1:Y:S01]  /*2cc0*/  LDCU UR5, c[0x0][0x3e0] ;  /* 0x00007c00ff0577ac */ /* 0x000e620008000800 */
[----:B------:R-:W1:Y:S01]  /*2cd0*/  LDCU UR7, c[0x0][0x45c] ;  /* 0x00008b80ff0777ac */ /* 0x000e620008000800 */
[----:B------:R-:W1:Y:S01]  /*2ce0*/  LDCU.U8 UR6, c[0x0][0x4f8] ;  /* 0x00009f00ff0677ac */ /* 0x000e620008000000 */
[----:B------:R-:W-:-:S04]  /*2cf0*/  DEPBAR.LE SB0, 0x1 ;  /* 0x000080400000791a */ /* 0x000fc80000000000 */
[----:B------:R-:W-:Y:S06]  /*2d00*/  BAR.SYNC.DEFER_BLOCKING 0x0 ;  /* 0x0000000000007b1d */ /* 0x000fec0000010000 */
[----:B---3--:R-:W3:Y:S04]  /*2d10*/  LDG.E.64 R10, desc[UR18][R12.64+0x8] ;  /* 0x000008120c0a7981 */ /* 0x008ee8000c1e1b00 */
[----:B------:R-:W2:Y:S01]  /*2d20*/  LDG.E.64 R2, desc[UR18][R12.64] ;  /* 0x000000120c027981 */ /* 0x000ea2000c1e1b00 */
[----:B------:R-:W-:Y:S01]  /*2d30*/  IMAD.SHL.U32 R230, R230, 0x20, RZ ;  /* 0x00000020e6e67824 */ /* 0x000fe200078e00ff */
[----:B------:R-:W-:Y:S01]  /*2d40*/  LOP3.LUT R246, R246, 0x3, RZ, 0xc0, !PT ;  /* 0x00000003f6f67812 */ /* 0x000fe200078ec0ff */
[----:B------:R-:W-:Y:S01]  /*2d50*/  IMAD.SHL.U32 R198, R202, 0x2, RZ ;  /* 0x00000002cac67824 */ /* 0x000fe200078e00ff */
[----:B------:R-:W1:Y:S01]  /*2d60*/  LDSM.16.M88.4 R116, [R203] ;  /* 0x00000000cb74783b */ /* 0x000e620000000200 */
[----:B------:R-:W-:Y:S01]  /*2d70*/  IMAD.SHL.U32 R0, R204, 0x2, RZ ;  /* 0x00000002cc007824 */ /* 0x000fe200078e00ff */
[----:B------:R-:W-:Y:S01]  /*2d80*/  IADD3 R221, PT, PT, R4, 0x40, -R239 ;  /* 0x0000004004dd7810 */ /* 0x000fe20007ffe8ef */
[----:B------:R-:W-:Y:S01]  /*2d90*/  IMAD.MOV.U32 R244, RZ, RZ, 0x10 ;  /* 0x00000010fff47424 */ /* 0x000fe200078e00ff */
[----:B------:R-:W1:Y:S01]  /*2da0*/  LDSM.16.M88.4 R120, [R203+0x800] ;  /* 0x00080000cb78783b */ /* 0x000e620000000200 */
[----:B------:R-:W-:Y:S01]  /*2db0*/  IMAD.SHL.U32 R188, R204, 0x2, RZ ;  /* 0x00000002ccbc7824 */ /* 0x000fe200078e00ff */
[----:B------:R-:W-:Y:S01]  /*2dc0*/  CS2R R94, SRZ ;  /* 0x00000000005e7805 */ /* 0x000fe2000001ff00 */
[--C-:B------:R-:W-:Y:S01]  /*2dd0*/  IMAD.IADD R189, R203, 0x1, R198.reuse ;  /* 0x00000001cbbd7824 */ /* 0x100fe200078e02c6 */
[----:B------:R-:W1:Y:S01]  /*2de0*/  LDSM.16.M88.4 R148, [R203+0x2000] ;  /* 0x00200000cb94783b */ /* 0x000e620000000200 */
[--C-:B------:R-:W-:Y:S01]  /*2df0*/  IMAD.IADD R191, R205, 0x1, R198.reuse ;  /* 0x00000001cdbf7824 */ /* 0x100fe200078e02c6 */
[----:B------:R-:W-:Y:S01]  /*2e00*/  CS2R R92, SRZ ;  /* 0x00000000005c7805 */ /* 0x000fe2000001ff00 */
[----:B------:R-:W-:Y:S01]  /*2e10*/  IMAD.IADD R195, R199, 0x1, R198 ;  /* 0x00000001c7c37824 */ /* 0x000fe200078e02c6 */
[----:B------:R-:W1:Y:S01]  /*2e20*/  LDSM.16.M88.4 R152, [R203+0x2800] ;  /* 0x00280000cb98783b */ /* 0x000e620000000200 */
[----:B------:R-:W-:Y:S01]  /*2e30*/  IMAD.IADD R232, R7, 0x1, -R232 ;  /* 0x0000000107e87824 */ /* 0x000fe200078e0ae8 */
[----:B------:R-:W-:Y:S01]  /*2e40*/  CS2R R98, SRZ ;  /* 0x0000000000627805 */ /* 0x000fe2000001ff00 */
[--C-:B------:R-:W-:Y:S01]  /*2e50*/  IMAD.IADD R197, R205, 0x1, R5.reuse ;  /* 0x00000001cdc57824 */ /* 0x100fe200078e0205 */
[----:B------:R-:W-:Y:S01]  /*2e60*/  CS2R R96, SRZ ;  /* 0x0000000000607805 */ /* 0x000fe2000001ff00 */
[----:B------:R-:W-:Y:S01]  /*2e70*/  IMAD.IADD R196, R200, 0x1, R5 ;  /* 0x00000001c8c47824 */ /* 0x000fe200078e0205 */
[----:B------:R-:W-:Y:S01]  /*2e80*/  CS2R R90, SRZ ;  /* 0x00000000005a7805 */ /* 0x000fe2000001ff00 */
        /* <DEDUP_REMOVED lines=27> */
[----:B----4-:R-:W-:Y:S01]  /*3040*/  CS2R R20, SRZ ;  /* 0x0000000000147805 */ /* 0x010fe2000001ff00 */
[----:B------:R-:W-:Y:S01]  /*3050*/  IMAD R246, R237, 0x4, R246 ;  /* 0x00000004edf67824 */ /* 0x000fe200078e02f6 */
[----:B-1----:R-:W-:Y:S01]  /*3060*/  SHF.R.U32.HI R245, RZ, 0x7, R220 ;  /* 0x00000007fff57819 */ /* 0x002fe200000116dc */
[--C-:B------:R-:W-:Y:S01]  /*3070*/  IMAD.IADD R192, R205, 0x1, R188.reuse ;  /* 0x00000001cdc07824 */ /* 0x100fe200078e02bc */
[----:B------:R-:W-:Y:S01]  /*3080*/  USHF.L.U32 UR10, UR10, 0x6, URZ ;  /* 0x000000060a0a7899 */ /* 0x000fe200080006ff */
[----:B------:R-:W-:Y:S01]  /*3090*/  IMAD.IADD R193, R199, 0x1, R188 ;  /* 0x00000001c7c17824 */ /* 0x000fe200078e02bc */
[----:B------:R-:W-:Y:S01]  /*30a0*/  UIADD3 UR21, UPT, UPT, UR21, 0x40, URZ ;  /* 0x0000004015157890 */ /* 0x000fe2000fffe0ff */
[C---:B------:R-:W-:Y:S01]  /*30b0*/  IMAD.IADD R190, R188.reuse, 0x1, R191 ;  /* 0x00000001bcbe7824 */ /* 0x040fe200078e02bf */
[----:B------:R-:W-:Y:S01]  /*30c0*/  USHF.L.U32 UR26, UR26, 0x3, URZ ;  /* 0x000000031a1a7899 */ /* 0x000fe200080006ff */
[----:B------:R-:W-:Y:S01]  /*30d0*/  IMAD.IADD R194, R188, 0x1, R195 ;  /* 0x00000001bcc27824 */ /* 0x000fe200078e02c3 */
[----:B---3--:R-:W-:-:S02]  /*30e0*/  IADD3 R250, P1, P0, R230, R10, R9 ;  /* 0x0000000ae6fa7210 */ /* 0x008fc4000783e009 */
[----:B------:R-:W-:Y:S02]  /*30f0*/  SHF.R.S32.HI R230, RZ, 0x1f, R230 ;  /* 0x0000001fffe67819 */ /* 0x000fe400000114e6 */
[----:B--2---:R-:W-:Y:S01]  /*3100*/  R2UR UR12, R2 ;  /* 0x00000000020c72ca */ /* 0x004fe200000e0000 */
[----:B------:R-:W-:Y:S01]  /*3110*/  IMAD.IADD R2, R203, 0x1, R198 ;  /* 0x00000001cb027824 */ /* 0x000fe200078e02c6 */
[----:B------:R-:W-:Y:S01]  /*3120*/  IADD3.X R230, PT, PT, R230, R11, RZ, P1, P0 ;  /* 0x0000000be6e67210 */ /* 0x000fe20000fe04ff */
[----:B------:R-:W-:Y:S01]  /*3130*/  IMAD.WIDE.U32 R250, R250, -0x2daee0ad, RZ ;  /* 0xd2511f53fafa7825 */ /* 0x000fe200078e00ff */
[----:B------:R-:W-:Y:S02]  /*3140*/  R2UR UR11, R3 ;  /* 0x00000000030b72ca */ /* 0x000fe400000e0000 */
[----:B------:R-:W-:Y:S01]  /*3150*/  LOP3.LUT P0, RZ, R220, 0x4, RZ, 0xc0, !PT ;  /* 0x00000004dcff7812 */ /* 0x000fe2000780c0ff */
[----:B------:R-:W-:Y:S01]  /*3160*/  IMAD.IADD R3, R203, 0x1, R0 ;  /* 0x00000001cb037824 */ /* 0x000fe200078e0200 */
[----:B------:R-:W1:Y:S01]  /*3170*/  LDSM.16.M88.4 R132, [R2] ;  /* 0x000000000284783b */ /* 0x000e620000000200 */
[----:B------:R-:W-:Y:S01]  /*3180*/  IMAD.IADD R0, R0, 0x1, R2 ;  /* 0x0000000100007824 */ /* 0x000fe200078e0202 */
[----:B------:R-:W-:-:S02]  /*3190*/  SEL R244, R244, 0xfffffff0, !P0 ;  /* 0xfffffff0f4f47807 */ /* 0x000fc40004000000 */
[----:B------:R-:W2:Y:S01]  /*31a0*/  LDSM.16.M88.4 R124, [R3] ;  /* 0x00000000037c783b */ /* 0x000ea20000000200 */
[----:B------:R-:W-:Y:S02]  /*31b0*/  UIADD3 UR34, UPT, UPT, UR12, -0x61c88647, URZ ;  /* 0x9e3779b90c227890 */ /* 0x000fe4000fffe0ff */
[----:B------:R-:W-:Y:S01]  /*31c0*/  IMAD.IADD R240, R211, 0x1, R244 ;  /* 0x00000001d3f07824 */ /* 0x000fe200078e02f4 */
[----:B------:R-:W3:Y:S01]  /*31d0*/  LDSM.16.M88.4 R128, [R3+0x800] ;  /* 0x000800000380783b */ /* 0x000ee20000000200 */
[----:B------:R-:W-:Y:S02]  /*31e0*/  UIADD3 UR33, UPT, UPT, UR11, -0x4498517b, URZ ;  /* 0xbb67ae850b217890 */ /* 0x000fe4000fffe0ff */
[----:B------:R-:W-:Y:S01]  /*31f0*/  UIADD3 UR32, UPT, UPT, UR12, 0x3c6ef372, URZ ;  /* 0x3c6ef3720c207890 */ /* 0x000fe2000fffe0ff */
[----:B------:R-:W4:Y:S01]  /*3200*/  LDSM.16.M88.4 R156, [R3+0x2000] ;  /* 0x00200000039c783b */ /* 0x000f220000000200 */
[----:B------:R-:W-:Y:S02]  /*3210*/  UIADD3 UR31, UPT, UPT, UR11, 0x76cf5d0a, URZ ;  /* 0x76cf5d0a0b1f7890 */ /* 0x000fe4000fffe0ff */
[----:B------:R-:W-:Y:S01]  /*3220*/  UIADD3 UR30, UPT, UPT, UR12, -0x255992d5, URZ ;  /* 0xdaa66d2b0c1e7890 */ /* 0x000fe2000fffe0ff */
[----:B------:R1:W2:Y:S01]  /*3230*/  LDSM.16.M88.4 R160, [R3+0x2800] ;  /* 0x0028000003a0783b */ /* 0x0002a20000000200 */
[----:B------:R-:W-:-:S02]  /*3240*/  UIADD3 UR29, UPT, UPT, UR11, 0x32370b8f, URZ ;  /* 0x32370b8f0b1d7890 */ /* 0x000fc4000fffe0ff */
[----:B------:R-:W-:Y:S01]  /*3250*/  UIADD3 UR28, UPT, UPT, UR12, 0x78dde6e4, URZ ;  /* 0x78dde6e40c1c7890 */ /* 0x000fe2000fffe0ff */
[----:B------:R-:W2:Y:S01]  /*3260*/  LDSM.16.M88.4 R136, [R2+0x800] ;  /* 0x000800000288783b */ /* 0x000ea20000000200 */
[----:B------:R-:W-:Y:S02]  /*3270*/  UIADD3 UR22, UPT, UPT, UR11, -0x126145ec, URZ ;  /* 0xed9eba140b167890 */ /* 0x000fe4000fffe0ff */
[----:B------:R-:W-:Y:S01]  /*3280*/  UIADD3 UR20, UPT, UPT, UR12, 0x1715609d, URZ ;  /* 0x1715609d0c147890 */ /* 0x000fe2000fffe0ff */
[----:B------:R-:W2:Y:S01]  /*3290*/  LDSM.16.M88.4 R164, [R2+0x2000] ;  /* 0x0020000002a4783b */ /* 0x000ea20000000200 */
[----:B------:R-:W-:Y:S02]  /*32a0*/  UIADD3 UR15, UPT, UPT, UR11, -0x56f99767, URZ ;  /* 0xa90668990b0f7890 */ /* 0x000fe4000fffe0ff */
[----:B------:R-:W-:Y:S01]  /*32b0*/  UIADD3 UR14, UPT, UPT, UR12, -0x4ab325aa, URZ ;  /* 0xb54cda560c0e7890 */ /* 0x000fe2000fffe0ff */
[----:B------:R3:W2:Y:S01]  /*32c0*/  LDSM.16.M88.4 R168, [R2+0x2800] ;  /* 0x0028000002a8783b */ /* 0x0006a20000000200 */
[----:B------:R-:W-:-:S03]  /*32d0*/  UIADD3 UR13, UPT, UPT, UR11, 0x646e171e, URZ ;  /* 0x646e171e0b0d7890 */ /* 0x000fc6000fffe0ff */
[----:B------:R-:W2:Y:S04]  /*32e0*/  LDSM.16.M88.4 R140, [R0] ;  /* 0x00000000008c783b */ /* 0x000ea80000000200 */
[----:B------:R-:W2:Y:S01]  /*32f0*/  LDSM.16.M88.4 R144, [R0+0x800] ;  /* 0x000800000090783b */ /* 0x000ea20000000200 */
[----:B-1----:R-:W-:-:S03]  /*3300*/  IMAD.IADD R3, R188, 0x1, R189 ;  /* 0x00000001bc037824 */ /* 0x002fc600078e02bd */
[----:B------:R-:W1:Y:S04]  /*3310*/  LDSM.16.M88.4 R172, [R0+0x2000] ;  /* 0x0020000000ac783b */ /* 0x000e680000000200 */
[----:B------:R4:W1:Y:S01]  /*3320*/  LDSM.16.M88.4 R176, [R0+0x2800] ;  /* 0x0028000000b0783b */ /* 0x0008620000000200 */
[----:B---3--:R-:W-:Y:S02]  /*3330*/  IMAD.IADD R2, R203, 0x1, R188 ;  /* 0x00000001cb027824 */ /* 0x008fe400078e02bc */
[----:B----4-:R-:W-:-:S07]  /*3340*/  IMAD.IADD R0, R201, 0x1, R198 ;  /* 0x00000001c9007824 */ /* 0x010fce00078e02c6 */
.L_x_446:
[----:B------:R-:W0:Y:S01]  /*3350*/  LDGDEPBAR ;  /* 0x00000000000079af */ /* 0x000e220000000000 */
[--C-:B------:R-:W-:Y:S01]  /*3360*/  IMAD.IADD R182, R188, 0x1, R197.reuse ;  /* 0x00000001bcb67824 */ /* 0x100fe200078e02c5 */
[----:B-----5:R-:W-:Y:S01]  /*3370*/  FSETP.NEU.FTZ.AND P6, PT, R234, -INF , PT ;  /* 0xff800000ea00780b */ /* 0x020fe20003fdd000 */
[----:B------:R-:W-:Y:S01]  /*3380*/  IMAD.IADD R181, R198, 0x1, R197 ;  /* 0x00000001c6b57824 */ /* 0x000fe200078e02c5 */
[----:B------:R-:W-:Y:S01]  /*3390*/  FSETP.NEU.FTZ.AND P1, PT, R233, -INF , PT ;  /* 0xff800000e900780b */ /* 0x000fe20003f3d000 */
[----:B------:R-:W-:Y:S02]  /*33a0*/  VIADD R246, R246, 0xfffffffc ;  /* 0xfffffffcf6f67836 */ /* 0x000fe40000000000 */
[----:B------:R-:W-:Y:S02]  /*33b0*/  IMAD.IADD R180, R188, 0x1, R181 ;  /* 0x00000001bcb47824 */ /* 0x000fe400078e02b5 */
[----:B------:R-:W-:Y:S04]  /*33c0*/  IMAD.WIDE.U32 R184, R246, -0x326172a9, RZ ;  /* 0xcd9e8d57f6b87825 */ /* 0x000fe800078e00ff */
[----:B------:R-:W-:Y:S01]  /*33d0*/  IMAD.U32 R186, RZ, RZ, UR17 ;  /* 0x00000011ffba7e24 */ /* 0x000fe2000f8e00ff */
[----:B------:R-:W-:Y:S01]  /*33e0*/  LOP3.LUT R183, R230, UR12, R185, 0x96, !PT ;  /* 0x0000000ce6b77c12 */ /* 0x000fe2000f8e96b9 */
[----:B------:R-:W-:Y:S02]  /*33f0*/  VIADD R236, R236, 0xffffffc0 ;  /* 0xffffffc0ecec7836 */ /* 0x000fe40000000000 */
[----:B------:R-:W-:Y:S02]  /*3400*/  IMAD R185, R186, 0x2, R245 ;  /* 0x00000002bab97824 */ /* 0x000fe400078e02f5 */
[----:B------:R-:W-:Y:S01]  /*3410*/  IMAD.MOV.U32 R225, RZ, RZ, R223 ;  /* 0x000000ffffe17224 */ /* 0x000fe200078e00df */
[----:B------:R-:W-:Y:S01]  /*3420*/  ISETP.GE.AND P5, PT, R236, R221, PT ;  /* 0x000000ddec00720c */ /* 0x000fe20003fa6270 */
[----:B------:R-:W-:Y:S01]  /*3430*/  IMAD.U32 R187, RZ, RZ, UR17 ;  /* 0x00000011ffbb7e24 */ /* 0x000fe2000f8e00ff */
[----:B------:R-:W-:Y:S01]  /*3440*/  LOP3.LUT R186, R185, UR11, R251, 0x96, !PT ;  /* 0x0000000bb9ba7c12 */ /* 0x000fe2000f8e96fb */
[----:B------:R-:W-:Y:S01]  /*3450*/  VIADD R237, R237, 0xffffffff ;  /* 0xffffffffeded7836 */ /* 0x000fe20000000000 */
[----:B------:R-:W-:Y:S04]  /*3460*/  DEPBAR.LE SB0, 0x0 ;  /* 0x000080000000791a */ /* 0x000fe80000000000 */
[----:B------:R-:W-:Y:S01]  /*3470*/  BAR.SYNC.DEFER_BLOCKING 0x0 ;  /* 0x0000000000007b1d */ /* 0x000fe20000010000 */
[----:B------:R-:W-:Y:S11]  /*3480*/  ISETP.GT.AND P5, PT, R239, UR21, P5 ;  /* 0x00000015ef007c0c */ /* 0x000ff6000afa4270 */
[----:B------:R-:W-:Y:S02]  /*3490*/  @!UPT UIADD3 URZ, UPT, UPT, URZ, URZ, URZ ;  /* 0x000000fffffff290 */ /* 0x000fe4000fffe0ff */
[----:B------:R-:W-:Y:S05]  /*34a0*/  @!P5 IMAD.SHL.U32 R185, R220, 0x2, RZ ;  /* 0x00000002dcb9d824 */ /* 0x000fea00078e00ff */
[----:B------:R-:W-:Y:S01]  /*34b0*/  @!P5 LOP3.LUT R185, R185, 0x6, RZ, 0xc0, !PT ;  /* 0x00000006b9b9d812 */ /* 0x000fe200078ec0ff */
[----:B------:R-:W-:Y:S08]  /*34c0*/  LDSM.16.M88.4 R52, [R197] ;  /* 0x00000000c534783b */ /* 0x000ff00000000200 */
[----:B------:R-:W3:Y:S08]  /*34d0*/  LDSM.16.M88.4 R56, [R203+-0x4000] ;  /* 0xffc00000cb38783b */ /* 0x000ef00000000200 */
[----:B------:R-:W4:Y:S08]  /*34e0*/  LDSM.16.M88.4 R60, [R203+-0x3800] ;  /* 0xffc80000cb3c783b */ /* 0x000f300000000200 */
[----:B------:R-:W-:Y:S08]  /*34f0*/  LDSM.16.M88.4 R64, [R182] ;  /* 0x00000000b640783b */ /* 0x000ff00000000200 */
[----:B------:R-:W2:Y:S08]  /*3500*/  LDSM.16.M88.4 R100, [R2+-0x4000] ;  /* 0xffc000000264783b */ /* 0x000eb00000000200 */
[----:B------:R-:W1:Y:S01]  /*3510*/  LDSM.16.M88.4 R104, [R2+-0x3800] ;  /* 0xffc800000268783b */ /* 0x000e620000000200 */
[C---:B---3--:R-:W-:Y:S07]  /*3520*/  HMMA.16816.F32.BF16 R4, R52.reuse, R56, RZ ;  /* 0x000000383404723c */ /* 0x048fee00000418ff */
[----:B------:R-:W-:Y:S01]  /*3530*/  LDSM.16.M88.4 R108, [R181] ;  /* 0x00000000b56c783b */ /* 0x000fe20000000200 */
[C---:B------:R-:W-:Y:S07]  /*3540*/  HMMA.16816.F32.BF16 R8, R52.reuse, R58, RZ ;  /* 0x0000003a3408723c */ /* 0x040fee00000418ff */
[----:B------:R-:W3:Y:S01]  /*3550*/  LDSM.16.M88.4 R112, [R189+-0x4000] ;  /* 0xffc00000bd70783b */ /* 0x000ee20000000200 */
[C---:B----4-:R-:W-:Y:S07]  /*3560*/  HMMA.16816.F32.BF16 R12, R52.reuse, R60, RZ ;  /* 0x0000003c340c723c */ /* 0x050fee00000418ff */
[----:B------:R-:W-:Y:S01]  /*3570*/  LDSM.16.M88.4 R56, [R180] ;  /* 0x00000000b438783b */ /* 0x000fe20000000200 */
[----:B------:R-:W-:Y:S07]  /*3580*/  HMMA.16816.F32.BF16 R16, R52, R62, RZ ;  /* 0x0000003e3410723c */ /* 0x000fee00000418ff */
[----:B------:R-:W4:Y:S01]  /*3590*/  LDSM.16.M88.4 R52, [R189+-0x3800] ;  /* 0xffc80000bd34783b */ /* 0x000f220000000200 */
[C---:B--2---:R-:W-:Y:S07]  /*35a0*/  HMMA.16816.F32.BF16 R4, R64.reuse, R100, R4 ;  /* 0x000000644004723c */ /* 0x044fee0000041804 */
[----:B------:R-:W2:Y:S01]  /*35b0*/  LDSM.16.M88.4 R60, [R3+-0x4000] ;  /* 0xffc00000033c783b */ /* 0x000ea20000000200 */
[C---:B------:R-:W-:Y:S07]  /*35c0*/  HMMA.16816.F32.BF16 R8, R64.reuse, R102, R8 ;  /* 0x000000664008723c */ /* 0x040fee0000041808 */
[----:B------:R-:W-:Y:S01]  /*35d0*/  LDSM.16.M88.4 R100, [R197+0x2000] ;  /* 0x00200000c564783b */ /* 0x000fe20000000200 */
[C---:B-1----:R-:W-:Y:S08]  /*35e0*/  HMMA.16816.F32.BF16 R12, R64.reuse, R104, R12 ;  /* 0x00000068400c723c */ /* 0x042ff0000004180c */
[----:B------:R-:W-:Y:S01]  /*35f0*/  HMMA.16816.F32.BF16 R16, R64, R106, R16 ;  /* 0x0000006a4010723c */ /* 0x000fe20000041810 */
[----:B------:R-:W1:Y:S07]  /*3600*/  LDSM.16.M88.4 R64, [R3+-0x3800] ;  /* 0xffc800000340783b */ /* 0x000e6e0000000200 */
[C---:B---3--:R-:W-:Y:S01]  /*3610*/  HMMA.16816.F32.BF16 R4, R108.reuse, R112, R4 ;  /* 0x000000706c04723c */ /* 0x048fe20000041804 */
[----:B------:R-:W3:Y:S07]  /*3620*/  LDSM.16.M88.4 R104, [R203+-0x2000] ;  /* 0xffe00000cb68783b */ /* 0x000eee0000000200 */
[C---:B------:R-:W-:Y:S01]  /*3630*/  HMMA.16816.F32.BF16 R8, R108.reuse, R114, R8 ;  /* 0x000000726c08723c */ /* 0x040fe20000041808 */
[----:B------:R-:W-:Y:S07]  /*3640*/  LDSM.16.M88.4 R112, [R2+-0x2000] ;  /* 0xffe000000270783b */ /* 0x000fee0000000200 */
[C---:B----4-:R-:W-:Y:S08]  /*3650*/  HMMA.16816.F32.BF16 R12, R108.reuse, R52, R12 ;  /* 0x000000346c0c723c */ /* 0x050ff0000004180c */
[----:B------:R-:W-:Y:S01]  /*3660*/  HMMA.16816.F32.BF16 R16, R108, R54, R16 ;  /* 0x000000366c10723c */ /* 0x000fe20000041810 */
[----:B------:R-:W4:Y:S07]  /*3670*/  LDSM.16.M88.4 R52, [R203+-0x1800] ;  /* 0xffe80000cb34783b */ /* 0x000f2e0000000200 */
[C---:B--2---:R-:W-:Y:S01]  /*3680*/  HMMA.16816.F32.BF16 R4, R56.reuse, R60, R4 ;  /* 0x0000003c3804723c */ /* 0x044fe20000041804 */
[----:B------:R2:W4:Y:S07]  /*3690*/  LDSM.16.M88.4 R108, [R182+0x2000] ;  /* 0x00200000b66c783b */ /* 0x00052e0000000200 */
[C---:B------:R-:W-:Y:S01]  /*36a0*/  HMMA.16816.F32.BF16 R8, R56.reuse, R62, R8 ;  /* 0x0000003e3808723c */ /* 0x040fe20000041808 */
[----:B------:R-:W-:Y:S07]  /*36b0*/  LDSM.16.M88.4 R60, [R181+0x2000] ;  /* 0x00200000b53c783b */ /* 0x000fee0000000200 */
[C---:B-1----:R-:W-:Y:S08]  /*36c0*/  HMMA.16816.F32.BF16 R12, R56.reuse, R64, R12 ;  /* 0x00000040380c723c */ /* 0x042ff0000004180c */
[----:B------:R-:W-:Y:S01]  /*36d0*/  HMMA.16816.F32.BF16 R16, R56, R66, R16 ;  /* 0x000000423810723c */ /* 0x000fe20000041810 */
[----:B------:R-:W1:Y:S02]  /*36e0*/  LDSM.16.M88.4 R56, [R2+-0x1800] ;  /* 0xffe800000238783b */ /* 0x000e640000000200 */
[----:B--2---:R-:W-:Y:S05]  /*36f0*/  IMAD.WIDE.U32 R182, R183, -0x2daee0ad, RZ ;  /* 0xd2511f53b7b67825 */ /* 0x004fea00078e00ff */
[C---:B---3--:R-:W-:Y:S01]  /*3700*/  HMMA.16816.F32.BF16 R4, R100.reuse, R104, R4 ;  /* 0x000000686404723c */ /* 0x048fe20000041804 */
[----:B------:R-:W2:Y:S04]  /*3710*/  LDSM.16.M88.4 R64, [R189+-0x2000] ;  /* 0xffe00000bd40783b */ /* 0x000ea80000000200 */
[----:B------:R-:W-:Y:S03]  /*3720*/  LOP3.LUT R183, R250, UR33, R183, 0x96, !PT ;  /* 0x00000021fab77c12 */ /* 0x000fe6000f8e96b7 */
[C---:B------:R-:W-:Y:S03]  /*3730*/  HMMA.16816.F32.BF16 R8, R100.reuse, R106, R8 ;  /* 0x0000006a6408723c */ /* 0x040fe60000041808 */
[----:B------:R-:W-:Y:S01]  /*3740*/  IMAD.WIDE.U32 R106, R186, -0x326172a9, RZ ;  /* 0xcd9e8d57ba6a7825 */ /* 0x000fe200078e00ff */
[----:B------:R-:W-:Y:S04]  /*3750*/  @!P5 SHF.R.U32.HI R186, RZ, 0x2, R220 ;  /* 0x00000002ffbad819 */ /* 0x000fe800000116dc */
[C---:B----4-:R-:W-:Y:S03]  /*3760*/  HMMA.16816.F32.BF16 R12, R100.reuse, R52, R12 ;  /* 0x00000034640c723c */ /* 0x050fe6000004180c */
[----:B------:R-:W-:Y:S05]  /*3770*/  @!P5 LOP3.LUT R186, R185, 0xe0, R186, 0xf8, !PT ;  /* 0x000000e0b9bad812 */ /* 0x000fea00078ef8ba */
[----:B------:R-:W-:Y:S01]  /*3780*/  HMMA.16816.F32.BF16 R16, R100, R54, R16 ;  /* 0x000000366410723c */ /* 0x000fe20000041810 */
[----:B------:R-:W3:Y:S02]  /*3790*/  LDSM.16.M88.4 R52, [R189+-0x1800] ;  /* 0xffe80000bd34783b */ /* 0x000ee40000000200 */
[----:B------:R-:W-:Y:S01]  /*37a0*/  @!P5 IMAD R186, R187, 0x40, R186 ;  /* 0x00000040bbbad824 */ /* 0x000fe200078e02ba */
[----:B------:R-:W-:Y:S03]  /*37b0*/  @!P5 VIADDMNMX R187, R232, 0xffffffc1, R239, PT ;  /* 0xffffffc1e8bbd846 */ /* 0x000fe600038001ef */
[----:B------:R-:W-:Y:S01]  /*37c0*/  @!P5 VIADD R252, R186, 0x1 ;  /* 0x00000001bafcd836 */ /* 0x000fe20000000000 */
[C---:B------:R-:W-:Y:S01]  /*37d0*/  HMMA.16816.F32.BF16 R4, R108.reuse, R112, R4 ;  /* 0x000000706c04723c */ /* 0x040fe20000041804 */
[----:B------:R-:W-:Y:S07]  /*37e0*/  LDSM.16.M88.4 R100, [R3+-0x2000] ;  /* 0xffe000000364783b */ /* 0x000fee0000000200 */
[C---:B------:R-:W-:Y:S03]  /*37f0*/  HMMA.16816.F32.BF16 R8, R108.reuse, R114, R8 ;  /* 0x000000726c08723c */ /* 0x040fe60000041808 */
[C---:B------:R-:W-:Y:S04]  /*3800*/  LEA R114, P0, R210.reuse, R224, 0x2 ;  /* 0x000000e0d2727211 */ /* 0x040fe800078010ff */
[----:B------:R-:W-:Y:S01]  /*3810*/  LEA.HI.X R115, R210, R225, RZ, 0x2, P0 ;  /* 0x000000e1d2737211 */ /* 0x000fe200000f14ff */
[C---:B-1----:R-:W-:Y:S03]  /*3820*/  HMMA.16816.F32.BF16 R12, R108.reuse, R56, R12 ;  /* 0x000000386c0c723c */ /* 0x042fe6000004180c */
[----:B------:R-:W-:Y:S05]  /*3830*/  @!P5 ISETP.GE.AND P0, PT, R252, R187, PT ;  /* 0x000000bbfc00d20c */ /* 0x000fea0003f06270 */
[----:B------:R-:W-:Y:S01]  /*3840*/  HMMA.16816.F32.BF16 R16, R108, R58, R16 ;  /* 0x0000003a6c10723c */ /* 0x000fe20000041810 */
[----:B------:R1:W4:Y:S07]  /*3850*/  LDSM.16.M88.4 R56, [R180+0x2000] ;  /* 0x00200000b438783b */ /* 0x00032e0000000200 */
[C---:B--2---:R-:W-:Y:S08]  /*3860*/  HMMA.16816.F32.BF16 R4, R60.reuse, R64, R4 ;  /* 0x000000403c04723c */ /* 0x044ff00000041804 */
[C---:B------:R-:W-:Y:S01]  /*3870*/  HMMA.16816.F32.BF16 R8, R60.reuse, R66, R8 ;  /* 0x000000423c08723c */ /* 0x040fe20000041808 */
[----:B------:R-:W2:Y:S07]  /*3880*/  LDSM.16.M88.4 R64, [R3+-0x1800] ;  /* 0xffe800000340783b */ /* 0x000eae0000000200 */
[C---:B---3--:R-:W-:Y:S03]  /*3890*/  HMMA.16816.F32.BF16 R12, R60.reuse, R52, R12 ;  /* 0x000000343c0c723c */ /* 0x048fe6000004180c */
[----:B-1----:R-:W-:Y:S01]  /*38a0*/  IMAD.WIDE.U32 R180, R183, -0x326172a9, RZ ;  /* 0xcd9e8d57b7b47825 */ /* 0x002fe200078e00ff */
[----:B------:R-:W-:Y:S02]  /*38b0*/  LOP3.LUT R183, R184, UR34, R107, 0x96, !PT ;  /* 0x00000022b8b77c12 */ /* 0x000fe4000f8e966b */
[----:B------:R-:W3:Y:S02]  /*38c0*/  LDG.E R184, desc[UR18][R114.64] ;  /* 0x0000001272b87981 */ /* 0x000ee4000c1e1900 */
[----:B------:R-:W-:Y:S03]  /*38d0*/  HMMA.16816.F32.BF16 R16, R60, R54, R16 ;  /* 0x000000363c10723c */ /* 0x000fe60000041810 */
[----:B------:R-:W-:Y:S01]  /*38e0*/  IMAD.WIDE.U32 R62, R183, -0x2daee0ad, RZ ;  /* 0xd2511f53b73e7825 */ /* 0x000fe200078e00ff */
[----:B------:R-:W-:Y:S01]  /*38f0*/  LOP3.LUT R185, R106, UR32, R181, 0x96, !PT ;  /* 0x000000206ab97c12 */ /* 0x000fe2000f8e96b5 */
[----:B------:R1:W3:Y:S03]  /*3900*/  LDG.E R183, desc[UR18][R114.64+0x20] ;  /* 0x0000201272b77981 */ /* 0x0002e6000c1e1900 */
[----:B------:R-:W-:Y:S01]  /*3910*/  LOP3.LUT R225, R182, UR31, R63, 0x96, !PT ;  /* 0x0000001fb6e17c12 */ /* 0x000fe2000f8e963f */
[C---:B----4-:R-:W-:Y:S05]  /*3920*/  HMMA.16816.F32.BF16 R4, R56.reuse, R100, R4 ;  /* 0x000000643804723c */ /* 0x050fea0000041804 */
[----:B------:R-:W-:Y:S01]  /*3930*/  IMAD.WIDE.U32 R106, R185, -0x2daee0ad, RZ ;  /* 0xd2511f53b96a7825 */ /* 0x000fe200078e00ff */
[----:B------:R-:W-:Y:S02]  /*3940*/  @!P5 VIADDMNMX R185, R232, 0xffffffc9, R239, PT ;  /* 0xffffffc9e8b9d846 */ /* 0x000fe400038001ef */
[C---:B------:R-:W-:Y:S03]  /*3950*/  HMMA.16816.F32.BF16 R8, R56.reuse, R102, R8 ;  /* 0x000000663808723c */ /* 0x040fe60000041808 */
[----:B------:R-:W-:Y:S01]  /*3960*/  LOP3.LUT R247, R62, UR29, R107, 0x96, !PT ;  /* 0x0000001d3ef77c12 */ /* 0x000fe2000f8e966b */
[----:B------:R-:W-:Y:S01]  /*3970*/  @!P5 VIADD R182, R186, 0x8 ;  /* 0x00000008bab6d836 */ /* 0x000fe20000000000 */
[----:B------:R-:W-:Y:S01]  /*3980*/  @!P5 ISETP.GE.AND P4, PT, R252, R185, PT ;  /* 0x000000b9fc00d20c */ /* 0x000fe20003f86270 */
[----:B------:R-:W-:Y:S02]  /*3990*/  FMUL.FTZ R252, R234, 1.4426950216293334961 ;  /* 0x3fb8aa3beafc7820 */ /* 0x000fe40000410000 */
[C---:B--2---:R-:W-:Y:S03]  /*39a0*/  HMMA.16816.F32.BF16 R12, R56.reuse, R64, R12 ;  /* 0x00000040380c723c */ /* 0x044fe6000004180c */
[----:B------:R-:W-:Y:S01]  /*39b0*/  IMAD.WIDE.U32 R102, R247, -0x326172a9, RZ ;  /* 0xcd9e8d57f7667825 */ /* 0x000fe200078e00ff */
[----:B------:R-:W-:Y:S02]  /*39c0*/  FSEL R107, R252, RZ, P6 ;  /* 0x000000fffc6b7208 */ /* 0x000fe40003000000 */
[CC--:B------:R-:W-:Y:S01]  /*39d0*/  @!P5 ISETP.GE.AND P6, PT, R186.reuse, R187.reuse, PT ;  /* 0x000000bbba00d20c */ /* 0x0c0fe20003fc6270 */
[----:B-1----:R-:W-:Y:S01]  /*39e0*/  IMAD.WIDE.U32 R114, R225, -0x326172a9, RZ ;  /* 0xcd9e8d57e1727825 */ /* 0x002fe200078e00ff */
[----:B------:R-:W-:Y:S03]  /*39f0*/  HMMA.16816.F32.BF16 R16, R56, R66, R16 ;  /* 0x000000423810723c */ /* 0x000fe60000041810 */
[----:B------:R-:W-:Y:S01]  /*3a00*/  @!P5 VIADD R252, R186, 0x9 ;  /* 0x00000009bafcd836 */ /* 0x000fe20000000000 */
[----:B------:R-:W-:Y:S01]  /*3a10*/  LOP3.LUT R225, R180, UR30, R115, 0x96, !PT ;  /* 0x0000001eb4e17c12 */ /* 0x000fe2000f8e9673 */
[----:B------:R-:W-:Y:S01]  /*3a20*/  FMUL.FTZ R180, R233, 1.4426950216293334961 ;  /* 0x3fb8aa3be9b47820 */ /* 0x000fe20000410000 */
[----:B------:R-:W-:Y:S02]  /*3a30*/  LOP3.LUT R247, R114, UR28, R103, 0x96, !PT ;  /* 0x0000001c72f77c12 */ /* 0x000fe4000f8e9667 */
[----:B------:R-:W-:Y:S01]  /*3a40*/  @!P5 FSEL R4, R4, -INF , !P6 ;  /* 0xff8000000404d808 */ /* 0x000fe20007000000 */
[----:B------:R-:W-:Y:S01]  /*3a50*/  IMAD.WIDE.U32 R62, R225, -0x2daee0ad, RZ ;  /* 0xd2511f53e13e7825 */ /* 0x000fe200078e00ff */
[----:B------:R-:W-:Y:S02]  /*3a60*/  FSEL R113, R180, RZ, P1 ;  /* 0x000000ffb4717208 */ /* 0x000fe40000800000 */
[----:B------:R-:W-:Y:S01]  /*3a70*/  @!P5 FSEL R5, R5, -INF , !P0 ;  /* 0xff8000000505d808 */ /* 0x000fe20004000000 */
[----:B------:R-:W-:Y:S01]  /*3a80*/  IMAD.WIDE.U32 R114, R247, -0x2daee0ad, RZ ;  /* 0xd2511f53f7727825 */ /* 0x000fe200078e00ff */
[C---:B------:R-:W-:Y:S02]  /*3a90*/  @!P5 ISETP.GE.AND P1, PT, R252.reuse, R187, PT ;  /* 0x000000bbfc00d20c */ /* 0x040fe40003f26270 */
[-C--:B------:R-:W-:Y:S01]  /*3aa0*/  @!P5 ISETP.GE.AND P6, PT, R252, R185.reuse, PT ;  /* 0x000000b9fc00d20c */ /* 0x080fe20003fc6270 */
[C---:B------:R-:W-:Y:S01]  /*3ab0*/  @!P5 VIADD R252, R186.reuse, 0x10 ;  /* 0x00000010bafcd836 */ /* 0x040fe20000000000 */
[C---:B------:R-:W-:Y:S01]  /*3ac0*/  @!P5 ISETP.GE.AND P0, PT, R186.reuse, R185, PT ;  /* 0x000000b9ba00d20c */ /* 0x040fe20003f06270 */
[----:B------:R-:W-:Y:S01]  /*3ad0*/  @!P5 VIADD R180, R186, 0x11 ;  /* 0x00000011bab4d836 */ /* 0x000fe20000000000 */
[-C--:B------:R-:W-:Y:S02]  /*3ae0*/  @!P5 ISETP.GE.AND P2, PT, R182, R187.reuse, PT ;  /* 0x000000bbb600d20c */ /* 0x080fe40003f46270 */
[----:B------:R-:W-:Y:S01]  /*3af0*/  LOP3.LUT R247, R106, UR22, R63, 0x96, !PT ;  /* 0x000000166af77c12 */ /* 0x000fe2000f8e963f */
[----:B------:R-:W-:Y:S01]  /*3b00*/  FFMA.FTZ R106, R5, UR7, -R107 ;  /* 0x00000007056a7c23 */ /* 0x000fe2000801086b */
[----:B------:R-:W-:Y:S02]  /*3b10*/  @!P5 FSEL R6, R6, -INF , !P0 ;  /* 0xff8000000606d808 */ /* 0x000fe40004000000 */
[----:B------:R-:W-:Y:S02]  /*3b20*/  @!P5 FSEL R7, R7, -INF , !P4 ;  /* 0xff8000000707d808 */ /* 0x000fe40006000000 */
[----:B------:R-:W-:Y:S02]  /*3b30*/  LOP3.LUT R225, R62, UR15, R115, 0x96, !PT ;  /* 0x0000000f3ee17c12 */ /* 0x000fe4000f8e9673 */
[C---:B------:R-:W-:Y:S02]  /*3b40*/  @!P5 ISETP.GE.AND P0, PT, R252.reuse, R187, PT ;  /* 0x000000bbfc00d20c */ /* 0x040fe40003f06270 */
[-C--:B------:R-:W-:Y:S01]  /*3b50*/  @!P5 ISETP.GE.AND P4, PT, R252, R185.reuse, PT ;  /* 0x000000b9fc00d20c */ /* 0x080fe20003f86270 */
[----:B------:R-:W-:Y:S01]  /*3b60*/  @!P5 VIADD R252, R186, 0x18 ;  /* 0x00000018bafcd836 */ /* 0x000fe20000000000 */
[----:B------:R-:W-:Y:S01]  /*3b70*/  @!P5 FSEL R8, R8, -INF , !P2 ;  /* 0xff8000000808d808 */ /* 0x000fe20005000000 */
[----:B------:R-:W-:Y:S01]  /*3b80*/  @!P5 VIADD R186, R186, 0x19 ;  /* 0x00000019babad836 */ /* 0x000fe20000000000 */
[----:B------:R-:W-:Y:S01]  /*3b90*/  @!P5 FSEL R9, R9, -INF , !P1 ;  /* 0xff8000000909d808 */ /* 0x000fe20004800000 */
[----:B------:R-:W-:Y:S01]  /*3ba0*/  IMAD.WIDE.U32 R62, R225, -0x326172a9, RZ ;  /* 0xcd9e8d57e13e7825 */ /* 0x000fe200078e00ff */
[----:B------:R-:W-:Y:S02]  /*3bb0*/  @!P5 ISETP.GE.AND P3, PT, R182, R185, PT ;  /* 0x000000b9b600d20c */ /* 0x000fe40003f66270 */
[C---:B------:R-:W-:Y:S02]  /*3bc0*/  @!P5 ISETP.GE.AND P2, PT, R180.reuse, R187, PT ;  /* 0x000000bbb400d20c */ /* 0x040fe40003f46270 */
[----:B------:R-:W-:Y:S01]  /*3bd0*/  @!P5 ISETP.GE.AND P1, PT, R180, R185, PT ;  /* 0x000000b9b400d20c */ /* 0x000fe20003f26270 */
[----:B------:R-:W-:Y:S01]  /*3be0*/  IMAD.WIDE.U32 R180, R247, -0x326172a9, RZ ;  /* 0xcd9e8d57f7b47825 */ /* 0x000fe200078e00ff */
[----:B------:R-:W-:Y:S02]  /*3bf0*/  @!P5 FSEL R10, R10, -INF , !P3 ;  /* 0xff8000000a0ad808 */ /* 0x000fe40005800000 */
[----:B------:R-:W-:Y:S02]  /*3c00*/  @!P5 FSEL R11, R11, -INF , !P6 ;  /* 0xff8000000b0bd808 */ /* 0x000fe40007000000 */
[-C--:B------:R-:W-:Y:S02]  /*3c10*/  @!P5 ISETP.GE.AND P3, PT, R252, R187.reuse, PT ;  /* 0x000000bbfc00d20c */ /* 0x080fe40003f66270 */
[----:B------:R-:W-:Y:S02]  /*3c20*/  @!P5 ISETP.GE.AND P6, PT, R186, R187, PT ;  /* 0x000000bbba00d20c */ /* 0x000fe40003fc6270 */
[----:B------:R-:W-:Y:S02]  /*3c30*/  @!P5 FSEL R12, R12, -INF , !P0 ;  /* 0xff8000000c0cd808 */ /* 0x000fe40004000000 */
[----:B------:R-:W-:Y:S02]  /*3c40*/  LOP3.LUT R187, R102, UR20, R181, 0x96, !PT ;  /* 0x0000001466bb7c12 */ /* 0x000fe4000f8e96b5 */
[----:B------:R-:W-:Y:S01]  /*3c50*/  @!P5 FSEL R13, R13, -INF , !P2 ;  /* 0xff8000000d0dd808 */ /* 0x000fe20005000000 */
[----:B------:R-:W-:Y:S01]  /*3c60*/  FFMA.FTZ R182, R12, UR7, -R107 ;  /* 0x000000070cb67c23 */ /* 0x000fe2000801086b */
[-C--:B------:R-:W-:Y:S01]  /*3c70*/  @!P5 ISETP.GE.AND P0, PT, R252, R185.reuse, PT ;  /* 0x000000b9fc00d20c */ /* 0x080fe20003f06270 */
[----:B------:R-:W-:Y:S01]  /*3c80*/  IMAD.WIDE.U32 R58, R187, -0x2daee0ad, RZ ;  /* 0xd2511f53bb3a7825 */ /* 0x000fe200078e00ff */
[----:B------:R-:W-:Y:S02]  /*3c90*/  @!P5 ISETP.GE.AND P2, PT, R186, R185, PT ;  /* 0x000000b9ba00d20c */ /* 0x000fe40003f46270 */
[----:B------:R-:W-:Y:S01]  /*3ca0*/  LOP3.LUT R247, R180, UR14, R63, 0x96, !PT ;  /* 0x0000000eb4f77c12 */ /* 0x000fe2000f8e963f */
[--C-:B------:R-:W-:Y:S01]  /*3cb0*/  FFMA.FTZ R252, R4, UR7, -R107.reuse ;  /* 0x0000000704fc7c23 */ /* 0x100fe2000801086b */
[----:B------:R-:W-:Y:S01]  /*3cc0*/  PRMT R185, R62, 0x7771, RZ ;  /* 0x000077713eb97816 */ /* 0x000fe200000000ff */
[----:B------:R-:W-:Y:S01]  /*3cd0*/  FFMA.FTZ R61, R13, UR7, -R107 ;  /* 0x000000070d3d7c23 */ /* 0x000fe2000801086b */
[----:B------:R-:W-:Y:S02]  /*3ce0*/  @!P5 FSEL R15, R15, -INF , !P1 ;  /* 0xff8000000f0fd808 */ /* 0x000fe40004800000 */
[----:B------:R-:W-:Y:S02]  /*3cf0*/  ISETP.GT.U32.AND P1, PT, R185, UR6, PT ;  /* 0x00000006b9007c0c */ /* 0x000fe4000bf24070 */
[C---:B------:R-:W-:Y:S02]  /*3d00*/  LOP3.LUT R187, R247.reuse, 0xff, RZ, 0xc0, !PT ;  /* 0x000000fff7bb7812 */ /* 0x040fe400078ec0ff */
[----:B------:R-:W-:Y:S02]  /*3d10*/  LOP3.LUT R185, R247, 0xffff, RZ, 0xc0, !PT ;  /* 0x0000fffff7b97812 */ /* 0x000fe400078ec0ff */
[----:B------:R-:W-:Y:S02]  /*3d20*/  @!P5 FSEL R16, R16, -INF , !P3 ;  /* 0xff8000001010d808 */ /* 0x000fe40005800000 */
[----:B------:R-:W-:Y:S02]  /*3d30*/  ISETP.LE.U32.AND P3, PT, R187, UR6, PT ;  /* 0x00000006bb007c0c */ /* 0x000fe4000bf63070 */
[----:B------:R-:W-:Y:S02]  /*3d40*/  SHF.R.U32.HI R187, RZ, 0x8, R185 ;  /* 0x00000008ffbb7819 */ /* 0x000fe400000116b9 */
[----:B------:R1:W2:Y:S01]  /*3d50*/  MUFU.EX2 R185, R252 ;  /* 0x000000fc00b97308 */ /* 0x0002a20000000800 */
[----:B------:R-:W-:Y:S02]  /*3d60*/  PRMT R186, R62, 0x7770, RZ ;  /* 0x000077703eba7816 */ /* 0x000fe400000000ff */
[----:B------:R-:W-:Y:S02]  /*3d70*/  @!P5 FSEL R14, R14, -INF , !P4 ;  /* 0xff8000000e0ed808 */ /* 0x000fe40006000000 */
[----:B------:R-:W-:Y:S02]  /*3d80*/  ISETP.LE.U32.AND P4, PT, R186, UR6, PT ;  /* 0x00000006ba007c0c */ /* 0x000fe4000bf83070 */
[----:B------:R-:W-:Y:S02]  /*3d90*/  PRMT R186, R247, 0x7632, R186 ;  /* 0x00007632f7ba7816 */ /* 0x000fe400000000ba */
[----:B------:R-:W-:Y:S02]  /*3da0*/  LOP3.LUT R187, R187, 0xffff, RZ, 0xc0, !PT ;  /* 0x0000ffffbbbb7812 */ /* 0x000fe400078ec0ff */
[----:B------:R-:W-:Y:S02]  /*3db0*/  @!P5 FSEL R18, R18, -INF , !P0 ;  /* 0xff8000001212d808 */ /* 0x000fe40004000000 */
[----:B------:R-:W-:Y:S01]  /*3dc0*/  LOP3.LUT R186, R186, 0xff, RZ, 0xc0, !PT ;  /* 0x000000ffbaba7812 */ /* 0x000fe200078ec0ff */
[----:B-1----:R-:W-:Y:S01]  /*3dd0*/  FFMA.FTZ R252, R6, UR7, -R113 ;  /* 0x0000000706fc7c23 */ /* 0x002fe20008010871 */
[----:B------:R-:W-:Y:S01]  /*3de0*/  ISETP.LE.U32.AND P0, PT, R187, UR6, PT ;  /* 0x00000006bb007c0c */ /* 0x000fe2000bf03070 */
[----:B--2---:R-:W-:Y:S01]  /*3df0*/  @!P3 FADD.FTZ R185, -R185, -RZ ;  /* 0x800000ffb9b9b221 */ /* 0x004fe20000010100 */
[----:B------:R-:W-:Y:S01]  /*3e00*/  @!P5 FSEL R17, R17, -INF , !P6 ;  /* 0xff8000001111d808 */ /* 0x000fe20007000000 */
[----:B------:R-:W1:Y:S01]  /*3e10*/  MUFU.EX2 R187, R252 ;  /* 0x000000fc00bb7308 */ /* 0x000e620000000800 */
[----:B------:R-:W-:Y:S02]  /*3e20*/  SHF.R.U32.HI R247, RZ, 0x18, R247 ;  /* 0x00000018fff77819 */ /* 0x000fe400000116f7 */
[----:B------:R-:W-:Y:S02]  /*3e30*/  ISETP.LE.U32.AND P6, PT, R186, UR6, PT ;  /* 0x00000006ba007c0c */ /* 0x000fe4000bfc3070 */
[----:B------:R-:W-:Y:S01]  /*3e40*/  LOP3.LUT R115, R114, UR13, R59, 0x96, !PT ;  /* 0x0000000d72737c12 */ /* 0x000fe2000f8e963b */
[----:B------:R-:W-:Y:S01]  /*3e50*/  FFMA.FTZ R114, R7, UR7, -R113 ;  /* 0x0000000707727c23 */ /* 0x000fe20008010871 */
[----:B------:R-:W-:Y:S03]  /*3e60*/  @!P5 FSEL R19, R19, -INF , !P2 ;  /* 0xff8000001313d808 */ /* 0x000fe60005000000 */
[----:B------:R2:W-:Y:S01]  /*3e70*/  MUFU.EX2 R186, R106 ;  /* 0x0000006a00ba7308 */ /* 0x0005e20000000800 */
[----:B------:R-:W-:Y:S01]  /*3e80*/  ISETP.LE.U32.AND P5, PT, R247, UR6, PT ;  /* 0x00000006f7007c0c */ /* 0x000fe2000bfa3070 */
[----:B------:R-:W-:Y:S01]  /*3e90*/  FFMA.FTZ R247, R9, UR7, -R107 ;  /* 0x0000000709f77c23 */ /* 0x000fe2000801086b */
[----:B------:R-:W-:Y:S07]  /*3ea0*/  PRMT R103, R62, 0x7773, RZ ;  /* 0x000077733e677816 */ /* 0x000fee00000000ff */
[----:B------:R-:W4:Y:S01]  /*3eb0*/  MUFU.EX2 R252, R114 ;  /* 0x0000007200fc7308 */ /* 0x000f220000000800 */
[----:B------:R-:W-:Y:S02]  /*3ec0*/  PRMT R180, R58, 0x7771, RZ ;  /* 0x000077713ab47816 */ /* 0x000fe400000000ff */
[----:B------:R-:W-:Y:S07]  /*3ed0*/  PRMT R225, R62, 0x7772, RZ ;  /* 0x000077723ee17816 */ /* 0x000fee00000000ff */
[----:B------:R-:W4:Y:S01]  /*3ee0*/  MUFU.EX2 R247, R247 ;  /* 0x000000f700f77308 */ /* 0x000f220000000800 */
[----:B------:R-:W-:Y:S01]  /*3ef0*/  ISETP.GT.U32.AND P3, PT, R103, UR6, PT ;  /* 0x0000000667007c0c */ /* 0x000fe2000bf64070 */
[----:B------:R-:W-:Y:S01]  /*3f00*/  FFMA.FTZ R103, R10, UR7, -R113 ;  /* 0x000000070a677c23 */ /* 0x000fe20008010871 */
[----:B-1----:R-:W-:Y:S01]  /*3f10*/  @!P6 FADD.FTZ R187, -R187, -RZ ;  /* 0x800000ffbbbbe221 */ /* 0x002fe20000010100 */
[----:B------:R-:W-:Y:S01]  /*3f20*/  ISETP.GT.U32.AND P2, PT, R225, UR6, PT ;  /* 0x00000006e1007c0c */ /* 0x000fe2000bf44070 */
[----:B------:R-:W-:Y:S01]  /*3f30*/  FFMA.FTZ R225, R8, UR7, -R107 ;  /* 0x0000000708e17c23 */ /* 0x000fe2000801086b */
[----:B------:R-:W-:Y:S01]  /*3f40*/  ISETP.GT.U32.AND P6, PT, R180, UR6, PT ;  /* 0x00000006b4007c0c */ /* 0x000fe2000bfc4070 */
[----:B--2---:R-:W-:Y:S03]  /*3f50*/  FFMA.FTZ R106, R11, UR7, -R113 ;  /* 0x000000070b6a7c23 */ /* 0x004fe60008010871 */
[----:B------:R-:W1:Y:S01]  /*3f60*/  MUFU.EX2 R180, R103 ;  /* 0x0000006700b47308 */ /* 0x000e620000000800 */
[C---:B------:R-:W-:Y:S01]  /*3f70*/  PRMT R181, R115.reuse, 0x7632, R181 ;  /* 0x0000763273b57816 */ /* 0x040fe200000000b5 */
[----:B----4-:R-:W-:Y:S01]  /*3f80*/  @!P5 FADD.FTZ R252, -R252, -RZ ;  /* 0x800000fffcfcd221 */ /* 0x010fe20000010100 */
[----:B------:R-:W-:Y:S07]  /*3f90*/  LOP3.LUT R114, R115, 0xff, RZ, 0xc0, !PT ;  /* 0x000000ff73727812 */ /* 0x000fee00078ec0ff */
[----:B------:R2:W-:Y:S01]  /*3fa0*/  MUFU.EX2 R103, R61 ;  /* 0x0000003d00677308 */ /* 0x0005e20000000800 */
[----:B------:R-:W-:Y:S01]  /*3fb0*/  PRMT R101, R58, 0x7772, RZ ;  /* 0x000077723a657816 */ /* 0x000fe200000000ff */
[----:B------:R-:W-:Y:S01]  /*3fc0*/  @P1 FADD.FTZ R247, -R247, -RZ ;  /* 0x800000fff7f71221 */ /* 0x000fe20000010100 */
[----:B------:R-:W-:Y:S07]  /*3fd0*/  ISETP.LE.U32.AND P1, PT, R114, UR6, PT ;  /* 0x0000000672007c0c */ /* 0x000fee000bf23070 */
[----:B------:R-:W4:Y:S01]  /*3fe0*/  MUFU.EX2 R225, R225 ;  /* 0x000000e100e17308 */ /* 0x000f220000000800 */
[----:B------:R-:W-:Y:S01]  /*3ff0*/  LOP3.LUT R114, R115, 0xffff, RZ, 0xc0, !PT ;  /* 0x0000ffff73727812 */ /* 0x000fe200078ec0ff */
[----:B------:R-:W-:Y:S01]  /*4000*/  @!P0 FADD.FTZ R186, -R186, -RZ ;  /* 0x800000ffbaba8221 */ /* 0x000fe20000010100 */
[----:B------:R-:W-:Y:S01]  /*4010*/  LOP3.LUT R181, R181, 0xff, RZ, 0xc0, !PT ;  /* 0x000000ffb5b57812 */ /* 0x000fe200078ec0ff */
[----:B------:R-:W-:Y:S01]  /*4020*/  FFMA.FTZ R62, R18, UR7, -R113 ;  /* 0x00000007123e7c23 */ /* 0x000fe20008010871 */
[----:B------:R-:W-:Y:S01]  /*4030*/  SHF.R.U32.HI R114, RZ, 0x8, R114 ;  /* 0x00000008ff727819 */ /* 0x000fe20000011672 */
[----:B-1----:R-:W-:Y:S01]  /*4040*/  @P2 FADD.FTZ R180, -R180, -RZ ;  /* 0x800000ffb4b42221 */ /* 0x002fe20000010100 */
[----:B------:R-:W-:Y:S02]  /*4050*/  ISETP.GT.U32.AND P5, PT, R101, UR6, PT ;  /* 0x0000000665007c0c */ /* 0x000fe4000bfa4070 */
[----:B------:R-:W-:Y:S01]  /*4060*/  ISETP.LE.U32.AND P2, PT, R181, UR6, PT ;  /* 0x00000006b5007c0c */ /* 0x000fe2000bf43070 */
[----:B------:R-:W-:Y:S01]  /*4070*/  FFMA.FTZ R181, R17, UR7, -R107 ;  /* 0x0000000711b57c23 */ /* 0x000fe2000801086b */
[----:B------:R-:W-:Y:S01]  /*4080*/  PRMT R102, R58, 0x7773, RZ ;  /* 0x000077733a667816 */ /* 0x000fe200000000ff */
[----:B------:R-:W1:Y:S01]  /*4090*/  MUFU.EX2 R101, R106 ;  /* 0x0000006a00657308 */ /* 0x000e620000000800 */
[----:B--2---:R-:W-:Y:S01]  /*40a0*/  LOP3.LUT R61, R114, 0xffff, RZ, 0xc0, !PT ;  /* 0x0000ffff723d7812 */ /* 0x004fe200078ec0ff */
[----:B----4-:R-:W-:Y:S01]  /*40b0*/  @!P4 FADD.FTZ R225, -R225, -RZ ;  /* 0x800000ffe1e1c221 */ /* 0x010fe20000010100 */
[----:B------:R-:W-:Y:S07]  /*40c0*/  ISETP.GT.U32.AND P4, PT, R102, UR6, PT ;  /* 0x0000000666007c0c */ /* 0x000fee000bf84070 */
[----:B------:R2:W-:Y:S01]  /*40d0*/  MUFU.EX2 R114, R181 ;  /* 0x000000b500727308 */ /* 0x0005e20000000800 */
[----:B------:R-:W-:Y:S02]  /*40e0*/  F2FP.RELU.BF16.F32.PACK_AB R63, R252, R187 ;  /* 0x000000bbfc3f723e */ /* 0x000fe400000018ff */
[----:B------:R-:W-:Y:S07]  /*40f0*/  PRMT R105, R58, 0x7770, RZ ;  /* 0x000077703a697816 */ /* 0x000fee00000000ff */
[----:B------:R-:W4:Y:S01]  /*4100*/  MUFU.EX2 R102, R182 ;  /* 0x000000b600667308 */ /* 0x000f220000000800 */
[----:B------:R4:W-:Y:S01]  /*4110*/  STS [R211+0x400], R63 ;  /* 0x0004003fd3007388 */ /* 0x0009e20000000800 */
[----:B------:R-:W-:Y:S01]  /*4120*/  ISETP.LE.U32.AND P0, PT, R105, UR6, PT ;  /* 0x0000000669007c0c */ /* 0x000fe2000bf03070 */
[--C-:B------:R-:W-:Y:S01]  /*4130*/  FFMA.FTZ R105, R14, UR7, -R113.reuse ;  /* 0x000000070e697c23 */ /* 0x100fe20008010871 */
[----:B-1----:R-:W-:Y:S01]  /*4140*/  @P3 FADD.FTZ R101, -R101, -RZ ;  /* 0x800000ff65653221 */ /* 0x002fe20000010100 */
[----:B------:R-:W-:Y:S01]  /*4150*/  ISETP.LE.U32.AND P3, PT, R61, UR6, PT ;  /* 0x000000063d007c0c */ /* 0x000fe2000bf63070 */
[----:B------:R-:W-:Y:S01]  /*4160*/  FFMA.FTZ R106, R15, UR7, -R113 ;  /* 0x000000070f6a7c23 */ /* 0x000fe20008010871 */
[----:B------:R-:W-:Y:S01]  /*4170*/  SHF.R.U32.HI R61, RZ, 0x18, R115 ;  /* 0x00000018ff3d7819 */ /* 0x000fe20000011673 */
[----:B------:R-:W-:Y:S01]  /*4180*/  FFMA.FTZ R113, R19, UR7, -R113 ;  /* 0x0000000713717c23 */ /* 0x000fe20008010871 */
[----:B--2---:R-:W-:Y:S01]  /*4190*/  F2FP.RELU.BF16.F32.PACK_AB R181, R186, R185 ;  /* 0x000000b9bab5723e */ /* 0x004fe200000018ff */
[----:B------:R-:W1:Y:S01]  /*41a0*/  MUFU.EX2 R105, R105 ;  /* 0x0000006900697308 */ /* 0x000e620000000800 */
[----:B------:R-:W-:Y:S01]  /*41b0*/  F2FP.RELU.BF16.F32.PACK_AB R17, R101, R180 ;  /* 0x000000b46511723e */ /* 0x000fe200000018ff */
[----:B----4-:R-:W-:Y:S01]  /*41c0*/  @!P1 FADD.FTZ R102, -R102, -RZ ;  /* 0x800000ff66669221 */ /* 0x010fe20000010100 */
[----:B------:R-:W-:Y:S01]  /*41d0*/  ISETP.LE.U32.AND P1, PT, R61, UR6, PT ;  /* 0x000000063d007c0c */ /* 0x000fe2000bf23070 */
[----:B------:R-:W-:Y:S01]  /*41e0*/  STS [R211], R181 ;  /* 0x000000b5d3007388 */ /* 0x000fe20000000800 */
[----:B------:R-:W-:Y:S01]  /*41f0*/  F2FP.RELU.BF16.F32.PACK_AB R61, R247, R225 ;  /* 0x000000e1f73d723e */ /* 0x000fe200000018ff */
[----:B------:R-:W-:Y:S04]  /*4200*/  FFMA.FTZ R182, R16, UR7, -R107 ;  /* 0x0000000710b67c23 */ /* 0x000fe8000801086b */
[----:B------:R-:W2:Y:S01]  /*4210*/  MUFU.EX2 R106, R106 ;  /* 0x0000006a006a7308 */ /* 0x000ea20000000800 */
[----:B------:R-:W-:Y:S01]  /*4220*/  @!P3 FADD.FTZ R103, -R103, -RZ ;  /* 0x800000ff6767b221 */ /* 0x000fe20000010100 */
[----:B------:R-:W-:Y:S01]  /*4230*/  @P6 FADD.FTZ R114, -R114, -RZ ;  /* 0x800000ff72726221 */ /* 0x000fe20000010100 */
[----:B------:R4:W-:Y:S07]  /*4240*/  STS [R240], R61 ;  /* 0x0000003df0007388 */ /* 0x0009ee0000000800 */
[----:B------:R-:W2:Y:S01]  /*4250*/  MUFU.EX2 R107, R182 ;  /* 0x000000b6006b7308 */ /* 0x000ea20000000800 */
[----:B------:R-:W-:Y:S01]  /*4260*/  FSETP.GE.FTZ.AND P6, PT, R187, RZ, PT ;  /* 0x000000ffbb00720b */ /* 0x000fe20003fd6000 */
[----:B-1----:R-:W-:Y:S08]  /*4270*/  @!P2 FADD.FTZ R105, -R105, -RZ ;  /* 0x800000ff6969a221 */ /* 0x002ff00000010100 */
[----:B------:R-:W1:Y:S01]  /*4280*/  MUFU.EX2 R115, R62 ;  /* 0x0000003e00737308 */ /* 0x000e620000000800 */
[----:B------:R-:W-:Y:S01]  /*4290*/  F2FP.RELU.BF16.F32.PACK_AB R63, R103, R102 ;  /* 0x00000066673f723e */ /* 0x000fe200000018ff */
[----:B------:R-:W-:Y:S01]  /*42a0*/  STS [R240+0x400], R17 ;  /* 0x00040011f0007388 */ /* 0x000fe20000000800 */
[----:B------:R-:W-:Y:S07]  /*42b0*/  FSETP.GE.FTZ.AND P2, PT, R185, RZ, PT ;  /* 0x000000ffb900720b */ /* 0x000fee0003f56000 */
[----:B------:R-:W4:Y:S01]  /*42c0*/  MUFU.EX2 R182, R113 ;  /* 0x0000007100b67308 */ /* 0x000f220000000800 */
[----:B--2---:R-:W-:Y:S01]  /*42d0*/  @!P1 FADD.FTZ R106, -R106, -RZ ;  /* 0x800000ff6a6a9221 */ /* 0x004fe20000010100 */
[----:B------:R-:W-:Y:S01]  /*42e0*/  STS [R218], R63 ;  /* 0x0000003fda007388 */ /* 0x000fe20000000800 */
[----:B------:R-:W-:Y:S01]  /*42f0*/  FSETP.GE.FTZ.AND P1, PT, R186, RZ, PT ;  /* 0x000000ffba00720b */ /* 0x000fe20003f36000 */
[----:B------:R-:W-:Y:S01]  /*4300*/  @!P0 FADD.FTZ R107, -R107, -RZ ;  /* 0x800000ff6b6b8221 */ /* 0x000fe20000010100 */
[----:B------:R-:W-:Y:S01]  /*4310*/  FSETP.GE.FTZ.AND P0, PT, R225, RZ, PT ;  /* 0x000000ffe100720b */ /* 0x000fe20003f16000 */
[----:B-1----:R-:W-:Y:S03]  /*4320*/  @P5 FADD.FTZ R115, -R115, -RZ ;  /* 0x800000ff73735221 */ /* 0x002fe60000010100 */
[----:B------:R-:W-:Y:S02]  /*4330*/  F2FP.RELU.BF16.F32.PACK_AB R62, R114, R107 ;  /* 0x0000006b723e723e */ /* 0x000fe400000018ff */
[----:B------:R-:W-:Y:S01]  /*4340*/  FSETP.GE.FTZ.AND P5, PT, R252, RZ, PT ;  /* 0x000000fffc00720b */ /* 0x000fe20003fb6000 */
[----:B----4-:R-:W-:Y:S01]  /*4350*/  @P4 FADD.FTZ R182, -R182, -RZ ;  /* 0x800000ffb6b64221 */ /* 0x010fe20000010100 */
[----:B------:R-:W-:Y:S01]  /*4360*/  IMAD.IADD R113, R218, 0x1, R244 ;  /* 0x00000001da717824 */ /* 0x000fe200078e02f4 */
[----:B------:R-:W-:Y:S02]  /*4370*/  F2FP.RELU.BF16.F32.PACK_AB R61, R106, R105 ;  /* 0x000000696a3d723e */ /* 0x000fe400000018ff */
[----:B------:R-:W-:Y:S02]  /*4380*/  ISETP.GT.AND P4, PT, R237, R222, PT ;  /* 0x000000deed00720c */ /* 0x000fe40003f84270 */
[----:B------:R-:W-:Y:S01]  /*4390*/  F2FP.RELU.BF16.F32.PACK_AB R181, R182, R115 ;  /* 0x00000073b6b5723e */ /* 0x000fe200000018ff */
[----:B------:R-:W-:Y:S04]  /*43a0*/  STS [R218+0x400], R61 ;  /* 0x0004003dda007388 */ /* 0x000fe80000000800 */
[----:B------:R-:W-:Y:S04]  /*43b0*/  STS [R113], R62 ;  /* 0x0000003e71007388 */ /* 0x000fe80000000800 */
[----:B------:R-:W-:Y:S04]  /*43c0*/  STS [R113+0x400], R181 ;  /* 0x000400b571007388 */ /* 0x000fe80000000800 */
[----:B------:R-:W1:Y:S08]  /*43d0*/  LDSM.16.M88.4 R52, [R205+0x8000] ;  /* 0x00800000cd34783b */ /* 0x000e700000000200 */
[----:B------:R-:W2:Y:S08]  /*43e0*/  LDSM.16.M88.4 R56, [R192+0x8000] ;  /* 0x00800000c038783b */ /* 0x000eb00000000200 */
[----:B------:R-:W4:Y:S01]  /*43f0*/  LDSM.16.M88.4 R60, [R191+0x8000] ;  /* 0x00800000bf3c783b */ /* 0x000f220000000200 */
        /* <DEDUP_REMOVED lines=36> */
[C---:B---3--:R-:W-:Y:S01]  /*4640*/  FADD.FTZ R63, -R184.reuse, R4 ;  /* 0x00000004b83f7221 */ /* 0x048fe20000010100 */
[C---:B------:R-:W-:Y:S04]  /*4650*/  FADD.FTZ R181, -R184.reuse, R5 ;  /* 0x00000005b8b57221 */ /* 0x040fe80000010100 */
[-C--:B------:R-:W-:Y:S01]  /*4660*/  FSEL R62, R63, R184.reuse, P2 ;  /* 0x000000b83f3e7208 */ /* 0x080fe20001000000 */
[----:B------:R-:W-:Y:S03]  /*4670*/  HMMA.16816.F32.BF16 R16, R56, R178, R16 ;  /* 0x000000b23810723c */ /* 0x000fe60000041810 */
[-C--:B------:R-:W-:Y:S01]  /*4680*/  FSEL R181, R181, R184.reuse, P1 ;  /* 0x000000b8b5b57208 */ /* 0x080fe20000800000 */
[----:B------:R-:W-:Y:S01]  /*4690*/  FADD.FTZ R61, -R184, R8 ;  /* 0x00000008b83d7221 */ /* 0x000fe20000010100 */
[----:B------:R-:W-:Y:S01]  /*46a0*/  FSETP.GE.FTZ.AND P2, PT, R102, RZ, PT ;  /* 0x000000ff6600720b */ /* 0x000fe20003f56000 */
[----:B------:R-:W-:Y:S01]  /*46b0*/  FADD.FTZ R63, -R184, R9 ;  /* 0x00000009b83f7221 */ /* 0x000fe20000010100 */
[----:B------:R-:W-:Y:S01]  /*46c0*/  FSETP.GE.FTZ.AND P1, PT, R103, RZ, PT ;  /* 0x000000ff6700720b */ /* 0x000fe20003f36000 */
[----:B------:R-:W-:Y:S01]  /*46d0*/  FMUL.FTZ R186, R186, R181 ;  /* 0x000000b5baba7220 */ /* 0x000fe20000410000 */
[----:B------:R-:W-:Y:S01]  /*46e0*/  FSEL R61, R61, R184, P0 ;  /* 0x000000b83d3d7208 */ /* 0x000fe20000000000 */
[----:B------:R-:W-:Y:S01]  /*46f0*/  FMUL.FTZ R185, R185, R62 ;  /* 0x0000003eb9b97220 */ /* 0x000fe20000410000 */
[----:B------:R-:W-:Y:S03]  /*4700*/  FSETP.GE.FTZ.AND P0, PT, R247, RZ, PT ;  /* 0x000000fff700720b */ /* 0x000fe60003f16000 */
[----:B------:R-:W-:Y:S01]  /*4710*/  FMUL.FTZ R225, R225, R61 ;  /* 0x0000003de1e17220 */ /* 0x000fe20000410000 */
[-C--:B------:R-:W-:Y:S01]  /*4720*/  FSEL R181, R63, R184.reuse, P0 ;  /* 0x000000b83fb57208 */ /* 0x080fe20000000000 */
[----:B------:R-:W-:Y:S01]  /*4730*/  FADD.FTZ R61, -R184, R12 ;  /* 0x0000000cb83d7221 */ /* 0x000fe20000010100 */
[----:B------:R-:W-:Y:S01]  /*4740*/  FSETP.GE.FTZ.AND P0, PT, R114, RZ, PT ;  /* 0x000000ff7200720b */ /* 0x000fe20003f16000 */
[----:B------:R-:W-:Y:S01]  /*4750*/  FADD.FTZ R63, -R184, R13 ;  /* 0x0000000db83f7221 */ /* 0x000fe20000010100 */
[----:B------:R-:W-:Y:S01]  /*4760*/  F2FP.BF16.F32.PACK_AB R186, R186, R185 ;  /* 0x000000b9baba723e */ /* 0x000fe200000010ff */
[----:B------:R-:W-:Y:S01]  /*4770*/  FMUL.FTZ R247, R247, R181 ;  /* 0x000000b5f7f77220 */ /* 0x000fe20000410000 */
[-C--:B------:R-:W-:Y:S01]  /*4780*/  FSEL R181, R61, R184.reuse, P2 ;  /* 0x000000b83db57208 */ /* 0x080fe20001000000 */
[----:B------:R-:W-:Y:S01]  /*4790*/  FADD.FTZ R61, -R184, R16 ;  /* 0x00000010b83d7221 */ /* 0x000fe20000010100 */
[-C--:B------:R-:W-:Y:S02]  /*47a0*/  FSEL R185, R63, R184.reuse, P1 ;  /* 0x000000b83fb97208 */ /* 0x080fe40000800000 */
[----:B------:R-:W-:Y:S01]  /*47b0*/  FSETP.GE.FTZ.AND P1, PT, R107, RZ, PT ;  /* 0x000000ff6b00720b */ /* 0x000fe20003f36000 */
[----:B------:R-:W-:Y:S01]  /*47c0*/  FMUL.FTZ R181, R102, R181 ;  /* 0x000000b566b57220 */ /* 0x000fe20000410000 */
[----:B------:R-:W-:Y:S01]  /*47d0*/  F2FP.BF16.F32.PACK_AB R225, R247, R225 ;  /* 0x000000e1f7e1723e */ /* 0x000fe200000010ff */
[----:B------:R-:W-:Y:S01]  /*47e0*/  FMUL.FTZ R185, R103, R185 ;  /* 0x000000b967b97220 */ /* 0x000fe20000410000 */
[----:B------:R-:W-:Y:S01]  /*47f0*/  FSEL R102, R61, R184, P1 ;  /* 0x000000b83d667208 */ /* 0x000fe20000800000 */
[----:B------:R-:W-:Y:S03]  /*4800*/  @P0 FADD.FTZ R184, -R184, R17 ;  /* 0x00000011b8b80221 */ /* 0x000fe60000010100 */
[----:B------:R-:W-:Y:S01]  /*4810*/  F2FP.BF16.F32.PACK_AB R185, R185, R181 ;  /* 0x000000b5b9b9723e */ /* 0x000fe200000010ff */
[----:B------:R-:W-:Y:S01]  /*4820*/  FMUL.FTZ R247, R107, R102 ;  /* 0x000000666bf77220 */ /* 0x000fe20000410000 */
[----:B------:R-:W-:Y:S01]  /*4830*/  FMUL.FTZ R184, R114, R184 ;  /* 0x000000b872b87220 */ /* 0x000fe20000410000 */
[C---:B------:R-:W-:Y:S01]  /*4840*/  FADD.FTZ R102, -R183.reuse, R6 ;  /* 0x00000006b7667221 */ /* 0x040fe20000010100 */
[----:B------:R-:W-:Y:S01]  /*4850*/  FADD.FTZ R114, -R183, R7 ;  /* 0x00000007b7727221 */ /* 0x000fe20000010100 */
        /* <DEDUP_REMOVED lines=49> */
.L_x_444:
[C---:B------:R-:W-:Y:S01]  /*4b70*/  FADD.FTZ R10, -R183.reuse, R10 ;  /* 0x0000000ab70a7221 */ /* 0x040fe20000010100 */
[----:B------:R-:W-:Y:S01]  /*4b80*/  FSETP.GE.FTZ.AND P0, PT, R180, RZ, PT ;  /* 0x000000ffb400720b */ /* 0x000fe20003f16000 */
[----:B------:R-:W-:Y:S01]  /*4b90*/  FADD.FTZ R4, -R183, R11 ;  /* 0x0000000bb7047221 */ /* 0x000fe20000010100 */
[----:B------:R-:W-:Y:S01]  /*4ba0*/  FSETP.GE.FTZ.AND P1, PT, R101, RZ, PT ;  /* 0x000000ff6500720b */ /* 0x000fe20003f36000 */
[C---:B------:R-:W-:Y:S01]  /*4bb0*/  FADD.FTZ R6, -R183.reuse, R15 ;  /* 0x0000000fb7067221 */ /* 0x040fe20000010100 */
[-C--:B------:R-:W-:Y:S01]  /*4bc0*/  FSEL R7, R10, R183.reuse, P0 ;  /* 0x000000b70a077208 */ /* 0x080fe20000000000 */
[C---:B------:R-:W-:Y:S01]  /*4bd0*/  FADD.FTZ R14, -R183.reuse, R14 ;  /* 0x0000000eb70e7221 */ /* 0x040fe20000010100 */
[-C--:B------:R-:W-:Y:S01]  /*4be0*/  FSEL R102, R102, R183.reuse, P6 ;  /* 0x000000b766667208 */ /* 0x080fe20003000000 */
[----:B------:R-:W-:Y:S01]  /*4bf0*/  FADD.FTZ R18, -R183, R18 ;  /* 0x00000012b7127221 */ /* 0x000fe20000010100 */
[----:B------:R-:W-:Y:S01]  /*4c00*/  FSEL R5, R114, R183, P5 ;  /* 0x000000b772057208 */ /* 0x000fe20002800000 */
[----:B------:R-:W-:Y:S01]  /*4c10*/  FMUL.FTZ R7, R180, R7 ;  /* 0x00000007b4077220 */ /* 0x000fe20000410000 */
[----:B------:R-:W-:Y:S01]  /*4c20*/  FSETP.GE.FTZ.AND P0, PT, R182, RZ, PT ;  /* 0x000000ffb600720b */ /* 0x000fe20003f16000 */
[----:B------:R-:W-:Y:S01]  /*4c30*/  FMUL.FTZ R102, R187, R102 ;  /* 0x00000066bb667220 */ /* 0x000fe20000410000 */
[----:B------:R-:W-:Y:S01]  /*4c40*/  FSETP.GE.FTZ.AND P3, PT, R105, RZ, PT ;  /* 0x000000ff6900720b */ /* 0x000fe20003f76000 */
[----:B------:R-:W-:Y:S01]  /*4c50*/  FMUL.FTZ R5, R252, R5 ;  /* 0x00000005fc057220 */ /* 0x000fe20000410000 */
[----:B------:R-:W-:Y:S01]  /*4c60*/  FSETP.GE.FTZ.AND P2, PT, R106, RZ, PT ;  /* 0x000000ff6a00720b */ /* 0x000fe20003f56000 */
[----:B------:R-:W-:Y:S01]  /*4c70*/  STS [R211+-0x2000], R186 ;  /* 0xffe000bad3007388 */ /* 0x000fe20000000800 */
[-C--:B------:R-:W-:Y:S01]  /*4c80*/  FSEL R4, R4, R183.reuse, P1 ;  /* 0x000000b704047208 */ /* 0x080fe20000800000 */
[----:B------:R-:W-:Y:S01]  /*4c90*/  IMAD.IADD R108, R201, 0x1, R198 ;  /* 0x00000001c96c7824 */ /* 0x000fe200078e02c6 */
[-C--:B-1----:R-:W-:Y:S02]  /*4ca0*/  FSEL R9, R6, R183.reuse, P2 ;  /* 0x000000b706097208 */ /* 0x082fe40001000000 */
[----:B------:R-:W-:Y:S01]  /*4cb0*/  FSEL R14, R14, R183, P3 ;  /* 0x000000b70e0e7208 */ /* 0x000fe20001800000 */
[----:B------:R-:W-:Y:S01]  /*4cc0*/  FMUL.FTZ R4, R101, R4 ;  /* 0x0000000465047220 */ /* 0x000fe20000410000 */
[----:B------:R-:W-:Y:S01]  /*4cd0*/  FSETP.GE.FTZ.AND P1, PT, R115, RZ, PT ;  /* 0x000000ff7300720b */ /* 0x000fe20003f36000 */
[----:B------:R-:W-:Y:S01]  /*4ce0*/  FMUL.FTZ R9, R106, R9 ;  /* 0x000000096a097220 */ /* 0x000fe20000410000 */
[----:B------:R-:W-:Y:S01]  /*4cf0*/  F2FP.BF16.F32.PACK_AB R102, R5, R102 ;  /* 0x000000660566723e */ /* 0x000fe200000010ff */
[----:B------:R-:W-:Y:S01]  /*4d00*/  FMUL.FTZ R14, R105, R14 ;  /* 0x0000000e690e7220 */ /* 0x000fe20000410000 */
[----:B------:R-:W-:Y:S01]  /*4d10*/  FSEL R18, R18, R183, P1 ;  /* 0x000000b712127208 */ /* 0x000fe20000800000 */
[----:B------:R-:W-:Y:S01]  /*4d20*/  @P0 FADD.FTZ R183, -R183, R19 ;  /* 0x00000013b7b70221 */ /* 0x000fe20000010100 */
[----:B------:R-:W-:Y:S01]  /*4d30*/  F2FP.BF16.F32.PACK_AB R53, R4, R7 ;  /* 0x000000070435723e */ /* 0x000fe200000010ff */
[----:B------:R-:W-:Y:S01]  /*4d40*/  STS [R211+-0x1c00], R102 ;  /* 0xffe40066d3007388 */ /* 0x000fe20000000800 */
[----:B------:R-:W-:Y:S01]  /*4d50*/  F2FP.BF16.F32.PACK_AB R61, R9, R14 ;  /* 0x0000000e093d723e */ /* 0x000fe200000010ff */
[----:B------:R-:W-:Y:S01]  /*4d60*/  FMUL.FTZ R18, R115, R18 ;  /* 0x0000001273127220 */ /* 0x000fe20000410000 */
[----:B------:R-:W-:Y:S02]  /*4d70*/  FMUL.FTZ R183, R182, R183 ;  /* 0x000000b7b6b77220 */ /* 0x000fe40000410000 */
[----:B------:R1:W-:Y:S01]  /*4d80*/  STS [R240+-0x2000], R225 ;  /* 0xffe000e1f0007388 */ /* 0x0003e20000000800 */
[----:B------:R-:W-:Y:S04]  /*4d90*/  F2FP.BF16.F32.PACK_AB R184, R184, R247 ;  /* 0x000000f7b8b8723e */ /* 0x000fe800000010ff */
[----:B------:R-:W-:Y:S01]  /*4da0*/  STS [R240+-0x1c00], R53 ;  /* 0xffe40035f0007388 */ /* 0x000fe20000000800 */
[----:B------:R-:W-:Y:S04]  /*4db0*/  F2FP.BF16.F32.PACK_AB R100, R183, R18 ;  /* 0x00000012b764723e */ /* 0x000fe800000010ff */
[----:B------:R-:W-:Y:S05]  /*4dc0*/  STS [R218+-0x2000], R185 ;  /* 0xffe000b9da007388 */ /* 0x000fea0000000800 */
[----:B------:R-:W-:Y:S05]  /*4dd0*/  STS [R218+-0x1c00], R61 ;  /* 0xffe4003dda007388 */ /* 0x000fea0000000800 */
[----:B------:R-:W-:Y:S05]  /*4de0*/  STS [R113+-0x2000], R184 ;  /* 0xffe000b871007388 */ /* 0x000fea0000000800 */
[----:B------:R-:W-:Y:S01]  /*4df0*/  STS [R113+-0x1c00], R100 ;  /* 0xffe4006471007388 */ /* 0x000fe20000000800 */
[----:B------:R-:W-:Y:S01]  /*4e00*/  BAR.SYNC.DEFER_BLOCKING 0x0 ;  /* 0x0000000000007b1d */ /* 0x000fe20000010000 */
[----:B-1----:R-:W-:Y:S05]  /*4e10*/  IMAD R225, R219, UR5, RZ ;  /* 0x00000005dbe17c24 */ /* 0x002fea000f8e02ff */
[----:B------:R-:W-:Y:S05]  /*4e20*/  LDSM.16.MT88.4 R4, [R201] ;  /* 0x00000000c904783b */ /* 0x000fea0000004200 */
[----:B------:R-:W1:Y:S05]  /*4e30*/  LDSM.16.MT88.4 R8, [R200+0x8000] ;  /* 0x00800000c808783b */ /* 0x000e6a0000004200 */
[----:B------:R-:W2:Y:S05]  /*4e40*/  LDSM.16.MT88.4 R12, [R108] ;  /* 0x000000006c0c783b */ /* 0x000eaa0000004200 */
[----:B------:R-:W3:Y:S05]  /*4e50*/  LDSM.16.MT88.4 R16, [R200+0xa000] ;  /* 0x00a00000c810783b */ /* 0x000eea0000004200 */
[----:B------:R-:W-:Y:S05]  /*4e60*/  LDSM.16.MT88.4 R52, [R201+0x800] ;  /* 0x00080000c934783b */ /* 0x000fea0000004200 */
[----:B------:R-:W4:Y:S05]  /*4e70*/  LDSM.16.MT88.4 R56, [R200+0x8800] ;  /* 0x00880000c838783b */ /* 0x000f2a0000004200 */
[----:B------:R-:W5:Y:S05]  /*4e80*/  LDSM.16.MT88.4 R60, [R108+0x800] ;  /* 0x000800006c3c783b */ /* 0x000f6a0000004200 */
[----:B------:R-:W5:Y:S05]  /*4e90*/  LDSM.16.MT88.4 R64, [R200+0xa800] ;  /* 0x00a80000c840783b */ /* 0x000f6a0000004200 */
[----:B------:R-:W-:Y:S01]  /*4ea0*/  LDSM.16.MT88.4 R100, [R200+0x9000] ;  /* 0x00900000c864783b */ /* 0x000fe20000004200 */
[-C--:B-1----:R-:W-:Y:S04]  /*4eb0*/  HMMA.16816.F32.BF16 R20, R4, R8.reuse, R20 ;  /* 0x000000080414723c */ /* 0x082fe80000041814 */
[----:B------:R-:W-:Y:S04]  /*4ec0*/  LDSM.16.MT88.4 R104, [R108+0x1000] ;  /* 0x001000006c68783b */ /* 0x000fe80000004200 */
        /* <DEDUP_REMOVED lines=9> */
[----:B------:R-:W-:Y:S05]  /*4f60*/  LDSM.16.MT88.4 R4, [R201+0x1800] ;  /* 0x00180000c904783b */ /* 0x000fea0000004200 */
[----:B------:R-:W3:Y:S02]  /*4f70*/  LDSM.16.MT88.4 R16, [R200+0x9800] ;  /* 0x00980000c810783b */ /* 0x000ee40000004200 */
        /* <DEDUP_REMOVED lines=69> */
.L_x_445:
        /* <DEDUP_REMOVED lines=202> */
[----:B------:R-:W-:Y:S01]  /*6070*/  IADD3 R3, PT, PT, R209, 0xc040, RZ ;  /* 0x0000c040d1037810 */ /* 0x000fe20007ffe0ff */
[----:B------:R-:W3:Y:S01]  /*6080*/  LDCU UR5, c[0x0][0x4fc] ;  /* 0x00009f80ff0577ac */ /* 0x000ee20008000800 */
        /* <DEDUP_REMOVED lines=14> */
[----:B------:R-:W-:Y:S01]  /*6170*/  FMUL.FTZ R77, R77, UR4 ;  /* 0x000000044d4d7c20 */ /* 0x000fe20008410000 */
[----:B------:R-:W-:Y:S01]  /*6180*/  IADD3 R0, PT, PT, R209, 0xc000, RZ ;  /* 0x0000c000d1007810 */ /* 0x000fe20007ffe0ff */
        /* <DEDUP_REMOVED lines=25> */
[----:B---3--:R-:W-:Y:S01]  /*6320*/  FMUL.FTZ R20, R20, UR5 ;  /* 0x0000000514147c20 */ /* 0x008fe20008410000 */
        /* <DEDUP_REMOVED lines=74> */
[----:B------:R-:W-:Y:S01]  /*67d0*/  ISETP.NE.AND P0, PT, R241, -0x1, PT ;  /* 0xfffffffff100780c */ /* 0x000fe20003f05270 */
        /* <DEDUP_REMOVED lines=27> */
.L_x_447:
[----:B------:R-:W2:Y:S01]  /*6990*/  LDCU.64 UR10, c[0x0][0x5c0] ;  /* 0x0000b800ff0a77ac */ /* 0x000ea20008000a00 */
[----:B-1----:R-:W-:-:S05]  /*69a0*/  IADD3 R28, PT, PT, R238, R241, RZ ;  /* 0x000000f1ee1c7210 */ /* 0x002fca0007ffe0ff */
[C---:B--2---:R-:W-:Y:S02]  /*69b0*/  IMAD R3, R28.reuse, UR11, RZ ;  /* 0x0000000b1c037c24 */ /* 0x044fe4000f8e02ff */
[----:B------:R-:W-:-:S05]  /*69c0*/  IMAD.WIDE.U32 R28, R28, UR10, RZ ;  /* 0x0000000a1c1c7c25 */ /* 0x000fca000f8e00ff */
[----:B------:R-:W-:Y:S02]  /*69d0*/  IADD3 R3, PT, PT, R29, R3, RZ ;  /* 0x000000031d037210 */ /* 0x000fe40007ffe0ff */
.L_x_448:
        /* <DEDUP_REMOVED lines=12> */
.L_x_449:
[----:B------:R-:W1:Y:S01]  /*6aa0*/  LDCU.64 UR6, c[0x0][0x5c8] ;  /* 0x0000b900ff0677ac */ /* 0x000e620008000a00 */
[----:B------:R-:W-:-:S05]  /*6ab0*/  IADD3 R4, PT, PT, R238, R241, RZ ;  /* 0x000000f1ee047210 */ /* 0x000fca0007ffe0ff */
[C---:B-1----:R-:W-:Y:S02]  /*6ac0*/  IMAD R0, R4.reuse, UR7, RZ ;  /* 0x0000000704007c24 */ /* 0x042fe4000f8e02ff */
[----:B------:R-:W-:-:S05]  /*6ad0*/  IMAD.WIDE.U32 R4, R4, UR6, RZ ;  /* 0x0000000604047c25 */ /* 0x000fca000f8e00ff */
[----:B------:R-:W-:Y:S02]  /*6ae0*/  IADD3 R0, PT, PT, R5, R0, RZ ;  /* 0x0000000005007210 */ /* 0x000fe40007ffe0ff */
[----:B------:R-:W-:-:S07]  /*6af0*/  MOV R2, R4 ;  /* 0x0000000400027202 */ /* 0x000fce0000000f00 */
.L_x_450:
        /* <DEDUP_REMOVED lines=44> */
.L_x_452:
[----:B------:R-:W-:Y:S05]  /*6dc0*/  BSYNC.RECONVERGENT B0 ;  /* 0x0000000000007941 */ /* 0x000fea0003800200 */
.L_x_451:
        /* <DEDUP_REMOVED lines=15> */
.L_x_454:
[----:B------:R-:W-:Y:S05]  /*6ec0*/  BSYNC.RECONVERGENT B0 ;  /* 0x0000000000007941 */ /* 0x000fea0003800200 */
.L_x_453:
        /* <DEDUP_REMOVED lines=23> */
.L_x_456:
[----:B------:R-:W-:Y:S05]  /*7040*/  BSYNC.RECONVERGENT B0 ;  /* 0x0000000000007941 */ /* 0x000fea0003800200 */
.L_x_455:
        /* <DEDUP_REMOVED lines=14> */
.L_x_423:
[----:B------:R-:W-:Y:S05]  /*7130*/  BSYNC.RECONVERGENT B1 ;  /* 0x0000000000017941 */ /* 0x000fea0003800200 */
.L_x_401:
[----:B------:R-:W2:Y:S01]  /*7140*/  LDCU UR5, c[0x0][0x438] ;  /* 0x00008700ff0577ac */ /* 0x000ea20008000800 */
[----:B-1--4-:R-:W1:Y:S01]  /*7150*/  LDC R7, c[0x0][0x438] ;  /* 0x00010e00ff077b82 */ /* 0x012e620000000800 */
[----:B------:R-:W4:Y:S01]  /*7160*/  LDCU UR6, c[0x0][0x370] ;  /* 0x00006e00ff0677ac */ /* 0x000f220008000800 */
[----:B--2---:R-:W-:-:S04]  /*7170*/  UIADD3 UR5, UPT, UPT, UR5, 0x3f, URZ ;  /* 0x0000003f05057890 */ /* 0x004fc8000fffe0ff */
[----:B------:R-:W-:Y:S02]  /*7180*/  USHF.R.S32.HI UR4, URZ, 0x1f, UR5 ;  /* 0x0000001fff047899 */ /* 0x000fe40008011405 */
[----:B----4-:R-:W-:Y:S02]  /*7190*/  UIADD3 UR17, UPT, UPT, UR6, UR17, URZ ;  /* 0x0000001106117290 */ /* 0x010fe4000fffe0ff */
[----:B------:R-:W-:-:S04]  /*71a0*/  ULEA.HI UR4, UR4, UR5, URZ, 0x6 ;  /* 0x0000000504047291 */ /* 0x000fc8000f8f30ff */
[----:B------:R-:W-:-:S04]  /*71b0*/  USHF.R.S32.HI UR4, URZ, 0x6, UR4 ;  /* 0x00000006ff047899 */ /* 0x000fc80008011404 */
[----:B------:R-:W-:-:S09]  /*71c0*/  UISETP.GE.AND UP0, UPT, UR17, UR4, UPT ;  /* 0x000000041100728c */ /* 0x000fd2000bf06270 */
[----:B------:R-:W-:Y:S05]  /*71d0*/  BRA.U !UP0, `(.L_x_457) ;  /* 0xffffff9108f07547 */ /* 0x000fea000b83ffff */
[----:B------:R-:W-:Y:S05]  /*71e0*/  EXIT ;  /* 0x000000000000794d */ /* 0x000fea0003800000 */
.L_x_458:
        /* <DEDUP_REMOVED lines=9> */
.L_x_1250:


//--------------------- .text._ZN5flash44flash_bwd_dq_dk_dv_loop_seqk_parallel_kernelI23Flash_bwd_kernel_traitsILi128ELi64ELi64ELi8ELi4ELi2ELi2ELb1ELb0EN7cutlass10bfloat16_tE19Flash_kernel_traitsILi128ELi64ELi64ELi8ES3_EELb0ELb1ELb0ELb0ELb0ELb0ELb1EEEvNS_16Flash_bwd_paramsE --------------------------
	.section	.text._ZN5flash44flash_bwd_dq_dk_dv_loop_seqk_parallel_kernelI23Flash_bwd_kernel_traitsILi128ELi64ELi64ELi8ELi4ELi2ELi2ELb1ELb0EN7cutlass10bfloat16_tE19Flash_kernel_traitsILi128ELi64ELi64ELi8ES3_EELb0ELb1ELb0ELb0ELb0ELb0ELb1EEEvNS_16Flash_bwd_paramsE,"ax",@progbits
	.align	128
        .global         _ZN5flash44flash_bwd_dq_dk_dv_loop_seqk_parallel_kernelI23Flash_bwd_kernel_traitsILi128ELi64ELi64ELi8ELi4ELi2ELi2ELb1ELb0EN7cutlass10bfloat16_tE19Flash_kernel_traitsILi128ELi64ELi64ELi8ES3_EELb0ELb1ELb0ELb0ELb0ELb0ELb1EEEvNS_16Flash_bwd_paramsE
        .type           _ZN5flash44flash_bwd_dq_dk_dv_loop_seqk_parallel_kernelI23Flash_bwd_kernel_traitsILi128ELi64ELi64ELi8ELi4ELi2ELi2ELb1ELb0EN7cutlass10bfloat16_tE19Flash_kernel_traitsILi128ELi64ELi64ELi8ES3_EELb0ELb1ELb0ELb0ELb0ELb0ELb1EEEvNS_16Flash_bwd_paramsE,@function
        .size           _ZN5flash44flash_bwd_dq_dk_dv_loop_seqk_parallel_kernelI23Flash_bwd_kernel_traitsILi128ELi64ELi64ELi8ELi4ELi2ELi2ELb1ELb0EN7cutlass10bfloat16_tE19Flash_kernel_traitsILi128ELi64ELi64ELi8ES3_EELb0ELb1ELb0ELb0ELb0ELb0ELb1EEEvNS_16Flash_bwd_paramsE,(.L_x_1251 - _ZN5flash44flash_bwd_dq_dk_dv_loop_seqk_parallel_kernelI23Flash_bwd_kernel_traitsILi128ELi64ELi64ELi8ELi4ELi2ELi2ELb1ELb0EN7cutlass10bfloat16_tE19Flash_kernel_traitsILi128ELi64ELi64ELi8ES3_EELb0ELb1ELb0ELb0ELb0ELb0ELb1EEEvNS_16Flash_bwd_paramsE)
        .other          _ZN5flash44flash_bwd_dq_dk_dv_loop_seqk_parallel_kernelI23Flash_bwd_kernel_traitsILi128ELi64ELi64ELi8ELi4ELi2ELi2ELb1ELb0EN7cutlass10bfloat16_tE19Flash_kernel_traitsILi128ELi64ELi64ELi8ES3_EELb0ELb1ELb0ELb0ELb0ELb0ELb1EEEvNS_16Flash_bwd_paramsE,@"STO_CUDA_ENTRY STV_DEFAULT"
_ZN5flash44flash_bwd_dq_dk_dv_loop_seqk_parallel_kernelI23Flash_bwd_kernel_traitsILi128ELi64ELi64ELi8ELi4ELi2ELi2ELb1ELb0EN7cutlass10bfloat16_tE19Flash_kernel_traitsILi128ELi64ELi64ELi8ES3_EELb0ELb1ELb0ELb0ELb0ELb0ELb1EEEvNS_16Flash_bwd_paramsE:
.text._ZN5flash44flash_bwd_dq_dk_dv_loop_seqk_parallel_kernelI23Flash_bwd_kernel_traitsILi128ELi64ELi64ELi8ELi4ELi2ELi2ELb1ELb0EN7cutlass10bfloat16_tE19Flash_kernel_traitsILi128ELi64ELi64ELi8ES3_EELb0ELb1ELb0ELb0ELb0ELb0ELb1EEEvNS_16Flash_bwd_paramsE:
        /* <DEDUP_REMOVED lines=96> */
.L_x_516:
        /* <DEDUP_REMOVED lines=45> */
.L_x_459:
        /* <DEDUP_REMOVED lines=31> */
.L_x_461:
[----:B------:R-:W2:Y:S01]  /*0ac0*/  LDCU.64 UR14, c[0x0][0x3b8] ;  /* 0x00007700ff0e77ac */ /* 0x000ea20008000a00 */
[----:B------:R-:W-:-:S05]  /*0ad0*/  IADD3 R8, PT, PT, R244, R245, RZ ;  /* 0x000000f5f4087210 */ /* 0x000fca0007ffe0ff */
[C---:B--2---:R-:W-:Y:S02]  /*0ae0*/  IMAD R7, R8.reuse, UR15, RZ ;  /* 0x0000000f08077c24 */ /* 0x044fe4000f8e02ff */
[----:B------:R-:W-:-:S05]  /*0af0*/  IMAD.WIDE.U32 R8, R8, UR14, RZ ;  /* 0x0000000e08087c25 */ /* 0x000fca000f8e00ff */
[----:B------:R-:W-:Y:S02]  /*0b00*/  IADD3 R7, PT, PT, R9, R7, RZ ;  /* 0x0000000709077210 */ /* 0x000fe40007ffe0ff */
.L_x_462:
        /* <DEDUP_REMOVED lines=37> */
.L_x_463:
[----:B------:R-:W1:Y:S01]  /*0d60*/  LDCU.64 UR12, c[0x0][0x3c0] ;  /* 0x00007800ff0c77ac */ /* 0x000e620008000a00 */
[----:B------:R-:W-:-:S05]  /*0d70*/  IADD3 R2, PT, PT, R244, R245, RZ ;  /* 0x000000f5f4027210 */ /* 0x000fca0007ffe0ff */
[C---:B-1----:R-:W-:Y:S02]  /*0d80*/  IMAD R9, R2.reuse, UR13, RZ ;  /* 0x0000000d02097c24 */ /* 0x042fe4000f8e02ff */
[----:B------:R-:W-:-:S05]  /*0d90*/  IMAD.WIDE.U32 R10, R2, UR12, RZ ;  /* 0x0000000c020a7c25 */ /* 0x000fca000f8e00ff */
[----:B------:R-:W-:-:S07]  /*0da0*/  IADD3 R9, PT, PT, R11, R9, RZ ;  /* 0x000000090b097210 */ /* 0x000fce0007ffe0ff */
.L_x_464:
        /* <DEDUP_REMOVED lines=27> */
.L_x_465:
[C---:B------:R-:W-:Y:S02]  /*0f60*/  IMAD R22, R14.reuse, UR7, RZ ;  /* 0x000000070e167c24 */ /* 0x040fe4000f8e02ff */
[----:B------:R-:W-:-:S05]  /*0f70*/  IMAD.WIDE.U32 R24, R14, UR6, RZ ;  /* 0x000000060e187c25 */ /* 0x000fca000f8e00ff */
[----:B------:R-:W-:Y:S02]  /*0f80*/  IADD3 R22, PT, PT, R25, R22, RZ ;  /* 0x0000001619167210 */ /* 0x000fe40007ffe0ff */
.L_x_466:
        /* <DEDUP_REMOVED lines=20> */
.L_x_467:
[----:B------:R-:W1:Y:S01]  /*10d0*/  LDC R12, c[0x0][0x434] ;  /* 0x00010d00ff0c7b82 */ /* 0x000e620000000800 */
[----:B------:R-:W-:-:S04]  /*10e0*/  IMAD R3, R213, UR11, R212 ;  /* 0x0000000bd5037c24 */ /* 0x000fc8000f8e02d4 */
[----:B-1----:R-:W-:-:S03]  /*10f0*/  IMAD R12, R3, R12, RZ ;  /* 0x0000000c030c7224 */ /* 0x002fc600078e02ff */
.L_x_468:
        /* <DEDUP_REMOVED lines=11> */
.L_x_469:
[----:B------:R-:W1:Y:S01]  /*11b0*/  LDC R18, c[0x0][0x444] ;  /* 0x00011100ff127b82 */ /* 0x000e620000000800 */
[----:B------:R-:W-:-:S04]  /*11c0*/  IMAD R3, R213, UR11, R212 ;  /* 0x0000000bd5037c24 */ /* 0x000fc8000f8e02d4 */
[----:B-1----:R-:W-:-:S07]  /*11d0*/  IMAD R18, R3, R18, RZ ;  /* 0x0000001203127224 */ /* 0x002fce00078e02ff */
.L_x_470:
        /* <DEDUP_REMOVED lines=90> */
.L_x_472:
[----:B------:R-:W1:Y:S01]  /*1780*/  LDCU.64 UR10, c[0x0][0x5c0] ;  /* 0x0000b800ff0a77ac */ /* 0x000e620008000a00 */
[----:B------:R-:W-:-:S05]  /*1790*/  IADD3 R0, PT, PT, R244, R245, RZ ;  /* 0x000000f5f4007210 */ /* 0x000fca0007ffe0ff */
[C---:B-1----:R-:W-:Y:S02]  /*17a0*/  IMAD R3, R0.reuse, UR11, RZ ;  /* 0x0000000b00037c24 */ /* 0x042fe4000f8e02ff */
[----:B------:R-:W-:-:S05]  /*17b0*/  IMAD.WIDE.U32 R6, R0, UR10, RZ ;  /* 0x0000000a00067c25 */ /* 0x000fca000f8e00ff */
[----:B------:R-:W-:Y:S02]  /*17c0*/  IADD3 R0, PT, PT, R7, R3, RZ ;  /* 0x0000000307007210 */ /* 0x000fe40007ffe0ff */
.L_x_473:
        /* <DEDUP_REMOVED lines=11> */
.L_x_474:
[----:B------:R-:W1:Y:S01]  /*1880*/  LDCU.64 UR6, c[0x0][0x5c8] ;  /* 0x0000b900ff0677ac */ /* 0x000e620008000a00 */
[----:B------:R-:W-:-:S05]  /*1890*/  IADD3 R244, PT, PT, R244, R245, RZ ;  /* 0x000000f5f4f47210 */ /* 0x000fca0007ffe0ff */
[C---:B-1----:R-:W-:Y:S02]  /*18a0*/  IMAD R7, R244.reuse, UR7, RZ ;  /* 0x00000007f4077c24 */ /* 0x042fe4000f8e02ff */
[----:B------:R-:W-:-:S05]  /*18b0*/  IMAD.WIDE.U32 R8, R244, UR6, RZ ;  /* 0x00000006f4087c25 */ /* 0x000fca000f8e00ff */
[----:B------:R-:W-:Y:S02]  /*18c0*/  IADD3 R7, PT, PT, R9, R7, RZ ;  /* 0x0000000709077210 */ /* 0x000fe40007ffe0ff */
.L_x_475:
        /* <DEDUP_REMOVED lines=27> */
.L_x_477:
[----:B------:R-:W-:Y:S05]  /*1a80*/  BSYNC.RECONVERGENT B0 ;  /* 0x0000000000007941 */ /* 0x000fea0003800200 */
.L_x_476:
        /* <DEDUP_REMOVED lines=15> */
.L_x_479:
[----:B------:R-:W-:Y:S05]  /*1b80*/  BSYNC.RECONVERGENT B0 ;  /* 0x0000000000007941 */ /* 0x000fea0003800200 */
.L_x_478:
        /* <DEDUP_REMOVED lines=22> */
.L_x_481:
[----:B------:R-:W-:Y:S05]  /*1cf0*/  BSYNC.RECONVERGENT B0 ;  /* 0x0000000000007941 */ /* 0x000fea0003800200 */
.L_x_480:
        /* <DEDUP_REMOVED lines=16> */
.L_x_471:
        /* <DEDUP_REMOVED lines=40> */
.L_x_484:
[----:B------:R2:W-:Y:S04]  /*2080*/  STS.128 [R223+0x10000], RZ ;  /* 0x010000ffdf007388 */ /* 0x0005e80000000c00 */
[----:B------:R2:W-:Y:S02]  /*2090*/  STS.128 [R223+0x12000], RZ ;  /* 0x012000ffdf007388 */ /* 0x0005e40000000c00 */
.L_x_485:
[----:B------:R-:W-:Y:S05]  /*20a0*/  BSYNC.RECONVERGENT B0 ;  /* 0x0000000000007941 */ /* 0x000fea0003800200 */
.L_x_483:
        /* <DEDUP_REMOVED lines=26> */
.L_x_487:
[----:B------:R-:W-:Y:S05]  /*2250*/  BSYNC.RECONVERGENT B0 ;  /* 0x0000000000007941 */ /* 0x000fea0003800200 */
.L_x_486:
        /* <DEDUP_REMOVED lines=21> */
.L_x_489:
[----:B------:R1:W-:Y:S04]  /*23b0*/  STS.128 [R223+0x8000], RZ ;  /* 0x008000ffdf007388 */ /* 0x0003e80000000c00 */
[----:B------:R1:W-:Y:S02]  /*23c0*/  STS.128 [R223+0xa000], RZ ;  /* 0x00a000ffdf007388 */ /* 0x0003e40000000c00 */
.L_x_490:
[----:B------:R-:W-:Y:S05]  /*23d0*/  BSYNC.RECONVERGENT B0 ;  /* 0x0000000000007941 */ /* 0x000fea0003800200 */
.L_x_488:
        /* <DEDUP_REMOVED lines=23> */
.L_x_492:
[----:B------:R-:W-:Y:S05]  /*2550*/  BSYNC.RECONVERGENT B0 ;  /* 0x0000000000007941 */ /* 0x000fea0003800200 */
.L_x_491:
        /* <DEDUP_REMOVED lines=19> */
.L_x_494:
[----:B------:R1:W-:Y:S04]  /*2690*/  STS.128 [R240], RZ ;  /* 0x000000fff0007388 */ /* 0x0003e80000000c00 */
[----:B------:R1:W-:Y:S02]  /*26a0*/  STS.128 [R240+0x2000], RZ ;  /* 0x002000fff0007388 */ /* 0x0003e40000000c00 */
.L_x_495:
[----:B------:R-:W-:Y:S05]  /*26b0*/  BSYNC.RECONVERGENT B0 ;  /* 0x0000000000007941 */ /* 0x000fea0003800200 */
.L_x_493:
        /* <DEDUP_REMOVED lines=27> */
.L_x_497:
[----:B------:R-:W-:Y:S05]  /*2870*/  BSYNC.RECONVERGENT B0 ;  /* 0x0000000000007941 */ /* 0x000fea0003800200 */
.L_x_496:
        /* <DEDUP_REMOVED lines=34> */
.L_x_499:
[----:B------:R1:W-:Y:S04]  /*2aa0*/  STS.128 [R223+0xc000], RZ ;  /* 0x00c000ffdf007388 */ /* 0x0003e80000000c00 */
[----:B------:R1:W-:Y:S02]  /*2ab0*/  STS.128 [R223+0xe000], RZ ;  /* 0x00e000ffdf007388 */ /* 0x0003e40000000c00 */
.L_x_500:
[----:B------:R-:W-:Y:S05]  /*2ac0*/  BSYNC.RECONVERGENT B0 ;  /* 0x0000000000007941 */ /* 0x000fea0003800200 */
.L_x_498:
        /* <DEDUP_REMOVED lines=31> */
.L_x_502:
[----:B-1----:R-:W-:Y:S05]  /*2cc0*/  BSYNC.RECONVERGENT B0 ;  /* 0x0000000000007941 */ /* 0x002fea0003800200 */
.L_x_501:
        /* <DEDUP_REMOVED lines=70> */
.L_x_505:
[----:B------:R-:W0:Y:S01]  /*3130*/  LDGDEPBAR ;  /* 0x00000000000079af */ /* 0x000e220000000000 */
[-C--:B------:R-:W-:Y:S01]  /*3140*/  IADD3 R182, PT, PT, R204, R201.reuse, RZ ;  /* 0x000000c9ccb67210 */ /* 0x080fe20007ffe0ff */
[C---:B-----5:R-:W-:Y:S01]  /*3150*/  FMUL.FTZ R252, R239.reuse, 1.4426950216293334961 ;  /* 0x3fb8aa3beffc7820 */ /* 0x060fe20000410000 */
[----:B------:R-:W-:Y:S02]  /*3160*/  IADD3 R181, PT, PT, R208, R201, RZ ;  /* 0x000000c9d0b57210 */ /* 0x000fe40007ffe0ff */
[----:B------:R-:W-:Y:S02]  /*3170*/  LEA R194, P0, R214, R230, 0x2 ;  /* 0x000000e6d6c27211 */ /* 0x000fe400078010ff */
[----:B------:R-:W-:Y:S02]  /*3180*/  IADD3 R180, PT, PT, R204, R181, RZ ;  /* 0x000000b5ccb47210 */ /* 0x000fe40007ffe0ff */
[----:B------:R-:W-:Y:S02]  /*3190*/  MOV R231, R229 ;  /* 0x000000e500e77202 */ /* 0x000fe40000000f00 */
[----:B------:R-:W-:Y:S02]  /*31a0*/  FSETP.NEU.FTZ.AND P1, PT, R239, -INF , PT ;  /* 0xff800000ef00780b */ /* 0x000fe40003f3d000 */
[----:B------:R-:W-:Y:S02]  /*31b0*/  LEA.HI.X R195, R214, R231, RZ, 0x2, P0 ;  /* 0x000000e7d6c37211 */ /* 0x000fe400000f14ff */
[----:B------:R-:W-:Y:S02]  /*31c0*/  FSETP.NEU.FTZ.AND P0, PT, R238, -INF , PT ;  /* 0xff800000ee00780b */ /* 0x000fe40003f1d000 */
[----:B------:R-:W-:Y:S02]  /*31d0*/  IADD3 R241, PT, PT, R241, -0x40, RZ ;  /* 0xffffffc0f1f17810 */ /* 0x000fe40007ffe0ff */
[----:B------:R-:W-:Y:S02]  /*31e0*/  IADD3 R242, PT, PT, R242, -0x1, RZ ;  /* 0xfffffffff2f27810 */ /* 0x000fe40007ffe0ff */
[----:B------:R-:W-:Y:S01]  /*31f0*/  ISETP.GE.AND P6, PT, R241, R226, PT ;  /* 0x000000e2f100720c */ /* 0x000fe20003fc6270 */
[----:B------:R-:W-:Y:S04]  /*3200*/  DEPBAR.LE SB0, 0x0 ;  /* 0x000080000000791a */ /* 0x000fe80000000000 */
[----:B------:R-:W-:Y:S01]  /*3210*/  BAR.SYNC.DEFER_BLOCKING 0x0 ;  /* 0x0000000000007b1d */ /* 0x000fe20000010000 */
[----:B------:R-:W-:Y:S05]  /*3220*/  ISETP.GT.AND P6, PT, R243, UR23, P6 ;  /* 0x00000017f3007c0c */ /* 0x000fea000b7c4270 */
[----:B------:R-:W-:Y:S08]  /*3230*/  LDSM.16.M88.4 R52, [R201] ;  /* 0x00000000c934783b */ /* 0x000ff00000000200 */
[----:B------:R-:W2:Y:S08]  /*3240*/  LDSM.16.M88.4 R56, [R209+-0x4000] ;  /* 0xffc00000d138783b */ /* 0x000eb00000000200 */
[----:B------:R-:W3:Y:S08]  /*3250*/  LDSM.16.M88.4 R60, [R209+-0x3800] ;  /* 0xffc80000d13c783b */ /* 0x000ef00000000200 */
[----:B------:R-:W-:Y:S08]  /*3260*/  LDSM.16.M88.4 R64, [R182] ;  /* 0x00000000b640783b */ /* 0x000ff00000000200 */
[----:B------:R-:W1:Y:S08]  /*3270*/  LDSM.16.M88.4 R100, [R202+-0x4000] ;  /* 0xffc00000ca64783b */ /* 0x000e700000000200 */
[----:B------:R-:W4:Y:S04]  /*3280*/  LDG.E R193, desc[UR20][R194.64] ;  /* 0x00000014c2c17981 */ /* 0x000f28000c1e1900 */
        /* <DEDUP_REMOVED lines=18> */
[----:B------:R-:W2:Y:S07]  /*33b0*/  LDSM.16.M88.4 R104, [R209+-0x2000] ;  /* 0xffe00000d168783b */ /* 0x000eae0000000200 */
[C---:B------:R-:W-:Y:S01]  /*33c0*/  HMMA.16816.F32.BF16 R8, R108.reuse, R114, R8 ;  /* 0x000000726c08723c */ /* 0x040fe20000041808 */
[----:B------:R-:W-:Y:S07]  /*33d0*/  LDSM.16.M88.4 R112, [R202+-0x2000] ;  /* 0xffe00000ca70783b */ /* 0x000fee0000000200 */
[C---:B---3--:R-:W-:Y:S03]  /*33e0*/  HMMA.16816.F32.BF16 R12, R108.reuse, R52, R12 ;  /* 0x000000346c0c723c */ /* 0x048fe6000004180c */
[----:B----4-:R-:W-:Y:S02]  /*33f0*/  @!P6 SHF.R.U32.HI R191, RZ, 0x2, R189 ;  /* 0x00000002ffbfe819 */ /* 0x010fe400000116bd */
[----:B------:R-:W-:Y:S03]  /*3400*/  @!P6 SHF.L.U32 R192, R189, 0x1, RZ ;  /* 0x00000001bdc0e819 */ /* 0x000fe600000006ff */
[----:B------:R-:W-:Y:S01]  /*3410*/  HMMA.16816.F32.BF16 R16, R108, R54, R16 ;  /* 0x000000366c10723c */ /* 0x000fe20000041810 */
[----:B------:R-:W3:Y:S02]  /*3420*/  LDSM.16.M88.4 R52, [R209+-0x1800] ;  /* 0xffe80000d134783b */ /* 0x000ee40000000200 */
[----:B------:R-:W-:Y:S04]  /*3430*/  @!P6 LOP3.LUT R192, R192, 0x6, RZ, 0xc0, !PT ;  /* 0x00000006c0c0e812 */ /* 0x000fe800078ec0ff */
[----:B------:R-:W-:Y:S01]  /*3440*/  @!P6 LOP3.LUT R192, R192, 0xe0, R191, 0xf8, !PT ;  /* 0x000000e0c0c0e812 */ /* 0x000fe200078ef8bf */
[C---:B-1----:R-:W-:Y:S01]  /*3450*/  HMMA.16816.F32.BF16 R4, R56.reuse, R60, R4 ;  /* 0x0000003c3804723c */ /* 0x042fe20000041804 */
[----:B------:R1:W4:Y:S01]  /*3460*/  LDSM.16.M88.4 R108, [R182+0x2000] ;  /* 0x00200000b66c783b */ /* 0x0003220000000200 */
[----:B------:R-:W-:Y:S06]  /*3470*/  MOV R191, UR19 ;  /* 0x0000001300bf7c02 */ /* 0x000fec0008000f00 */
[C---:B------:R-:W-:Y:S01]  /*3480*/  HMMA.16816.F32.BF16 R8, R56.reuse, R62, R8 ;  /* 0x0000003e3808723c */ /* 0x040fe20000041808 */
[----:B------:R-:W-:Y:S07]  /*3490*/  LDSM.16.M88.4 R60, [R181+0x2000] ;  /* 0x00200000b53c783b */ /* 0x000fee0000000200 */
[C---:B------:R-:W-:Y:S08]  /*34a0*/  HMMA.16816.F32.BF16 R12, R56.reuse, R64, R12 ;  /* 0x00000040380c723c */ /* 0x040ff0000004180c */
[----:B------:R-:W-:Y:S01]  /*34b0*/  HMMA.16816.F32.BF16 R16, R56, R66, R16 ;  /* 0x000000423810723c */ /* 0x000fe20000041810 */
[----:B------:R-:W4:Y:S02]  /*34c0*/  LDSM.16.M88.4 R56, [R202+-0x1800] ;  /* 0xffe80000ca38783b */ /* 0x000f240000000200 */
[----:B-1----:R-:W-:Y:S05]  /*34d0*/  @!P6 LEA R182, R191, R192, 0x6 ;  /* 0x000000c0bfb6e211 */ /* 0x002fea00078e30ff */
[C---:B--2---:R-:W-:Y:S01]  /*34e0*/  HMMA.16816.F32.BF16 R4, R100.reuse, R104, R4 ;  /* 0x000000686404723c */ /* 0x044fe20000041804 */
[----:B------:R1:W2:Y:S04]  /*34f0*/  LDG.E R192, desc[UR20][R194.64+0x20] ;  /* 0x00002014c2c07981 */ /* 0x0002a8000c1e1900 */
[----:B------:R-:W4:Y:S03]  /*3500*/  LDSM.16.M88.4 R64, [R3+-0x2000] ;  /* 0xffe000000340783b */ /* 0x000f260000000200 */
[C---:B------:R-:W-:Y:S05]  /*3510*/  HMMA.16816.F32.BF16 R8, R100.reuse, R106, R8 ;  /* 0x0000006a6408723c */ /* 0x040fea0000041808 */
[----:B------:R-:W-:Y:S03]  /*3520*/  LDSM.16.M88.4 R104, [R0+-0x2000] ;  /* 0xffe000000068783b */ /* 0x000fe60000000200 */
[C---:B---3--:R-:W-:Y:S08]  /*3530*/  HMMA.16816.F32.BF16 R12, R100.reuse, R52, R12 ;  /* 0x00000034640c723c */ /* 0x048ff0000004180c */
[----:B------:R-:W-:Y:S01]  /*3540*/  HMMA.16816.F32.BF16 R16, R100, R54, R16 ;  /* 0x000000366410723c */ /* 0x000fe20000041810 */
[----:B------:R-:W3:Y:S02]  /*3550*/  LDSM.16.M88.4 R52, [R3+-0x1800] ;  /* 0xffe800000334783b */ /* 0x000ee40000000200 */
[C---:B-1----:R-:W-:Y:S05]  /*3560*/  @!P6 IADD3 R195, PT, PT, R182.reuse, 0x1, RZ ;  /* 0x00000001b6c3e810 */ /* 0x042fea0007ffe0ff */
[C---:B----4-:R-:W-:Y:S01]  /*3570*/  HMMA.16816.F32.BF16 R4, R108.reuse, R112, R4 ;  /* 0x000000706c04723c */ /* 0x050fe20000041804 */
[----:B------:R1:W4:Y:S04]  /*3580*/  LDSM.16.M88.4 R100, [R180+0x2000] ;  /* 0x00200000b464783b */ /* 0x0003280000000200 */
[----:B------:R-:W-:Y:S03]  /*3590*/  @!P6 IADD3 R113, PT, PT, R182, 0x10, RZ ;  /* 0x00000010b671e810 */ /* 0x000fe60007ffe0ff */
[C---:B------:R-:W-:Y:S03]  /*35a0*/  HMMA.16816.F32.BF16 R8, R108.reuse, R114, R8 ;  /* 0x000000726c08723c */ /* 0x040fe60000041808 */
[C-C-:B------:R-:W-:Y:S04]  /*35b0*/  @!P6 VIADDMNMX R115, R236.reuse, 0xffffffc9, R243.reuse, PT ;  /* 0xffffffc9ec73e846 */ /* 0x140fe800038001f3 */
[C---:B------:R-:W-:Y:S01]  /*35c0*/  @!P6 ISETP.GE.AND P3, PT, R195.reuse, R115, PT ;  /* 0x00000073c300e20c */ /* 0x040fe20003f66270 */
[C---:B------:R-:W-:Y:S08]  /*35d0*/  HMMA.16816.F32.BF16 R12, R108.reuse, R56, R12 ;  /* 0x000000386c0c723c */ /* 0x040ff0000004180c */
[----:B------:R-:W-:Y:S03]  /*35e0*/  HMMA.16816.F32.BF16 R16, R108, R58, R16 ;  /* 0x0000003a6c10723c */ /* 0x000fe60000041810 */
[----:B-1----:R-:W-:Y:S04]  /*35f0*/  @!P6 VIADDMNMX R180, R236, 0xffffffc1, R243, PT ;  /* 0xffffffc1ecb4e846 */ /* 0x002fe800038001f3 */
[-C--:B------:R-:W-:Y:S01]  /*3600*/  @!P6 ISETP.GE.AND P5, PT, R195, R180.reuse, PT ;  /* 0x000000b4c300e20c */ /* 0x080fe20003fa6270 */
[C---:B------:R-:W-:Y:S08]  /*3610*/  HMMA.16816.F32.BF16 R4, R60.reuse, R64, R4 ;  /* 0x000000403c04723c */ /* 0x040ff00000041804 */
[C---:B------:R-:W-:Y:S08]  /*3620*/  HMMA.16816.F32.BF16 R8, R60.reuse, R66, R8 ;  /* 0x000000423c08723c */ /* 0x040ff00000041808 */
[C---:B---3--:R-:W-:Y:S08]  /*3630*/  HMMA.16816.F32.BF16 R12, R60.reuse, R52, R12 ;  /* 0x000000343c0c723c */ /* 0x048ff0000004180c */
[----:B------:R-:W-:Y:S01]  /*3640*/  HMMA.16816.F32.BF16 R16, R60, R54, R16 ;  /* 0x000000363c10723c */ /* 0x000fe20000041810 */
[----:B------:R-:W1:Y:S02]  /*3650*/  LDSM.16.M88.4 R52, [R0+-0x1800] ;  /* 0xffe800000034783b */ /* 0x000e640000000200 */
[----:B------:R-:W-:Y:S05]  /*3660*/  FSEL R63, R252, RZ, P1 ;  /* 0x000000fffc3f7208 */ /* 0x000fea0000800000 */
[C---:B----4-:R-:W-:Y:S08]  /*3670*/  HMMA.16816.F32.BF16 R4, R100.reuse, R104, R4 ;  /* 0x000000686404723c */ /* 0x050ff00000041804 */
[C---:B------:R-:W-:Y:S11]  /*3680*/  HMMA.16816.F32.BF16 R8, R100.reuse, R106, R8 ;  /* 0x0000006a6408723c */ /* 0x040ff60000041808 */
[----:B------:R-:W-:Y:S01]  /*3690*/  FMUL.FTZ R183, R4, UR12 ;  /* 0x0000000c04b77c20 */ /* 0x000fe20008410000 */
[----:B------:R-:W-:Y:S01]  /*36a0*/  FMUL.FTZ R184, R5, UR12 ;  /* 0x0000000c05b87c20 */ /* 0x000fe20008410000 */
[----:B------:R-:W-:Y:S01]  /*36b0*/  FMUL.FTZ R185, R6, UR12 ;  /* 0x0000000c06b97c20 */ /* 0x000fe20008410000 */
[----:B------:R-:W-:Y:S03]  /*36c0*/  FMUL.FTZ R186, R7, UR12 ;  /* 0x0000000c07ba7c20 */ /* 0x000fe60008410000 */
[----:B------:R-:W3:Y:S02]  /*36d0*/  MUFU.TANH R183, R183 ;  /* 0x000000b700b77308 */ /* 0x000ee40000002400 */
[----:B------:R-:W-:Y:S01]  /*36e0*/  FMUL.FTZ R247, R11, UR12 ;  /* 0x0000000c0bf77c20 */ /* 0x000fe20008410000 */
[----:B------:R-:W-:Y:S01]  /*36f0*/  FMUL.FTZ R187, R8, UR12 ;  /* 0x0000000c08bb7c20 */ /* 0x000fe20008410000 */
[----:B------:R-:W-:Y:S01]  /*3700*/  FMUL.FTZ R188, R9, UR12 ;  /* 0x0000000c09bc7c20 */ /* 0x000fe20008410000 */
[----:B------:R-:W-:Y:S01]  /*3710*/  FMUL.FTZ R190, R10, UR12 ;  /* 0x0000000c0abe7c20 */ /* 0x000fe20008410000 */
[C---:B-1----:R-:W-:Y:S04]  /*3720*/  HMMA.16816.F32.BF16 R12, R100.reuse, R52, R12 ;  /* 0x00000034640c723c */ /* 0x042fe8000004180c */
[----:B------:R1:W-:Y:S04]  /*3730*/  MUFU.TANH R189, R247 ;  /* 0x000000f700bd7308 */ /* 0x0003e80000002400 */
[----:B------:R-:W-:Y:S06]  /*3740*/  HMMA.16816.F32.BF16 R16, R100, R54, R16 ;  /* 0x000000366410723c */ /* 0x000fec0000041810 */
[----:B------:R-:W4:Y:S01]  /*3750*/  MUFU.TANH R184, R184 ;  /* 0x000000b800b87308 */ /* 0x000f220000002400 */
[-C--:B---3--:R-:W-:Y:S02]  /*3760*/  MOV R114, R183.reuse ;  /* 0x000000b700727202 */ /* 0x088fe40000000f00 */
[----:B------:R-:W-:Y:S07]  /*3770*/  @!P6 IADD3 R103, PT, PT, R182, 0x11, RZ ;  /* 0x00000011b667e810 */ /* 0x000fee0007ffe0ff */
[----:B------:R-:W3:Y:S01]  /*3780*/  MUFU.TANH R186, R186 ;  /* 0x000000ba00ba7308 */ /* 0x000ee20000002400 */
[----:B------:R-:W-:Y:S01]  /*3790*/  FMUL.FTZ R231, R12, UR12 ;  /* 0x0000000c0ce77c20 */ /* 0x000fe20008410000 */
[----:B-1----:R-:W-:Y:S01]  /*37a0*/  FMUL.FTZ R247, R238, 1.4426950216293334961 ;  /* 0x3fb8aa3beef77820 */ /* 0x002fe20000410000 */
[----:B------:R-:W-:Y:S01]  /*37b0*/  FMUL.FTZ R194, R13, UR12 ;  /* 0x0000000c0dc27c20 */ /* 0x000fe20008410000 */
[----:B------:R-:W-:Y:S06]  /*37c0*/  FMUL.FTZ R195, R14, UR12 ;  /* 0x0000000c0ec37c20 */ /* 0x000fec0008410000 */
[----:B------:R1:W-:Y:S01]  /*37d0*/  MUFU.TANH R191, R231 ;  /* 0x000000e700bf7308 */ /* 0x0003e20000002400 */
[----:B------:R-:W-:Y:S01]  /*37e0*/  FSEL R62, R247, RZ, P0 ;  /* 0x000000fff73e7208 */ /* 0x000fe20000000000 */
[----:B------:R-:W-:Y:S01]  /*37f0*/  FMUL.FTZ R252, R16, UR12 ;  /* 0x0000000c10fc7c20 */ /* 0x000fe20008410000 */
[CC--:B------:R-:W-:Y:S01]  /*3800*/  @!P6 ISETP.GE.AND P0, PT, R182.reuse, R180.reuse, PT ;  /* 0x000000b4b600e20c */ /* 0x0c0fe20003f06270 */
[----:B------:R-:W-:Y:S01]  /*3810*/  FMUL.FTZ R19, R19, UR12 ;  /* 0x0000000c13137c20 */ /* 0x000fe20008410000 */
[----:B------:R-:W-:Y:S02]  /*3820*/  @!P6 IADD3 R247, PT, PT, R182, 0x9, RZ ;  /* 0x00000009b6f7e810 */ /* 0x000fe40007ffe0ff */
[----:B------:R-:W-:Y:S03]  /*3830*/  @!P6 FSEL R114, R183, -INF , !P0 ;  /* 0xff800000b772e808 */ /* 0x000fe60004000000 */
[----:B------:R-:W3:Y:S01]  /*3840*/  MUFU.TANH R185, R185 ;  /* 0x000000b900b97308 */ /* 0x000ee20000002400 */
[----:B------:R-:W-:Y:S01]  /*3850*/  @!P6 ISETP.GE.AND P1, PT, R247, R180, PT ;  /* 0x000000b4f700e20c */ /* 0x000fe20003f26270 */
[----:B------:R-:W-:Y:S01]  /*3860*/  FFMA.FTZ R183, -R183, R183, 1 ;  /* 0x3f800000b7b77423 */ /* 0x000fe200000101b7 */
[-C--:B------:R-:W-:Y:S01]  /*3870*/  @!P6 ISETP.GE.AND P0, PT, R247, R115.reuse, PT ;  /* 0x00000073f700e20c */ /* 0x080fe20003f06270 */
[--C-:B------:R-:W-:Y:S01]  /*3880*/  FFMA.FTZ R57, R114, UR11, -R63.reuse ;  /* 0x0000000b72397c23 */ /* 0x100fe2000801083f */
[-C--:B----4-:R-:W-:Y:S01]  /*3890*/  MOV R101, R184.reuse ;  /* 0x000000b800657202 */ /* 0x090fe20000000f00 */
[----:B------:R-:W-:Y:S01]  /*38a0*/  FMUL.FTZ R183, R183, UR12 ;  /* 0x0000000cb7b77c20 */ /* 0x000fe20008410000 */
[----:B------:R-:W-:Y:S03]  /*38b0*/  @!P6 FSEL R101, R184, -INF , !P5 ;  /* 0xff800000b865e808 */ /* 0x000fe60006800000 */
[----:B------:R-:W4:Y:S01]  /*38c0*/  MUFU.TANH R187, R187 ;  /* 0x000000bb00bb7308 */ /* 0x000f220000002400 */
[-C--:B------:R-:W-:Y:S01]  /*38d0*/  @!P6 ISETP.GE.AND P5, PT, R182, R115.reuse, PT ;  /* 0x00000073b600e20c */ /* 0x080fe20003fa6270 */
[----:B------:R-:W-:Y:S01]  /*38e0*/  FFMA.FTZ R184, -R184, R184, 1 ;  /* 0x3f800000b8b87423 */ /* 0x000fe200000101b8 */
[----:B-1----:R-:W-:Y:S01]  /*38f0*/  @!P6 IADD3 R231, PT, PT, R182, 0x8, RZ ;  /* 0x00000008b6e7e810 */ /* 0x002fe20007ffe0ff */
[--C-:B------:R-:W-:Y:S01]  /*3900*/  FFMA.FTZ R61, R101, UR11, -R63.reuse ;  /* 0x0000000b653d7c23 */ /* 0x100fe2000801083f */
[----:B---3--:R-:W-:Y:S01]  /*3910*/  MOV R106, R186 ;  /* 0x000000ba006a7202 */ /* 0x008fe20000000f00 */
[----:B------:R-:W-:Y:S01]  /*3920*/  FMUL.FTZ R184, R184, UR12 ;  /* 0x0000000cb8b87c20 */ /* 0x000fe20008410000 */
[C---:B------:R-:W-:Y:S03]  /*3930*/  @!P6 ISETP.GE.AND P4, PT, R231.reuse, R180, PT ;  /* 0x000000b4e700e20c */ /* 0x040fe60003f86270 */
[----:B------:R1:W-:Y:S01]  /*3940*/  MUFU.TANH R247, R252 ;  /* 0x000000fc00f77308 */ /* 0x0003e20000002400 */
[----:B------:R-:W-:Y:S01]  /*3950*/  @!P6 ISETP.GE.AND P2, PT, R231, R115, PT ;  /* 0x00000073e700e20c */ /* 0x000fe20003f46270 */
[----:B------:R-:W-:Y:S01]  /*3960*/  FMUL.FTZ R231, R15, UR12 ;  /* 0x0000000c0fe77c20 */ /* 0x000fe20008410000 */
[----:B------:R-:W-:Y:S02]  /*3970*/  MOV R102, R185 ;  /* 0x000000b900667202 */ /* 0x000fe40000000f00 */
[C---:B------:R-:W-:Y:S01]  /*3980*/  @!P6 FSEL R106, R186.reuse, -INF , !P3 ;  /* 0xff800000ba6ae808 */ /* 0x040fe20005800000 */
[----:B------:R-:W-:Y:S01]  /*3990*/  FFMA.FTZ R186, -R186, R186, 1 ;  /* 0x3f800000baba7423 */ /* 0x000fe200000101ba */
[----:B------:R-:W-:Y:S03]  /*39a0*/  @!P6 FSEL R102, R185, -INF , !P5 ;  /* 0xff800000b966e808 */ /* 0x000fe60006800000 */
[----:B------:R-:W3:Y:S01]  /*39b0*/  MUFU.TANH R188, R188 ;  /* 0x000000bc00bc7308 */ /* 0x000ee20000002400 */
[CC--:B------:R-:W-:Y:S01]  /*39c0*/  @!P6 ISETP.GE.AND P5, PT, R113.reuse, R180.reuse, PT ;  /* 0x000000b47100e20c */ /* 0x0c0fe20003fa6270 */
[--C-:B------:R-:W-:Y:S01]  /*39d0*/  FFMA.FTZ R58, R106, UR11, -R62.reuse ;  /* 0x0000000b6a3a7c23 */ /* 0x100fe2000801083e */
[----:B----4-:R-:W-:Y:S01]  /*39e0*/  MOV R105, R187 ;  /* 0x000000bb00697202 */ /* 0x010fe20000000f00 */
[--C-:B------:R-:W-:Y:S01]  /*39f0*/  FFMA.FTZ R59, R102, UR11, -R62.reuse ;  /* 0x0000000b663b7c23 */ /* 0x100fe2000801083e */
[----:B------:R-:W-:Y:S01]  /*3a00*/  @!P6 ISETP.GE.AND P3, PT, R113, R115, PT ;  /* 0x000000737100e20c */ /* 0x000fe20003f66270 */
[----:B------:R-:W-:Y:S01]  /*3a10*/  FMUL.FTZ R113, R18, UR12 ;  /* 0x0000000c12717c20 */ /* 0x000fe20008410000 */
[----:B------:R-:W-:Y:S03]  /*3a20*/  @!P6 FSEL R105, R187, -INF , !P4 ;  /* 0xff800000bb69e808 */ /* 0x000fe60006000000 */
[----:B------:R-:W4:Y:S01]  /*3a30*/  MUFU.TANH R190, R190 ;  /* 0x000000be00be7308 */ /* 0x000f220000002400 */
[----:B------:R-:W-:Y:S01]  /*3a40*/  @!P6 ISETP.GE.AND P4, PT, R103, R180, PT ;  /* 0x000000b46700e20c */ /* 0x000fe20003f86270 */
[----:B-1----:R-:W-:Y:S01]  /*3a50*/  FMUL.FTZ R252, R17, UR12 ;  /* 0x0000000c11fc7c20 */ /* 0x002fe20008410000 */
[----:B------:R-:W-:Y:S01]  /*3a60*/  MOV R102, R191 ;  /* 0x000000bf00667202 */ /* 0x000fe20000000f00 */
[----:B------:R-:W-:Y:S01]  /*3a70*/  FFMA.FTZ R187, -R187, R187, 1 ;  /* 0x3f800000bbbb7423 */ /* 0x000fe200000101bb */
[C---:B------:R-:W-:Y:S01]  /*3a80*/  @!P6 FSEL R102, R191.reuse, -INF , !P5 ;  /* 0xff800000bf66e808 */ /* 0x040fe20006800000 */
[----:B------:R-:W-:Y:S01]  /*3a90*/  FFMA.FTZ R191, -R191, R191, 1 ;  /* 0x3f800000bfbf7423 */ /* 0x000fe200000101bf */
[----:B------:R-:W-:Y:S03]  /*3aa0*/  MOV R101, R189 ;  /* 0x000000bd00657202 */ /* 0x000fe60000000f00 */
[----:B------:R1:W-:Y:S01]  /*3ab0*/  MUFU.EX2 R67, R57 ;  /* 0x0000003900437308 */ /* 0x0003e20000000800 */
[----:B------:R-:W-:Y:S01]  /*3ac0*/  @!P6 FSEL R101, R189, -INF , !P0 ;  /* 0xff800000bd65e808 */ /* 0x000fe20004000000 */
[----:B------:R-:W-:Y:S01]  /*3ad0*/  FMUL.FTZ R187, R187, UR12 ;  /* 0x0000000cbbbb7c20 */ /* 0x000fe20008410000 */
[-C--:B---3--:R-:W-:Y:S07]  /*3ae0*/  MOV R107, R188.reuse ;  /* 0x000000bc006b7202 */ /* 0x088fee0000000f00 */
[----:B------:R-:W3:Y:S01]  /*3af0*/  MUFU.TANH R194, R194 ;  /* 0x000000c200c27308 */ /* 0x000ee20000002400 */
[C---:B------:R-:W-:Y:S01]  /*3b00*/  @!P6 FSEL R107, R188.reuse, -INF , !P1 ;  /* 0xff800000bc6be808 */ /* 0x040fe20004800000 */
[----:B------:R-:W-:Y:S01]  /*3b10*/  FFMA.FTZ R188, -R188, R188, 1 ;  /* 0x3f800000bcbc7423 */ /* 0x000fe200000101bc */
[-C--:B------:R-:W-:Y:S01]  /*3b20*/  @!P6 ISETP.GE.AND P1, PT, R103, R115.reuse, PT ;  /* 0x000000736700e20c */ /* 0x080fe20003f26270 */
[----:B------:R-:W-:Y:S01]  /*3b30*/  FMUL.FTZ R191, R191, UR12 ;  /* 0x0000000cbfbf7c20 */ /* 0x000fe20008410000 */
[----:B------:R-:W-:Y:S01]  /*3b40*/  @!P6 IADD3 R103, PT, PT, R182, 0x18, RZ ;  /* 0x00000018b667e810 */ /* 0x000fe20007ffe0ff */
[--C-:B------:R-:W-:Y:S01]  /*3b50*/  FFMA.FTZ R107, R107, UR11, -R63.reuse ;  /* 0x0000000b6b6b7c23 */ /* 0x100fe2000801083f */
[----:B----4-:R-:W-:Y:S03]  /*3b60*/  MOV R181, R190 ;  /* 0x000000be00b57202 */ /* 0x010fe60000000f00 */
[----:B------:R-:W4:Y:S01]  /*3b70*/  MUFU.TANH R195, R195 ;  /* 0x000000c300c37308 */ /* 0x000f220000002400 */
[----:B------:R-:W-:Y:S01]  /*3b80*/  @!P6 FSEL R181, R190, -INF , !P2 ;  /* 0xff800000beb5e808 */ /* 0x000fe20005000000 */
[--C-:B-1----:R-:W-:Y:S01]  /*3b90*/  FFMA.FTZ R57, R105, UR11, -R63.reuse ;  /* 0x0000000b69397c23 */ /* 0x102fe2000801083f */
[C---:B------:R-:W-:Y:S01]  /*3ba0*/  @!P6 ISETP.GE.AND P2, PT, R103.reuse, R180, PT ;  /* 0x000000b46700e20c */ /* 0x040fe20003f46270 */
[----:B------:R-:W-:Y:S01]  /*3bb0*/  FMUL.FTZ R188, R188, UR12 ;  /* 0x0000000cbcbc7c20 */ /* 0x000fe20008410000 */
[----:B------:R-:W-:Y:S01]  /*3bc0*/  @!P6 ISETP.GE.AND P5, PT, R103, R115, PT ;  /* 0x000000736700e20c */ /* 0x000fe20003fa6270 */
[--C-:B------:R-:W-:Y:S01]  /*3bd0*/  FFMA.FTZ R103, R181, UR11, -R62.reuse ;  /* 0x0000000bb5677c23 */ /* 0x100fe2000801083e */
[--C-:B------:R-:W-:Y:S03]  /*3be0*/  FFMA.FTZ R181, R102, UR11, -R63.reuse ;  /* 0x0000000b66b57c23 */ /* 0x100fe6000801083f */
[----:B------:R-:W1:Y:S01]  /*3bf0*/  MUFU.TANH R231, R231 ;  /* 0x000000e700e77308 */ /* 0x000e620000002400 */
[----:B------:R-:W-:Y:S01]  /*3c00*/  @!P6 IADD3 R182, PT, PT, R182, 0x19, RZ ;  /* 0x00000019b6b6e810 */ /* 0x000fe20007ffe0ff */
[----:B------:R-:W-:Y:S01]  /*3c10*/  FFMA.FTZ R185, -R185, R185, 1 ;  /* 0x3f800000b9b97423 */ /* 0x000fe200000101b9 */
[----:B------:R-:W-:Y:S01]  /*3c20*/  FFMA.FTZ R190, -R190, R190, 1 ;  /* 0x3f800000bebe7423 */ /* 0x000fe200000101be */
[----:B------:R-:W-:Y:S01]  /*3c30*/  FFMA.FTZ R189, -R189, R189, 1 ;  /* 0x3f800000bdbd7423 */ /* 0x000fe200000101bd */
[----:B------:R-:W-:Y:S02]  /*3c40*/  @!P6 ISETP.GE.AND P0, PT, R182, R180, PT ;  /* 0x000000b4b600e20c */ /* 0x000fe40003f06270 */
[-C--:B---3--:R-:W-:Y:S03]  /*3c50*/  MOV R180, R194.reuse ;  /* 0x000000c200b47202 */ /* 0x088fe60000000f00 */
[----:B------:R-:W3:Y:S01]  /*3c60*/  MUFU.TANH R252, R252 ;  /* 0x000000fc00fc7308 */ /* 0x000ee20000002400 */
[C---:B------:R-:W-:Y:S01]  /*3c70*/  @!P6 FSEL R180, R194.reuse, -INF , !P4 ;  /* 0xff800000c2b4e808 */ /* 0x040fe20006000000 */
[----:B------:R-:W-:Y:S01]  /*3c80*/  FFMA.FTZ R194, -R194, R194, 1 ;  /* 0x3f800000c2c27423 */ /* 0x000fe200000101c2 */
[----:B------:R-:W-:Y:S01]  /*3c90*/  @!P6 ISETP.GE.AND P4, PT, R182, R115, PT ;  /* 0x00000073b600e20c */ /* 0x000fe20003f86270 */
[----:B------:R-:W-:Y:S01]  /*3ca0*/  FMUL.FTZ R190, R190, UR12 ;  /* 0x0000000cbebe7c20 */ /* 0x000fe20008410000 */
[----:B----4-:R-:W-:Y:S01]  /*3cb0*/  MOV R182, R195 ;  /* 0x000000c300b67202 */ /* 0x010fe20000000f00 */
[----:B------:R-:W-:Y:S01]  /*3cc0*/  FMUL.FTZ R194, R194, UR12 ;  /* 0x0000000cc2c27c20 */ /* 0x000fe20008410000 */
[----:B------:R-:W-:Y:S03]  /*3cd0*/  @!P6 FSEL R182, R195, -INF , !P3 ;  /* 0xff800000c3b6e808 */ /* 0x000fe60005800000 */
[----:B------:R-:W-:Y:S01]  /*3ce0*/  MUFU.TANH R113, R113 ;  /* 0x0000007100717308 */ /* 0x000fe20000002400 */
[----:B------:R-:W-:Y:S01]  /*3cf0*/  FMUL.FTZ R189, R189, UR12 ;  /* 0x0000000cbdbd7c20 */ /* 0x000fe20008410000 */
[----:B-1----:R-:W-:Y:S01]  /*3d00*/  MOV R115, R231 ;  /* 0x000000e700737202 */ /* 0x002fe20000000f00 */
[----:B------:R-:W-:Y:S01]  /*3d10*/  FFMA.FTZ R195, -R195, R195, 1 ;  /* 0x3f800000c3c37423 */ /* 0x000fe200000101c3 */
[C---:B------:R-:W-:Y:S01]  /*3d20*/  @!P6 FSEL R115, R231.reuse, -INF , !P1 ;  /* 0xff800000e773e808 */ /* 0x040fe20004800000 */
[----:B------:R-:W-:Y:S02]  /*3d30*/  FFMA.FTZ R231, -R231, R231, 1 ;  /* 0x3f800000e7e77423 */ /* 0x000fe400000101e7 */
[----:B------:R-:W-:Y:S03]  /*3d40*/  FMUL.FTZ R195, R195, UR12 ;  /* 0x0000000cc3c37c20 */ /* 0x000fe60008410000 */
[----:B------:R-:W1:Y:S10]  /*3d50*/  MUFU.TANH R114, R19 ;  /* 0x0000001300727308 */ /* 0x000e740000002400 */
[----:B------:R4:W-:Y:S10]  /*3d60*/  MUFU.EX2 R105, R58 ;  /* 0x0000003a00697308 */ /* 0x0009f40000000800 */
[----:B------:R3:W-:Y:S10]  /*3d70*/  MUFU.EX2 R66, R57 ;  /* 0x0000003900427308 */ /* 0x0007f40000000800 */
[----:B------:R1:W-:Y:S10]  /*3d80*/  MUFU.EX2 R106, R59 ;  /* 0x0000003b006a7308 */ /* 0x0003f40000000800 */
[----:B------:R2:W-:Y:S01]  /*3d90*/  MUFU.EX2 R111, R107 ;  /* 0x0000006b006f7308 */ /* 0x0005e20000000800 */
[----:B----4-:R-:W-:Y:S09]  /*3da0*/  MOV R58, R247 ;  /* 0x000000f7003a7202 */ /* 0x010ff20000000f00 */
[----:B------:R4:W-:Y:S01]  /*3db0*/  MUFU.EX2 R110, R181 ;  /* 0x000000b5006e7308 */ /* 0x0009e20000000800 */
[----:B------:R-:W-:Y:S01]  /*3dc0*/  @!P6 FSEL R58, R247, -INF , !P2 ;  /* 0xff800000f73ae808 */ /* 0x000fe20005000000 */
[--C-:B---3--:R-:W-:Y:S01]  /*3dd0*/  FFMA.FTZ R57, R180, UR11, -R63.reuse ;  /* 0x0000000bb4397c23 */ /* 0x108fe2000801083f */
[----:B------:R-:W-:Y:S07]  /*3de0*/  MOV R180, R252 ;  /* 0x000000fc00b47202 */ /* 0x000fee0000000f00 */
[----:B------:R-:W3:Y:S01]  /*3df0*/  MUFU.EX2 R65, R61 ;  /* 0x0000003d00417308 */ /* 0x000ee20000000800 */
[----:B------:R-:W-:Y:S01]  /*3e00*/  @!P6 FSEL R180, R252, -INF , !P0 ;  /* 0xff800000fcb4e808 */ /* 0x000fe20004000000 */
[--C-:B-1----:R-:W-:Y:S01]  /*3e10*/  FFMA.FTZ R59, R101, UR11, -R62.reuse ;  /* 0x0000000b653b7c23 */ /* 0x102fe2000801083e */
[--C-:B------:R-:W-:Y:S01]  /*3e20*/  FFMA.FTZ R101, R182, UR11, -R62.reuse ;  /* 0x0000000bb6657c23 */ /* 0x100fe2000801083e */
[--C-:B------:R-:W-:Y:S01]  /*3e30*/  FFMA.FTZ R182, R115, UR11, -R62.reuse ;  /* 0x0000000b73b67c23 */ /* 0x100fe2000801083e */
[----:B------:R-:W-:Y:S05]  /*3e40*/  MOV R115, R114 ;  /* 0x0000007200737202 */ /* 0x000fea0000000f00 */
[----:B------:R-:W-:Y:S01]  /*3e50*/  MUFU.EX2 R103, R103 ;  /* 0x0000006700677308 */ /* 0x000fe20000000800 */
[----:B--2---:R-:W-:Y:S01]  /*3e60*/  MOV R107, R113 ;  /* 0x00000071006b7202 */ /* 0x004fe20000000f00 */
[----:B------:R-:W-:Y:S01]  /*3e70*/  FFMA.FTZ R247, -R247, R247, 1 ;  /* 0x3f800000f7f77423 */ /* 0x000fe200000101f7 */
[----:B------:R-:W-:Y:S01]  /*3e80*/  @!P6 FSEL R107, R113, -INF , !P5 ;  /* 0xff800000716be808 */ /* 0x000fe20006800000 */
[--C-:B----4-:R-:W-:Y:S01]  /*3e90*/  FFMA.FTZ R181, R58, UR11, -R63.reuse ;  /* 0x0000000b3ab57c23 */ /* 0x110fe2000801083f */
[----:B------:R-:W-:Y:S05]  /*3ea0*/  @!P6 FSEL R115, R114, -INF , !P4 ;  /* 0xff8000007273e808 */ /* 0x000fea0006000000 */
[----:B------:R-:W1:Y:S01]  /*3eb0*/  MUFU.EX2 R102, R59 ;  /* 0x0000003b00667308 */ /* 0x000e620000000800 */
[----:B------:R-:W-:Y:S01]  /*3ec0*/  FFMA.FTZ R63, R180, UR11, -R63 ;  /* 0x0000000bb43f7c23 */ /* 0x000fe2000801083f */
[--C-:B------:R-:W-:Y:S01]  /*3ed0*/  FFMA.FTZ R180, R107, UR11, -R62.reuse ;  /* 0x0000000b6bb47c23 */ /* 0x100fe2000801083e */
[----:B---3--:R-:W-:Y:S07]  /*3ee0*/  F2FP.BF16.F32.PACK_AB R9, R65, R67 ;  /* 0x000000434109723e */ /* 0x008fee00000010ff */
[----:B------:R-:W2:Y:S01]  /*3ef0*/  MUFU.EX2 R109, R57 ;  /* 0x00000039006d7308 */ /* 0x000ea20000000800 */
[----:B------:R-:W-:Y:S01]  /*3f00*/  FFMA.FTZ R62, R115, UR11, -R62 ;  /* 0x0000000b733e7c23 */ /* 0x000fe2000801083e */
[----:B------:R-:W-:Y:S01]  /*3f10*/  F2FP.BF16.F32.PACK_AB R58, R105, R106 ;  /* 0x0000006a693a723e */ /* 0x000fe200000010ff */
[----:B------:R-:W-:Y:S07]  /*3f20*/  FFMA.FTZ R252, -R252, R252, 1 ;  /* 0x3f800000fcfc7423 */ /* 0x000fee00000101fc */
[----:B------:R-:W-:Y:S01]  /*3f30*/  MUFU.EX2 R101, R101 ;  /* 0x0000006500657308 */ /* 0x000fe20000000800 */
[----:B------:R-:W-:Y:S01]  /*3f40*/  F2FP.BF16.F32.PACK_AB R61, R111, R66 ;  /* 0x000000426f3d723e */ /* 0x000fe200000010ff */
[----:B------:R-:W-:Y:S01]  /*3f50*/  STS [R222], R9 ;  /* 0x00000009de007388 */ /* 0x000fe20000000800 */
[----:B------:R-:W-:Y:S07]  /*3f60*/  ISETP.GT.AND P4, PT, R242, R227, PT ;  /* 0x000000e3f200720c */ /* 0x000fee0003f84270 */
[----:B------:R-:W3:Y:S01]  /*3f70*/  MUFU.EX2 R182, R182 ;  /* 0x000000b600b67308 */ /* 0x000ee20000000800 */
[----:B------:R-:W-:Y:S01]  /*3f80*/  FMUL.FTZ R247, R247, UR12 ;  /* 0x0000000cf7f77c20 */ /* 0x000fe20008410000 */
[----:B-1----:R-:W-:Y:S01]  /*3f90*/  F2FP.BF16.F32.PACK_AB R17, R102, R103 ;  /* 0x000000676611723e */ /* 0x002fe200000010ff */
[----:B------:R-:W-:Y:S07]  /*3fa0*/  STS [R222+0x400], R58 ;  /* 0x0004003ade007388 */ /* 0x000fee0000000800 */
[----:B------:R-:W-:Y:S01]  /*3fb0*/  MUFU.EX2 R181, R181 ;  /* 0x000000b500b57308 */ /* 0x000fe20000000800 */
[----:B------:R-:W-:Y:S01]  /*3fc0*/  FMUL.FTZ R252, R252, UR12 ;  /* 0x0000000cfcfc7c20 */ /* 0x000fe20008410000 */
[----:B--2---:R-:W-:Y:S01]  /*3fd0*/  F2FP.BF16.F32.PACK_AB R59, R109, R110 ;  /* 0x0000006e6d3b723e */ /* 0x004fe200000010ff */
[----:B------:R-:W-:Y:S07]  /*3fe0*/  STS [R246], R61 ;  /* 0x0000003df6007388 */ /* 0x000fee0000000800 */
[----:B------:R-:W1:Y:S01]  /*3ff0*/  MUFU.EX2 R107, R63 ;  /* 0x0000003f006b7308 */ /* 0x000e620000000800 */
[----:B------:R-:W-:Y:S09]  /*4000*/  STS [R246+0x400], R17 ;  /* 0x00040011f6007388 */ /* 0x000ff20000000800 */
[----:B------:R-:W-:Y:S01]  /*4010*/  MUFU.EX2 R180, R180 ;  /* 0x000000b400b47308 */ /* 0x000fe20000000800 */
[----:B---3--:R-:W-:Y:S01]  /*4020*/  F2FP.BF16.F32.PACK_AB R57, R182, R101 ;  /* 0x00000065b639723e */ /* 0x008fe200000010ff */
[----:B------:R-:W-:Y:S08]  /*4030*/  STS [R224], R59 ;  /* 0x0000003be0007388 */ /* 0x000ff00000000800 */
[----:B------:R1:W2:Y:S01]  /*4040*/  MUFU.EX2 R115, R62 ;  /* 0x0000003e00737308 */ /* 0x0002a20000000800 */
[----:B------:R-:W-:Y:S01]  /*4050*/  STS [R224+0x400], R57 ;  /* 0x00040039e0007388 */ /* 0x000fe20000000800 */
[----:B-1----:R-:W-:Y:S02]  /*4060*/  F2FP.BF16.F32.PACK_AB R62, R107, R181 ;  /* 0x000000b56b3e723e */ /* 0x002fe400000010ff */
[----:B--2---:R-:W-:Y:S03]  /*4070*/  F2FP.BF16.F32.PACK_AB R63, R115, R180 ;  /* 0x000000b4733f723e */ /* 0x004fe600000010ff */
        /* <DEDUP_REMOVED lines=47> */
[----:B------:R-:W-:Y:S01]  /*4370*/  FADD.FTZ R58, -R193, R9 ;  /* 0x00000009c13a7221 */ /* 0x000fe20000010100 */
[----:B------:R-:W-:Y:S01]  /*4380*/  FMUL.FTZ R183, R62, R183 ;  /* 0x000000b73eb77220 */ /* 0x000fe20000410000 */
[----:B------:R-:W-:Y:S01]  /*4390*/  FMUL.FTZ R184, R63, R184 ;  /* 0x000000b83fb87220 */ /* 0x000fe20000410000 */
[----:B------:R-:W-:Y:S01]  /*43a0*/  FMUL.FTZ R57, R66, R57 ;  /* 0x0000003942397220 */ /* 0x000fe20000410000 */
[----:B------:R-:W-:Y:S02]  /*43b0*/  FMUL.FTZ R58, R111, R58 ;  /* 0x0000003a6f3a7220 */ /* 0x000fe40000410000 */
[C---:B------:R-:W-:Y:S01]  /*43c0*/  FADD.FTZ R63, -R193.reuse, R12 ;  /* 0x0000000cc13f7221 */ /* 0x040fe20000010100 */
[----:B------:R-:W-:Y:S01]  /*43d0*/  F2FP.BF16.F32.PACK_AB R183, R184, R183 ;  /* 0x000000b7b8b7723e */ /* 0x000fe200000010ff */
[----:B------:R-:W-:Y:S01]  /*43e0*/  FADD.FTZ R62, -R193, R13 ;  /* 0x0000000dc13e7221 */ /* 0x000fe20000010100 */
[----:B------:R-:W-:Y:S01]  /*43f0*/  FMUL.FTZ R187, R57, R187 ;  /* 0x000000bb39bb7220 */ /* 0x000fe20000410000 */
[----:B------:R-:W-:Y:S01]  /*4400*/  FMUL.FTZ R188, R58, R188 ;  /* 0x000000bc3abc7220 */ /* 0x000fe20000410000 */
[----:B------:R-:W-:Y:S01]  /*4410*/  FMUL.FTZ R63, R110, R63 ;  /* 0x0000003f6e3f7220 */ /* 0x000fe20000410000 */
[----:B------:R-:W-:Y:S02]  /*4420*/  FMUL.FTZ R62, R109, R62 ;  /* 0x0000003e6d3e7220 */ /* 0x000fe40000410000 */
[C---:B------:R-:W-:Y:S01]  /*4430*/  FADD.FTZ R59, -R193.reuse, R16 ;  /* 0x00000010c13b7221 */ /* 0x040fe20000010100 */
[----:B------:R-:W-:Y:S01]  /*4440*/  FADD.FTZ R193, -R193, R17 ;  /* 0x00000011c1c17221 */ /* 0x000fe20000010100 */
[----:B------:R-:W-:Y:S01]  /*4450*/  F2FP.BF16.F32.PACK_AB R187, R188, R187 ;  /* 0x000000bbbcbb723e */ /* 0x000fe200000010ff */
[----:B------:R-:W-:Y:S01]  /*4460*/  FADD.FTZ R188, -R192, R7 ;  /* 0x00000007c0bc7221 */ /* 0x000fe20000010100 */
[----:B------:R-:W-:Y:S01]  /*4470*/  FMUL.FTZ R184, R181, R59 ;  /* 0x0000003bb5b87220 */ /* 0x000fe20000410000 */
[----:B------:R-:W-:Y:S01]  /*4480*/  FMUL.FTZ R193, R107, R193 ;  /* 0x000000c16bc17220 */ /* 0x000fe20000410000 */
[----:B------:R-:W-:Y:S01]  /*4490*/  FMUL.FTZ R191, R63, R191 ;  /* 0x000000bf3fbf7220 */ /* 0x000fe20000410000 */
[----:B------:R-:W-:Y:S01]  /*44a0*/  FMUL.FTZ R194, R62, R194 ;  /* 0x000000c23ec27220 */ /* 0x000fe20000410000 */
[----:B------:R-:W-:Y:S01]  /*44b0*/  FMUL.FTZ R184, R184, R247 ;  /* 0x000000f7b8b87220 */ /* 0x000fe20000410000 */
[----:B------:R-:W-:Y:S01]  /*44c0*/  FMUL.FTZ R193, R193, R252 ;  /* 0x000000fcc1c17220 */ /* 0x000fe20000410000 */
[----:B------:R-:W-:Y:S01]  /*44d0*/  FADD.FTZ R247, -R192, R6 ;  /* 0x00000006c0f77221 */ /* 0x000fe20000010100 */
[----:B------:R-:W-:Y:S01]  /*44e0*/  FMUL.FTZ R252, R185, UR12 ;  /* 0x0000000cb9fc7c20 */ /* 0x000fe20008410000 */
[----:B------:R-:W-:Y:S01]  /*44f0*/  FMUL.FTZ R188, R105, R188 ;  /* 0x000000bc69bc7220 */ /* 0x000fe20000410000 */
[----:B------:R-:W-:Y:S01]  /*4500*/  FMUL.FTZ R185, R186, UR12 ;  /* 0x0000000cbab97c20 */ /* 0x000fe20008410000 */
[----:B------:R-:W-:Y:S01]  /*4510*/  F2FP.BF16.F32.PACK_AB R193, R193, R184 ;  /* 0x000000b8c1c1723e */ /* 0x000fe200000010ff */
[----:B------:R-:W-:Y:S01]  /*4520*/  FMUL.FTZ R247, R106, R247 ;  /* 0x000000f76af77220 */ /* 0x000fe20000410000 */
[----:B------:R-:W-:Y:S01]  /*4530*/  FADD.FTZ R184, -R192, R10 ;  /* 0x0000000ac0b87221 */ /* 0x000fe20000010100 */
[----:B------:R-:W-:Y:S01]  /*4540*/  F2FP.BF16.F32.PACK_AB R191, R194, R191 ;  /* 0x000000bfc2bf723e */ /* 0x000fe200000010ff */
[----:B------:R-:W-:Y:S01]  /*4550*/  FADD.FTZ R194, -R192, R11 ;  /* 0x0000000bc0c27221 */ /* 0x000fe20000010100 */
[----:B------:R-:W-:Y:S01]  /*4560*/  FMUL.FTZ R247, R247, R252 ;  /* 0x000000fcf7f77220 */ /* 0x000fe20000410000 */
[----:B------:R-:W-:Y:S01]  /*4570*/  FMUL.FTZ R188, R188, R185 ;  /* 0x000000b9bcbc7220 */ /* 0x000fe20000410000 */
[----:B------:R-:W-:Y:S01]  /*4580*/  FMUL.FTZ R184, R103, R184 ;  /* 0x000000b867b87220 */ /* 0x000fe20000410000 */
[----:B------:R-:W-:Y:S01]  /*4590*/  FMUL.FTZ R194, R102, R194 ;  /* 0x000000c266c27220 */ /* 0x000fe20000410000 */
[C---:B------:R-:W-:Y:S01]  /*45a0*/  FADD.FTZ R186, -R192.reuse, R14 ;  /* 0x0000000ec0ba7221 */ /* 0x040fe20000010100 */
[C---:B------:R-:W-:Y:S01]  /*45b0*/  FADD.FTZ R185, -R192.reuse, R15 ;  /* 0x0000000fc0b97221 */ /* 0x040fe20000010100 */
[----:B------:R-:W-:Y:S01]  /*45c0*/  FADD.FTZ R252, -R192, R18 ;  /* 0x00000012c0fc7221 */ /* 0x000fe20000010100 */
[----:B------:R-:W-:Y:S01]  /*45d0*/  FMUL.FTZ R184, R184, R190 ;  /* 0x000000beb8b87220 */ /* 0x000fe20000410000 */
[----:B------:R-:W-:Y:S01]  /*45e0*/  F2FP.BF16.F32.PACK_AB R247, R188, R247 ;  /* 0x000000f7bcf7723e */ /* 0x000fe200000010ff */
[----:B------:R-:W-:Y:S01]  /*45f0*/  FADD.FTZ R192, -R192, R19 ;  /* 0x00000013c0c07221 */ /* 0x000fe20000010100 */
[----:B------:R-:W-:Y:S01]  /*4600*/  FFMA.FTZ R188, -R113, R113, 1 ;  /* 0x3f80000071bc7423 */ /* 0x000fe20000010171 */
[----:B------:R-:W-:Y:S01]  /*4610*/  FFMA.FTZ R190, -R114, R114, 1 ;  /* 0x3f80000072be7423 */ /* 0x000fe20000010172 */
[----:B------:R-:W-:Y:S01]  /*4620*/  FMUL.FTZ R189, R194, R189 ;  /* 0x000000bdc2bd7220 */ /* 0x000fe20000410000 */
[----:B------:R-:W-:Y:S01]  /*4630*/  FMUL.FTZ R194, R231, UR12 ;  /* 0x0000000ce7c27c20 */ /* 0x000fe20008410000 */
[----:B------:R-:W-:Y:S01]  /*4640*/  FMUL.FTZ R186, R101, R186 ;  /* 0x000000ba65ba7220 */ /* 0x000fe20000410000 */
[----:B------:R-:W-:Y:S01]  /*4650*/  FMUL.FTZ R185, R182, R185 ;  /* 0x000000b9b6b97220 */ /* 0x000fe20000410000 */
[----:B------:R-:W-:Y:S01]  /*4660*/  FMUL.FTZ R252, R180, R252 ;  /* 0x000000fcb4fc7220 */ /* 0x000fe20000410000 */
[----:B------:R-:W-:Y:S01]  /*4670*/  FMUL.FTZ R192, R115, R192 ;  /* 0x000000c073c07220 */ /* 0x000fe20000410000 */
[----:B------:R-:W-:Y:S01]  /*4680*/  FMUL.FTZ R231, R188, UR12 ;  /* 0x0000000cbce77c20 */ /* 0x000fe20008410000 */
[----:B------:R-:W-:Y:S01]  /*4690*/  FMUL.FTZ R190, R190, UR12 ;  /* 0x0000000cbebe7c20 */ /* 0x000fe20008410000 */
        /* <DEDUP_REMOVED lines=53> */
.L_x_503:
        /* <DEDUP_REMOVED lines=9> */
[----:B------:R-:W-:Y:S04]  /*4a80*/  STS [R228+-0x2000], R193 ;  /* 0xffe000c1e4007388 */ /* 0x000fe80000000800 */
[----:B------:R2:W-:Y:S01]  /*4a90*/  STS [R228+-0x1c00], R231 ;  /* 0xffe400e7e4007388 */ /* 0x0005e20000000800 */
        /* <DEDUP_REMOVED lines=90> */
.L_x_504:
        /* <DEDUP_REMOVED lines=315> */
.L_x_506:
[----:B------:R-:W2:Y:S01]  /*63f0*/  LDCU.64 UR10, c[0x0][0x5c0] ;  /* 0x0000b800ff0a77ac */ /* 0x000ea20008000a00 */
[----:B-1----:R-:W-:-:S05]  /*6400*/  IADD3 R28, PT, PT, R244, R245, RZ ;  /* 0x000000f5f41c7210 */ /* 0x002fca0007ffe0ff */
[C---:B--2---:R-:W-:Y:S02]  /*6410*/  IMAD R3, R28.reuse, UR11, RZ ;  /* 0x0000000b1c037c24 */ /* 0x044fe4000f8e02ff */
[----:B------:R-:W-:-:S05]  /*6420*/  IMAD.WIDE.U32 R28, R28, UR10, RZ ;  /* 0x0000000a1c1c7c25 */ /* 0x000fca000f8e00ff */
[----:B------:R-:W-:Y:S02]  /*6430*/  IADD3 R3, PT, PT, R29, R3, RZ ;  /* 0x000000031d037210 */ /* 0x000fe40007ffe0ff */
.L_x_507:
        /* <DEDUP_REMOVED lines=12> */
.L_x_508:
[----:B------:R-:W1:Y:S01]  /*6500*/  LDCU.64 UR6, c[0x0][0x5c8] ;  /* 0x0000b900ff0677ac */ /* 0x000e620008000a00 */
[----:B------:R-:W-:-:S05]  /*6510*/  IADD3 R4, PT, PT, R244, R245, RZ ;  /* 0x000000f5f4047210 */ /* 0x000fca0007ffe0ff */
[C---:B-1----:R-:W-:Y:S02]  /*6520*/  IMAD R0, R4.reuse, UR7, RZ ;  /* 0x0000000704007c24 */ /* 0x042fe4000f8e02ff */
[----:B------:R-:W-:-:S05]  /*6530*/  IMAD.WIDE.U32 R4, R4, UR6, RZ ;  /* 0x0000000604047c25 */ /* 0x000fca000f8e00ff */
[----:B------:R-:W-:Y:S02]  /*6540*/  IADD3 R0, PT, PT, R5, R0, RZ ;  /* 0x0000000005007210 */ /* 0x000fe40007ffe0ff */
[----:B------:R-:W-:-:S07]  /*6550*/  MOV R2, R4 ;  /* 0x0000000400027202 */ /* 0x000fce0000000f00 */
.L_x_509:
        /* <DEDUP_REMOVED lines=44> */
.L_x_511:
[----:B------:R-:W-:Y:S05]  /*6820*/  BSYNC.RECONVERGENT B0 ;  /* 0x0000000000007941 */ /* 0x000fea0003800200 */
.L_x_510:
        /* <DEDUP_REMOVED lines=15> */
.L_x_513:
[----:B------:R-:W-:Y:S05]  /*6920*/  BSYNC.RECONVERGENT B0 ;  /* 0x0000000000007941 */ /* 0x000fea0003800200 */
.L_x_512:
        /* <DEDUP_REMOVED lines=23> */
.L_x_515:
[----:B------:R-:W-:Y:S05]  /*6aa0*/  BSYNC.RECONVERGENT B0 ;  /* 0x0000000000007941 */ /* 0x000fea0003800200 */
.L_x_514:
        /* <DEDUP_REMOVED lines=14> */
.L_x_482:
[----:B------:R-:W-:Y:S05]  /*6b90*/  BSYNC.RECONVERGENT B1 ;  /* 0x0000000000017941 */ /* 0x000fea0003800200 */
.L_x_460:
        /* <DEDUP_REMOVED lines=11> */
.L_x_517:
        /* <DEDUP_REMOVED lines=11> */
.L_x_1251:


//--------------------- .text._ZN5flash44flash_bwd_dq_dk_dv_loop_seqk_parallel_kernelI23Flash_bwd_kernel_traitsILi128ELi64ELi64ELi8ELi4ELi2ELi2ELb1ELb0EN7cutlass10bfloat16_tE19Flash_kernel_traitsILi128ELi64ELi64ELi8ES3_EELb1ELb1ELb0ELb0ELb1ELb1ELb0EEEvNS_16Flash_bwd_paramsE --------------------------
	.section	.text._ZN5flash44flash_bwd_dq_dk_dv_loop_seqk_parallel_kernelI23Flash_bwd_kernel_traitsILi128ELi64ELi64ELi8ELi4ELi2ELi2ELb1ELb0EN7cutlass10bfloat16_tE19Flash_kernel_traitsILi128ELi64ELi64ELi8ES3_EELb1ELb1ELb0ELb0ELb1ELb1ELb0EEEvNS_16Flash_bwd_paramsE,"ax",@progbits
	.align	128
        .global         _ZN5flash44flash_bwd_dq_dk_dv_loop_seqk_parallel_kernelI23Flash_bwd_kernel_traitsILi128ELi64ELi64ELi8ELi4ELi2ELi2ELb1ELb0EN7cutlass10bfloat16_tE19Flash_kernel_traitsILi128ELi64ELi64ELi8ES3_EELb1ELb1ELb0ELb0ELb1ELb1ELb0EEEvNS_16Flash_bwd_paramsE
        .type           _ZN5flash44flash_bwd_dq_dk_dv_loop_seqk_parallel_kernelI23Flash_bwd_kernel_traitsILi128ELi64ELi64ELi8ELi4ELi2ELi2ELb1ELb0EN7cutlass10bfloat16_tE19Flash_kernel_traitsILi128ELi64ELi64ELi8ES3_EELb1ELb1ELb0ELb0ELb1ELb1ELb0EEEvNS_16Flash_bwd_paramsE,@function
        .size           _ZN5flash44flash_bwd_dq_dk_dv_loop_seqk_parallel_kernelI23Flash_bwd_kernel_traitsILi128ELi64ELi64ELi8ELi4ELi2ELi2ELb1ELb0EN7cutlass10bfloat16_tE19Flash_kernel_traitsILi128ELi64ELi64ELi8ES3_EELb1ELb1ELb0ELb0ELb1ELb1ELb0EEEvNS_16Flash_bwd_paramsE,(.L_x_1252 - _ZN5flash44flash_bwd_dq_dk_dv_loop_seqk_parallel_kernelI23Flash_bwd_kernel_traitsILi128ELi64ELi64ELi8ELi4ELi2ELi2ELb1ELb0EN7cutlass10bfloat16_tE19Flash_kernel_traitsILi128ELi64ELi64ELi8ES3_EELb1ELb1ELb0ELb0ELb1ELb1ELb0EEEvNS_16Flash_bwd_paramsE)
        .other          _ZN5flash44flash_bwd_dq_dk_dv_loop_seqk_parallel_kernelI23Flash_bwd_kernel_traitsILi128ELi64ELi64ELi8ELi4ELi2ELi2ELb1ELb0EN7cutlass10bfloat16_tE19Flash_kernel_traitsILi128ELi64ELi64ELi8ES3_EELb1ELb1ELb0ELb0ELb1ELb1ELb0EEEvNS_16Flash_bwd_paramsE,@"STO_CUDA_ENTRY STV_DEFAULT"
_ZN5flash44flash_bwd_dq_dk_dv_loop_seqk_parallel_kernelI23Flash_bwd_kernel_traitsILi128ELi64ELi64ELi8ELi4ELi2ELi2ELb1ELb0EN7cutlass10bfloat16_tE19Flash_kernel_traitsILi128ELi64ELi64ELi8ES3_EELb1ELb1ELb0ELb0ELb1ELb1ELb0EEEvNS_16Flash_bwd_paramsE:
.text._ZN5flash44flash_bwd_dq_dk_dv_loop_seqk_parallel_kernelI23Flash_bwd_kernel_traitsILi128ELi64ELi64ELi8ELi4ELi2ELi2ELb1ELb0EN7cutlass10bfloat16_tE19Flash_kernel_traitsILi128ELi64ELi64ELi8ES3_EELb1ELb1ELb0ELb0ELb1ELb1ELb0EEEvNS_16Flash_bwd_paramsE:
        /* <DEDUP_REMOVED lines=13> */
[----:B------:R-:W3:Y:S01]  /*00d0*/  S2R R213, SR_CTAID.Y ;  /* 0x0000000000d57919 */ /* 0x000ee20000002600 */
[----:B------:R-:W-:Y:S01]  /*00e0*/  IMAD.MOV.U32 R208, RZ, RZ, 0x20 ;  /* 0x00000020ffd07424 */ /* 0x000fe200078e00ff */
[----:B------:R-:W4:Y:S01]  /*00f0*/  LDCU.64 UR18, c[0x0][0x358] ;  /* 0x00006b00ff1277ac */ /* 0x000f220008000a00 */
[----:B------:R-:W3:Y:S01]  /*0100*/  S2R R212, SR_CTAID.Z ;  /* 0x0000000000d47919 */ /* 0x000ee20000002700 */
[----:B------:R-:W-:Y:S01]  /*0110*/  UMOV UR16, 0xffffc000 ;  /* 0xffffc00000107882 */ /* 0x000fe20000000000 */
[----:B------:R-:W-:Y:S01]  /*0120*/  UMOV UR23, URZ ;  /* 0x000000ff00177c82 */ /* 0x000fe20008000000 */
[----:B------:R-:W-:Y:S01]  /*0130*/  UMOV UR24, URZ ;  /* 0x000000ff00187c82 */ /* 0x000fe20008000000 */
[----:B--2---:R-:W-:-:S04]  /*0140*/  ULEA UR6, UR6, UR4, 0x18 ;  /* 0x0000000406067291 */ /* 0x004fc8000f8ec0ff */
[----:B------:R-:W-:Y:S02]  /*0150*/  UIADD3 UR4, UPT, UPT, UR6, 0x10000, URZ ;  /* 0x0001000006047890 */ /* 0x000fe4000fffe0ff */
[----:B------:R-:W-:Y:S01]  /*0160*/  UIADD3 UR5, UPT, UPT, UR6, 0x12000, URZ ;  /* 0x0001200006057890 */ /* 0x000fe2000fffe0ff */
[C---:B-1----:R-:W-:Y:S01]  /*0170*/  IMAD.SHL.U32 R4, R209.reuse, 0x2, RZ ;  /* 0x00000002d1047824 */ /* 0x042fe200078e00ff */
[--C-:B------:R-:W-:Y:S01]  /*0180*/  SHF.R.U32.HI R201, RZ, 0x1, R209.reuse ;  /* 0x00000001ffc97819 */ /* 0x100fe200000116d1 */
[C---:B------:R-:W-:Y:S01]  /*0190*/  IMAD.SHL.U32 R0, R209.reuse, 0x20, RZ ;  /* 0x00000020d1007824 */ /* 0x040fe200078e00ff */
[--C-:B------:R-:W-:Y:S01]  /*01a0*/  SHF.R.U32.HI R3, RZ, 0x2, R209.reuse ;  /* 0x00000002ff037819 */ /* 0x100fe200000116d1 */
[----:B------:R-:W-:Y:S01]  /*01b0*/  IMAD.SHL.U32 R6, R209, 0x10, RZ ;  /* 0x00000010d1067824 */ /* 0x000fe200078e00ff */
[----:B------:R-:W-:Y:S02]  /*01c0*/  LOP3.LUT R2, R4, 0x38, RZ, 0xc0, !PT ;  /* 0x0000003804027812 */ /* 0x000fe400078ec0ff */
[----:B------:R-:W-:-:S02]  /*01d0*/  SHF.R.U32.HI R9, RZ, 0x3, R209 ;  /* 0x00000003ff097819 */ /* 0x000fc400000116d1 */
[----:B------:R-:W-:Y:S02]  /*01e0*/  LOP3.LUT R214, R201, 0x30, RZ, 0xc0, !PT ;  /* 0x00000030c9d67812 */ /* 0x000fe400078ec0ff */
[--C-:B------:R-:W-:Y:S02]  /*01f0*/  LOP3.LUT R11, R2, 0x20, R3.reuse, 0x78, !PT ;  /* 0x00000020020b7812 */ /* 0x100fe400078e7803 */
[C---:B------:R-:W-:Y:S02]  /*0200*/  LOP3.LUT R13, R0.reuse, 0x200, RZ, 0xc0, !PT ;  /* 0x00000200000d7812 */ /* 0x040fe400078ec0ff */
[----:B------:R-:W-:Y:S02]  /*0210*/  LOP3.LUT R9, R9, 0x18, RZ, 0xc0, !PT ;  /* 0x0000001809097812 */ /* 0x000fe400078ec0ff */
[----:B------:R-:W-:Y:S02]  /*0220*/  LOP3.LUT R7, R0, 0x400, RZ, 0xc0, !PT ;  /* 0x0000040000077812 */ /* 0x000fe400078ec0ff */
[----:B------:R-:W-:Y:S01]  /*0230*/  LOP3.LUT R214, R214, 0x7, R3, 0xf8, !PT ;  /* 0x00000007d6d67812 */ /* 0x000fe200078ef803 */
[----:B------:R-:W-:Y:S01]  /*0240*/  IMAD.SHL.U32 R3, R209, 0x40, RZ ;  /* 0x00000040d1037824 */ /* 0x000fe200078e00ff */
[----:B------:R-:W-:-:S02]  /*0250*/  LOP3.LUT R2, R13, 0x3800, R6, 0xf8, !PT ;  /* 0x000038000d027812 */ /* 0x000fc400078ef806 */
[--C-:B------:R-:W-:Y:S02]  /*0260*/  LOP3.LUT R216, R11, 0x1c0, R6.reuse, 0xf8, !PT ;  /* 0x000001c00bd87812 */ /* 0x100fe400078ef806 */
[----:B------:R-:W-:Y:S02]  /*0270*/  LOP3.LUT R215, R9, 0x1c0, R6, 0xf8, !PT ;  /* 0x000001c009d77812 */ /* 0x000fe400078ef806 */
[--C-:B------:R-:W-:Y:S01]  /*0280*/  LOP3.LUT R6, R7, 0x6, R4.reuse, 0xf8, !PT ;  /* 0x0000000607067812 */ /* 0x100fe200078ef804 */
[----:B------:R-:W-:Y:S01]  /*0290*/  IMAD.SHL.U32 R7, R209, 0x8, RZ ;  /* 0x00000008d1077824 */ /* 0x000fe200078e00ff */
[----:B------:R-:W-:Y:S02]  /*02a0*/  LOP3.LUT R5, R0, 0xc00, RZ, 0xc0, !PT ;  /* 0x00000c0000057812 */ /* 0x000fe400078ec0ff */
[----:B------:R-:W-:Y:S02]  /*02b0*/  LOP3.LUT R8, R3, 0x1c0, RZ, 0xc0, !PT ;  /* 0x000001c003087812 */ /* 0x000fe400078ec0ff */
[----:B------:R-:W-:-:S02]  /*02c0*/  LOP3.LUT R5, R5, 0x6, R4, 0xf8, !PT ;  /* 0x0000000605057812 */ /* 0x000fc400078ef804 */
[--C-:B------:R-:W-:Y:S02]  /*02d0*/  LOP3.LUT R210, R9, 0x20, R4.reuse, 0xf8, !PT ;  /* 0x0000002009d27812 */ /* 0x100fe400078ef804 */
[----:B------:R-:W-:Y:S02]  /*02e0*/  LOP3.LUT R215, R215, 0x38, R4, 0x78, !PT ;  /* 0x00000038d7d77812 */ /* 0x000fe400078e7804 */
[----:B------:R-:W-:Y:S02]  /*02f0*/  LOP3.LUT R10, R201, 0x10, RZ, 0xc0, !PT ;  /* 0x00000010c90a7812 */ /* 0x000fe400078ec0ff */
[----:B------:R-:W-:Y:S02]  /*0300*/  LOP3.LUT R4, R7, 0x1f8, RZ, 0xc0, !PT ;  /* 0x000001f807047812 */ /* 0x000fe400078ec0ff */
[----:B------:R-:W-:Y:S02]  /*0310*/  LOP3.LUT R8, R8, 0x38, R7, 0xf8, !PT ;  /* 0x0000003808087812 */ /* 0x000fe400078ef807 */
[----:B------:R-:W-:-:S02]  /*0320*/  R2P PR, R209, 0xe ;  /* 0x0000000ed1007804 */ /* 0x000fc40000000000 */
[--C-:B------:R-:W-:Y:S02]  /*0330*/  LOP3.LUT R203, R10, 0x8, R209.reuse, 0xf8, !PT ;  /* 0x000000080acb7812 */ /* 0x100fe400078ef8d1 */
[--C-:B------:R-:W-:Y:S02]  /*0340*/  LOP3.LUT R4, R4, 0x38, R209.reuse, 0x78, !PT ;  /* 0x0000003804047812 */ /* 0x100fe400078e78d1 */
[----:B------:R-:W-:Y:S02]  /*0350*/  LOP3.LUT R216, R5, R216, RZ, 0xfc, !PT ;  /* 0x000000d805d87212 */ /* 0x000fe400078efcff */
[----:B------:R-:W-:Y:S02]  /*0360*/  LOP3.LUT R209, R8, 0x8, R209, 0x78, !PT ;  /* 0x0000000808d17812 */ /* 0x000fe400078e78d1 */
[----:B------:R-:W-:Y:S02]  /*0370*/  LOP3.LUT R5, R3, 0x200, RZ, 0xc0, !PT ;  /* 0x0000020003057812 */ /* 0x000fe400078ec0ff */
[----:B------:R-:W-:-:S02]  /*0380*/  LOP3.LUT R217, R4, 0x1e00, R7, 0xf8, !PT ;  /* 0x00001e0004d97812 */ /* 0x000fc400078ef807 */
[----:B------:R-:W-:Y:S02]  /*0390*/  LOP3.LUT R201, R8, 0x8, R201, 0x78, !PT ;  /* 0x0000000808c97812 */ /* 0x000fe400078e78c9 */
[----:B------:R-:W-:Y:S02]  /*03a0*/  LOP3.LUT R209, R2, R209, RZ, 0xfc, !PT ;  /* 0x000000d102d17212 */ /* 0x000fe400078efcff */
[C-C-:B------:R-:W-:Y:S02]  /*03b0*/  LOP3.LUT R4, R5.reuse, 0xc00, R0.reuse, 0xf8, !PT ;  /* 0x00000c0005047812 */ /* 0x140fe400078ef800 */
[----:B------:R-:W-:Y:S02]  /*03c0*/  LOP3.LUT R2, R5, 0x400, R0, 0xf8, !PT ;  /* 0x0000040005027812 */ /* 0x000fe400078ef800 */
[----:B------:R-:W-:Y:S02]  /*03d0*/  LOP3.LUT R211, R4, R201, RZ, 0xfc, !PT ;  /* 0x000000c904d37212 */ /* 0x000fe400078efcff */
[----:B------:R-:W-:-:S02]  /*03e0*/  LOP3.LUT R203, R203, R8, RZ, 0x3c, !PT ;  /* 0x00000008cbcb7212 */ /* 0x000fc400078e3cff */
[----:B------:R-:W-:Y:S02]  /*03f0*/  LOP3.LUT R201, R2, R201, RZ, 0xfc, !PT ;  /* 0x000000c902c97212 */ /* 0x000fe400078efcff */
[----:B------:R-:W-:Y:S02]  /*0400*/  LOP3.LUT R210, R210, 0x1c0, R3, 0xf8, !PT ;  /* 0x000001c0d2d27812 */ /* 0x000fe400078ef803 */
[----:B------:R-:W-:Y:S02]  /*0410*/  LOP3.LUT R203, R203, 0x200, R0, 0xf8, !PT ;  /* 0x00000200cbcb7812 */ /* 0x000fe400078ef800 */
[----:B------:R-:W-:Y:S02]  /*0420*/  SEL R206, R206, 0xffffffc0, !P2 ;  /* 0xffffffc0cece7807 */ /* 0x000fe40005000000 */
[----:B------:R-:W-:Y:S02]  /*0430*/  LEA R211, R211, UR6, 0x1 ;  /* 0x00000006d3d37c11 */ /* 0x000fe4000f8e08ff */
[----:B------:R-:W-:-:S02]  /*0440*/  LEA R209, R209, UR4, 0x1 ;  /* 0x00000004d1d17c11 */ /* 0x000fc4000f8e08ff */
[----:B------:R-:W-:Y:S01]  /*0450*/  LEA R201, R201, UR4, 0x1 ;  /* 0x00000004c9c97c11 */ /* 0x000fe2000f8e08ff */
[--C-:B------:R-:W-:Y:S01]  /*0460*/  IMAD.IADD R2, R211, 0x1, R206.reuse ;  /* 0x00000001d3027824 */ /* 0x100fe200078e02ce */
[----:B------:R-:W-:Y:S01]  /*0470*/  LOP3.LUT R210, R210, 0x38, R7, 0x78, !PT ;  /* 0x00000038d2d27812 */ /* 0x000fe200078e7807 */
[----:B------:R-:W-:Y:S01]  /*0480*/  IMAD.IADD R205, R209, 0x1, R206 ;  /* 0x00000001d1cd7824 */ /* 0x000fe200078e02ce */
[----:B------:R-:W-:Y:S01]  /*0490*/  LEA R216, R216, UR5, 0x1 ;  /* 0x00000005d8d87c11 */ /* 0x000fe2000f8e08ff */
[----:B------:R-:W-:Y:S01]  /*04a0*/  IMAD.IADD R199, R206, 0x1, R201 ;  /* 0x00000001cec77824 */ /* 0x000fe200078e02c9 */
[----:B------:R-:W-:Y:S02]  /*04b0*/  SEL R208, R208, 0xffffffe0, !P1 ;  /* 0xffffffe0d0d07807 */ /* 0x000fe40004800000 */
[----:B------:R-:W-:Y:S01]  /*04c0*/  LEA R203, R203, UR5, 0x1 ;  /* 0x00000005cbcb7c11 */ /* 0x000fe2000f8e08ff */
[----:B------:R-:W-:Y:S01]  /*04d0*/  VIADD R240, R216, 0x20 ;  /* 0x00000020d8f07836 */ /* 0x000fe20000000000 */
[----:B------:R-:W-:Y:S01]  /*04e0*/  LOP3.LUT R215, R6, R215, RZ, 0xfc, !PT ;  /* 0x000000d706d77212 */ /* 0x000fe200078efcff */
[--C-:B------:R-:W-:Y:S01]  /*04f0*/  IMAD.IADD R207, R209, 0x1, R208.reuse ;  /* 0x00000001d1cf7824 */ /* 0x100fe200078e02d0 */
[----:B------:R-:W-:Y:S01]  /*0500*/  LOP3.LUT R210, R210, 0x200, R3, 0xf8, !PT ;  /* 0x00000200d2d27812 */ /* 0x000fe200078ef803 */
[----:B------:R-:W-:Y:S01]  /*0510*/  IMAD.IADD R3, R211, 0x1, R208 ;  /* 0x00000001d3037824 */ /* 0x000fe200078e02d0 */
[----:B------:R-:W-:Y:S01]  /*0520*/  LEA R217, R217, UR6, 0x1 ;  /* 0x00000006d9d97c11 */ /* 0x000fe2000f8e08ff */
[----:B------:R-:W-:Y:S01]  /*0530*/  IMAD.IADD R202, R206, 0x1, R203 ;  /* 0x00000001ceca7824 */ /* 0x000fe200078e02cb */
[----:B------:R-:W-:Y:S01]  /*0540*/  LEA R215, R215, UR6, 0x1 ;  /* 0x00000006d7d77c11 */ /* 0x000fe2000f8e08ff */
[----:B------:R-:W-:Y:S01]  /*0550*/  IMAD.IADD R200, R208, 0x1, R201 ;  /* 0x00000001d0c87824 */ /* 0x000fe200078e02c9 */
[----:B------:R-:W-:Y:S01]  /*0560*/  LEA R210, R210, UR6, 0x1 ;  /* 0x00000006d2d27c11 */ /* 0x000fe2000f8e08ff */
[----:B------:R-:W-:-:S02]  /*0570*/  @P3 VIADD R240, R216, 0xffffffe0 ;  /* 0xffffffe0d8f03836 */ /* 0x000fc40000000000 */
[C---:B------:R-:W-:Y:S02]  /*0580*/  IMAD.IADD R204, R208.reuse, 0x1, R205 ;  /* 0x00000001d0cc7824 */ /* 0x040fe400078e02cd */
[C---:B------:R-:W-:Y:S02]  /*0590*/  IMAD.IADD R0, R208.reuse, 0x1, R2 ;  /* 0x00000001d0007824 */ /* 0x040fe400078e0202 */
[----:B---34-:R-:W-:-:S07]  /*05a0*/  IMAD.IADD R198, R208, 0x1, R199 ;  /* 0x00000001d0c67824 */ /* 0x018fce00078e02c7 */
.L_x_525:
[----:B------:R-:W1:Y:S01]  /*05b0*/  LDC.64 R6, c[0x0][0x470] ;  /* 0x00011c00ff067b82 */ /* 0x000e620000000a00 */
[----:B------:R-:W-:-:S07]  /*05c0*/  IMAD.MOV.U32 R225, RZ, RZ, RZ ;  /* 0x000000ffffe17224 */ /* 0x000fce00078e00ff */
[----:B------:R-:W2:Y:S01]  /*05d0*/  LDC.64 R4, c[0x0][0x478] ;  /* 0x00011e00ff047b82 */ /* 0x000ea20000000a00 */
[----:B-1----:R-:W-:-:S04]  /*05e0*/  ISETP.NE.U32.AND P3, PT, R6, RZ, PT ;  /* 0x000000ff0600720c */ /* 0x002fc80003f65070 */
[----:B------:R-:W-:Y:S02]  /*05f0*/  ISETP.NE.AND.EX P3, PT, R7, RZ, PT, P3 ;  /* 0x000000ff0700720c */ /* 0x000fe40003f65330 */
[----:B--2---:R-:W-:-:S04]  /*0600*/  ISETP.NE.U32.AND P2, PT, R4, RZ, PT ;  /* 0x000000ff0400720c */ /* 0x004fc80003f45070 */
[----:B------:R-:W-:-:S07]  /*0610*/  ISETP.NE.AND.EX P2, PT, R5, RZ, PT, P2 ;  /* 0x000000ff0500720c */ /* 0x000fce0003f45320 */
[----:B------:R-:W-:-:S04]  /*0620*/  @P3 LEA R10, P1, R213, R6, 0x2 ;  /* 0x00000006d50a3211 */ /* 0x000fc800078210ff */
[C---:B------:R-:W-:Y:S02]  /*0630*/  @P3 LEA.HI.X R11, R213.reuse, R7, RZ, 0x2, P1 ;  /* 0x00000007d50b3211 */ /* 0x040fe400008f14ff */
[----:B------:R-:W-:-:S03]  /*0640*/  @P2 LEA R8, P0, R213, R4, 0x2 ;  /* 0x00000004d5082211 */ /* 0x000fc600078010ff */
[----:B------:R-:W2:Y:S01]  /*0650*/  @P3 LDG.E R225, desc[UR18][R10.64] ;  /* 0x000000120ae13981 */ /* 0x000ea2000c1e1900 */
[----:B------:R-:W1:Y:S01]  /*0660*/  @!P2 LDC.64 R6, c[0x0][0x488] ;  /* 0x00012200ff06ab82 */ /* 0x000e620000000a00 */
[----:B------:R-:W-:-:S05]  /*0670*/  @P2 LEA.HI.X R9, R213, R5, RZ, 0x2, P0 ;  /* 0x00000005d5092211 */ /* 0x000fca00000f14ff */
[----:B------:R-:W3:Y:S02]  /*0680*/  @P2 LDG.E R8, desc[UR18][R8.64] ;  /* 0x0000001208082981 */ /* 0x000ee4000c1e1900 */
[----:B------:R-:W4:Y:S01]  /*0690*/  @!P2 LDC.64 R4, c[0x0][0x438] ;  /* 0x00010e00ff04ab82 */ /* 0x000f220000000a00 */
[----:B-1----:R-:W-:-:S04]  /*06a0*/  @!P2 ISETP.NE.U32.AND P0, PT, R6, RZ, PT ;  /* 0x000000ff0600a20c */ /* 0x002fc80003f05070 */
[----:B------:R-:W-:-:S04]  /*06b0*/  @!P2 ISETP.NE.AND.EX P0, PT, R7, RZ, PT, P0 ;  /* 0x000000ff0700a20c */ /* 0x000fc80003f05300 */
[----:B----4-:R-:W-:Y:S01]  /*06c0*/  @!P2 SEL R5, R5, RZ, P0 ;  /* 0x000000ff0505a207 */ /* 0x010fe20000000000 */
[----:B------:R-:W-:-:S03]  /*06d0*/  USHF.L.U32 UR21, UR17, 0x6, URZ ;  /* 0x0000000611157899 */ /* 0x000fc600080006ff */
[--C-:B--2---:R-:W-:Y:S01]  /*06e0*/  @!P2 IADD3 R4, PT, PT, R5, R4, -R225.reuse ;  /* 0x000000040504a210 */ /* 0x104fe20007ffe8e1 */
[----:B---3--:R-:W-:-:S05]  /*06f0*/  @P2 IMAD.IADD R6, R8, 0x1, -R225 ;  /* 0x0000000108062824 */ /* 0x008fca00078e0ae1 */
[----:B------:R-:W-:Y:S02]  /*0700*/  @P2 R2UR UR28, R6 ;  /* 0x00000000061c22ca */ /* 0x000fe400000e0000 */
[----:B------:R-:W-:Y:S01]  /*0710*/  @!P2 R2UR UR28, R4 ;  /* 0x00000000041ca2ca */ /* 0x000fe200000e0000 */
[----:B------:R-:W-:-:S12]  /*0720*/  IMAD.U32 R4, RZ, RZ, UR21 ;  /* 0x00000015ff047e24 */ /* 0x000fd8000f8e00ff */
[----:B------:R-:W-:-:S13]  /*0730*/  ISETP.GE.AND P0, PT, R4, UR28, PT ;  /* 0x0000001c04007c0c */ /* 0x000fda000bf06270 */
[----:B-----5:R-:W-:Y:S05]  /*0740*/  @P0 BRA `(.L_x_518) ;  /* 0x0000004c00440947 */ /* 0x020fea0003800000 */
[----:B------:R-:W1:Y:S01]  /*0750*/  LDC R5, c[0x0][0x3e8] ;  /* 0x0000fa00ff057b82 */ /* 0x000e620000000800 */
[----:B------:R-:W2:Y:S01]  /*0760*/  LDCU UR22, c[0x0][0x434] ;  /* 0x00008680ff1677ac */ /* 0x000ea20008000800 */
[----:B------:R-:W3:Y:S06]  /*0770*/  LDCU.U8 UR29, c[0x0][0x5f0] ;  /* 0x0000be00ff1d77ac */ /* 0x000eec0008000000 */
[----:B------:R-:W4:Y:S01]  /*0780*/  LDC.U8 R6, c[0x0][0x548] ;  /* 0x00015200ff067b82 */ /* 0x000f220000000000 */
[----:B--2---:R-:W-:-:S04]  /*0790*/  UIADD3 UR5, UPT, UPT, UR22, 0x3f, URZ ;  /* 0x0000003f16057890 */ /* 0x004fc8000fffe0ff */
[----:B------:R-:W-:Y:S01]  /*07a0*/  USHF.R.S32.HI UR4, URZ, 0x1f, UR5 ;  /* 0x0000001fff047899 */ /* 0x000fe20008011405 */
[-C--:B-1----:R-:W-:Y:S02]  /*07b0*/  IABS R8, R5.reuse ;  /* 0x0000000500087213 */ /* 0x082fe40000000000 */
[----:B------:R-:W-:Y:S01]  /*07c0*/  ISETP.NE.AND P3, PT, R5, RZ, PT ;  /* 0x000000ff0500720c */ /* 0x000fe20003f65270 */
[----:B------:R-:W-:Y:S01]  /*07d0*/  ULEA.HI UR4, UR4, UR5, URZ, 0x6 ;  /* 0x0000000504047291 */ /* 0x000fe2000f8f30ff */
[----:B------:R-:W1:Y:S03]  /*07e0*/  I2F.RP R9, R8 ;  /* 0x0000000800097306 */ /* 0x000e660000209400 */
[----:B------:R-:W-:Y:S01]  /*07f0*/  USHF.R.S32.HI UR27, URZ, 0x6, UR4 ;  /* 0x00000006ff1b7899 */ /* 0x000fe20008011404 */
[----:B----4-:R-:W-:Y:S02]  /*0800*/  ISETP.NE.AND P0, PT, R6, RZ, PT ;  /* 0x000000ff0600720c */ /* 0x010fe40003f05270 */
[----:B------:R-:W-:-:S04]  /*0810*/  LOP3.LUT R6, R212, R5, RZ, 0x3c, !PT ;  /* 0x00000005d4067212 */ /* 0x000fc800078e3cff */
[----:B------:R-:W-:Y:S01]  /*0820*/  ISETP.GE.AND P1, PT, R6, RZ, PT ;  /* 0x000000ff0600720c */ /* 0x000fe20003f26270 */
[----:B-1----:R-:W1:Y:S02]  /*0830*/  MUFU.RCP R10, R9 ;  /* 0x00000009000a7308 */ /* 0x002e640000001000 */
[----:B-1----:R-:W-:-:S06]  /*0840*/  VIADD R10, R10, 0xffffffe ;  /* 0x0ffffffe0a0a7836 */ /* 0x002fcc0000000000 */
[----:B------:R-:W1:Y:S02]  /*0850*/  F2I.FTZ.U32.TRUNC.NTZ R11, R10 ;  /* 0x0000000a000b7305 */ /* 0x000e64000021f000 */
[----:B-1----:R-:W-:Y:S01]  /*0860*/  IMAD.MOV R4, RZ, RZ, -R11 ;  /* 0x000000ffff047224 */ /* 0x002fe200078e0a0b */
[----:B------:R-:W-:-:S03]  /*0870*/  MOV R10, RZ ;  /* 0x000000ff000a7202 */ /* 0x000fc60000000f00 */
[----:B------:R-:W-:Y:S01]  /*0880*/  IMAD R7, R4, R8, RZ ;  /* 0x0000000804077224 */ /* 0x000fe200078e02ff */
[----:B------:R-:W-:-:S03]  /*0890*/  IABS R4, R212 ;  /* 0x000000d400047213 */ /* 0x000fc60000000000 */
[----:B------:R-:W-:Y:S01]  /*08a0*/  IMAD.HI.U32 R7, R11, R7, R10 ;  /* 0x000000070b077227 */ /* 0x000fe200078e000a */
[----:B------:R-:W-:-:S05]  /*08b0*/  SHF.L.U32 R10, R213, 0x7, RZ ;  /* 0x00000007d50a7819 */ /* 0x000fca00000006ff */
[----:B------:R-:W-:Y:S02]  /*08c0*/  IMAD.HI.U32 R22, R7, R4, RZ ;  /* 0x0000000407167227 */ /* 0x000fe400078e00ff */
[----:B------:R-:W1:Y:S02]  /*08d0*/  @P0 LDC R7, c[0x0][0x454] ;  /* 0x00011500ff070b82 */ /* 0x000e640000000800 */
[----:B------:R-:W-:-:S04]  /*08e0*/  IMAD.MOV R9, RZ, RZ, -R22 ;  /* 0x000000ffff097224 */ /* 0x000fc800078e0a16 */
[C---:B------:R-:W-:Y:S02]  /*08f0*/  IMAD R9, R8.reuse, R9, R4 ;  /* 0x0000000908097224 */ /* 0x040fe400078e0204 */
[----:B------:R-:W2:Y:S03]  /*0900*/  @!P0 LDC R4, c[0x0][0x3e0] ;  /* 0x0000f800ff048b82 */ /* 0x000ea60000000800 */
[----:B------:R-:W-:-:S13]  /*0910*/  ISETP.GT.U32.AND P2, PT, R8, R9, PT ;  /* 0x000000090800720c */ /* 0x000fda0003f44070 */
[-C--:B------:R-:W-:Y:S01]  /*0920*/  @!P2 IADD3 R9, PT, PT, R9, -R8.reuse, RZ ;  /* 0x800000080909a210 */ /* 0x080fe20007ffe0ff */
[----:B------:R-:W-:Y:S02]  /*0930*/  @!P2 VIADD R22, R22, 0x1 ;  /* 0x000000011616a836 */ /* 0x000fe40000000000 */
[----:B-1----:R-:W-:Y:S01]  /*0940*/  @P0 IMAD R6, R212, R7, RZ ;  /* 0x00000007d4060224 */ /* 0x002fe200078e02ff */
[----:B------:R-:W-:-:S03]  /*0950*/  ISETP.GE.U32.AND P4, PT, R9, R8, PT ;  /* 0x000000080900720c */ /* 0x000fc60003f86070 */
[C---:B------:R-:W-:Y:S02]  /*0960*/  @P0 IMAD R6, R213.reuse, UR22, R6 ;  /* 0x00000016d5060c24 */ /* 0x040fe4000f8e0206 */
[----:B--2---:R-:W-:-:S03]  /*0970*/  @!P0 IMAD R4, R213, R4, R212 ;  /* 0x00000004d5048224 */ /* 0x004fc600078e02d4 */
[----:B------:R-:W-:Y:S01]  /*0980*/  @P0 R2UR UR26, R6 ;  /* 0x00000000061a02ca */ /* 0x000fe200000e0000 */
[----:B------:R-:W-:-:S04]  /*0990*/  @!P0 IMAD R4, R4, UR22, RZ ;  /* 0x0000001604048c24 */ /* 0x000fc8000f8e02ff */
[----:B------:R-:W-:Y:S02]  /*09a0*/  @P4 IADD3 R22, PT, PT, R22, 0x1, RZ ;  /* 0x0000000116164810 */ /* 0x000fe40007ffe0ff */
[----:B------:R-:W-:-:S03]  /*09b0*/  @!P0 R2UR UR26, R4 ;  /* 0x00000000041a82ca */ /* 0x000fc600000e0000 */
[----:B------:R-:W-:Y:S01]  /*09c0*/  @!P1 IMAD.MOV R22, RZ, RZ, -R22 ;  /* 0x000000ffff169224 */ /* 0x000fe200078e0a16 */
[----:B------:R-:W-:-:S04]  /*09d0*/  @!P3 LOP3.LUT R22, RZ, R5, RZ, 0x33, !PT ;  /* 0x00000005ff16b212 */ /* 0x000fc800078e33ff */
[----:B------:R-:W-:Y:S01]  /*09e0*/  SHF.R.S32.HI R19, RZ, 0x1f, R22 ;  /* 0x0000001fff137819 */ /* 0x000fe20000011416 */
[----:B---3--:R-:W-:Y:S06]  /*09f0*/  @!P0 BRA `(.L_x_519) ;  /* 0x0000000000208947 */ /* 0x008fec0003800000 */
[----:B------:R-:W1:Y:S08]  /*0a00*/  LDC R5, c[0x0][0x430] ;  /* 0x00010c00ff057b82 */ /* 0x000e700000000800 */
[----:B------:R-:W1:Y:S08]  /*0a10*/  LDC R4, c[0x0][0x454] ;  /* 0x00011500ff047b82 */ /* 0x000e700000000800 */
[----:B------:R-:W2:Y:S01]  /*0a20*/  LDC R12, c[0x0][0x444] ;  /* 0x00011100ff0c7b82 */ /* 0x000ea20000000800 */
[----:B-1----:R-:W-:Y:S01]  /*0a30*/  LEA R4, R5, R4, 0x7 ;  /* 0x0000000405047211 */ /* 0x002fe200078e38ff */
[----:B--2---:R-:W-:-:S04]  /*0a40*/  IMAD R5, R213, R12, R10 ;  /* 0x0000000cd5057224 */ /* 0x004fc800078e020a */
[----:B------:R-:W-:-:S05]  /*0a50*/  IMAD R4, R4, R212, R5 ;  /* 0x000000d404047224 */ /* 0x000fca00078e0205 */
[----:B------:R-:W-:Y:S01]  /*0a60*/  R2UR UR25, R4 ;  /* 0x00000000041972ca */ /* 0x000fe200000e0000 */
[----:B------:R-:W-:-:S14]  /*0a70*/  BRA `(.L_x_520) ;  /* 0x0000000000147947 */ /* 0x000fdc0003800000 */
.L_x_519:
[----:B------:R-:W1:Y:S08]  /*0a80*/  LDC R5, c[0x0][0x3e0] ;  /* 0x0000f800ff057b82 */ /* 0x000e700000000800 */
[----:B------:R-:W2:Y:S01]  /*0a90*/  LDC R12, c[0x0][0x444] ;  /* 0x00011100ff0c7b82 */ /* 0x000ea20000000800 */
[----:B-1----:R-:W-:-:S04]  /*0aa0*/  IMAD R5, R213, R5, R212 ;  /* 0x00000005d5057224 */ /* 0x002fc800078e02d4 */
[----:B--2---:R-:W-:-:S05]  /*0ab0*/  IMAD R5, R5, R12, RZ ;  /* 0x0000000c05057224 */ /* 0x004fca00078e02ff */
[----:B------:R-:W-:-:S15]  /*0ac0*/  R2UR UR25, R5 ;  /* 0x00000000051972ca */ /* 0x000fde00000e0000 */
.L_x_520:
[----:B------:R-:W1:Y:S01]  /*0ad0*/  S2R R222, SR_TID.X ;  /* 0x0000000000de7919 */ /* 0x000e620000002100 */
[----:B------:R-:W-:Y:S01]  /*0ae0*/  SHF.R.S32.HI R4, RZ, 0x1f, R225 ;  /* 0x0000001fff047819 */ /* 0x000fe200000114e1 */
[----:B------:R-:W2:Y:S01]  /*0af0*/  LDCU.64 UR6, c[0x0][0x3b8] ;  /* 0x00007700ff0677ac */ /* 0x000ea20008000a00 */
[----:B------:R-:W-:Y:S01]  /*0b00*/  IADD3 R225, P0, PT, R225, UR21, RZ ;  /* 0x00000015e1e17c10 */ /* 0x000fe2000ff1e0ff */
[----:B------:R-:W-:Y:S01]  /*0b10*/  IMAD.MOV.U32 R29, RZ, RZ, RZ ;  /* 0x000000ffff1d7224 */ /* 0x000fe200078e00ff */
[----:B------:R-:W-:Y:S01]  /*0b20*/  R2UR UR20, R4 ;  /* 0x00000000041472ca */ /* 0x000fe200000e0000 */
[----:B------:R-:W3:Y:S01]  /*0b30*/  LDCU.64 UR12, c[0x0][0x3c0] ;  /* 0x00007800ff0c77ac */ /* 0x000ee20008000a00 */
[----:B------:R-:W-:Y:S01]  /*0b40*/  ISETP.NE.AND P3, PT, RZ, UR29, PT ;  /* 0x0000001dff007c0c */ /* 0x000fe2000bf65270 */
[----:B------:R-:W4:Y:S01]  /*0b50*/  LDCU.64 UR4, c[0x0][0x3a0] ;  /* 0x00007400ff0477ac */ /* 0x000f220008000a00 */
[----:B------:R-:W4:Y:S07]  /*0b60*/  LDCU.64 UR10, c[0x0][0x3a8] ;  /* 0x00007500ff0a77ac */ /* 0x000f2e0008000a00 */
[----:B------:R-:W-:-:S02]  /*0b70*/  VOTEU.ANY UP0, P0 ;  /* 0x0000000000ff7886 */ /* 0x000fc40000000100 */
[----:B------:R-:W-:Y:S01]  /*0b80*/  ULEA.HI.X.SX32 UR20, UR21, UR20, 0x1, UP0 ;  /* 0x0000001415147291 */ /* 0x000fe200080f0eff */
[----:B--2---:R-:W-:Y:S01]  /*0b90*/  IMAD.U32 R14, RZ, RZ, UR6 ;  /* 0x00000006ff0e7e24 */ /* 0x004fe2000f8e00ff */
[----:B------:R-:W2:Y:S01]  /*0ba0*/  LDCU.64 UR8, c[0x0][0x3d8] ;  /* 0x00007b00ff0877ac */ /* 0x000ea20008000a00 */
[----:B---3--:R-:W-:Y:S01]  /*0bb0*/  IMAD.U32 R24, RZ, RZ, UR12 ;  /* 0x0000000cff187e24 */ /* 0x008fe2000f8e00ff */
[----:B------:R-:W3:Y:S02]  /*0bc0*/  LDCU.64 UR14, c[0x0][0x588] ;  /* 0x0000b100ff0e77ac */ /* 0x000ee40008000a00 */
[----:B------:R-:W-:Y:S02]  /*0bd0*/  IMAD R14, R14, UR20, RZ ;  /* 0x000000140e0e7c24 */ /* 0x000fe4000f8e02ff */
[----:B------:R-:W-:Y:S01]  /*0be0*/  IMAD R24, R24, UR20, RZ ;  /* 0x0000001418187c24 */ /* 0x000fe2000f8e02ff */
[----:B------:R-:W-:Y:S01]  /*0bf0*/  UIADD3 UR30, UPT, UPT, UR27, -0x1, URZ ;  /* 0xffffffff1b1e7890 */ /* 0x000fe2000fffe0ff */
[C---:B------:R-:W-:Y:S01]  /*0c00*/  IMAD R14, R225.reuse, UR7, R14 ;  /* 0x00000007e10e7c24 */ /* 0x040fe2000f8e020e */
[----:B------:R-:W-:Y:S01]  /*0c10*/  USHF.L.U64.HI UR33, UR6, 0x5, UR7 ;  /* 0x0000000506217899 */ /* 0x000fe20008010207 */
[----:B-1----:R-:W-:Y:S01]  /*0c20*/  IMAD.SHL.U32 R28, R222, 0x8, RZ ;  /* 0x00000008de1c7824 */ /* 0x002fe200078e00ff */
[----:B------:R-:W-:Y:S01]  /*0c30*/  SHF.R.U32.HI R11, RZ, 0x3, R222 ;  /* 0x00000003ff0b7819 */ /* 0x000fe200000116de */
[----:B------:R-:W-:Y:S01]  /*0c40*/  IMAD R24, R225, UR13, R24 ;  /* 0x0000000de1187c24 */ /* 0x000fe2000f8e0218 */
[----:B------:R-:W-:-:S02]  /*0c50*/  USHF.L.U32 UR32, UR30, 0x6, URZ ;  /* 0x000000061e207899 */ /* 0x000fc400080006ff */
[----:B------:R-:W-:Y:S01]  /*0c60*/  LOP3.LUT R28, R28, 0x38, RZ, 0xc0, !PT ;  /* 0x000000381c1c7812 */ /* 0x000fe200078ec0ff */
[----:B------:R-:W-:Y:S01]  /*0c70*/  IMAD R16, R11, UR13, RZ ;  /* 0x0000000d0b107c24 */ /* 0x000fe2000f8e02ff */
[----:B------:R-:W-:Y:S01]  /*0c80*/  USHF.R.S32.HI UR31, URZ, 0x1f, UR32 ;  /* 0x0000001fff1f7899 */ /* 0x000fe20008011420 */
[----:B--2---:R-:W-:Y:S01]  /*0c90*/  IMAD R13, R19, UR8, RZ ;  /* 0x00000008130d7c24 */ /* 0x004fe2000f8e02ff */
[----:B------:R-:W-:Y:S01]  /*0ca0*/  ULOP3.LUT UR30, UR30, 0x80000001, URZ, 0xc0, !UPT ;  /* 0x800000011e1e7892 */ /* 0x000fe2000f8ec0ff */
[C-C-:B------:R-:W-:Y:S01]  /*0cb0*/  IMAD.WIDE.U32 R4, R225.reuse, UR6, R28.reuse ;  /* 0x00000006e1047c25 */ /* 0x140fe2000f8e001c */
[----:B------:R-:W-:Y:S02]  /*0cc0*/  UIADD3 UR26, UPT, UPT, UR32, UR26, URZ ;  /* 0x0000001a201a7290 */ /* 0x000fe4000fffe0ff */
[----:B------:R-:W-:Y:S01]  /*0cd0*/  UISETP.NE.AND UP0, UPT, UR30, 0x1, UPT ;  /* 0x000000011e00788c */ /* 0x000fe2000bf05270 */
[----:B------:R-:W-:Y:S01]  /*0ce0*/  IMAD.WIDE.U32 R6, R225, UR12, R28 ;  /* 0x0000000ce1067c25 */ /* 0x000fe2000f8e001c */
[----:B------:R-:W-:Y:S01]  /*0cf0*/  IADD3 R15, PT, PT, R5, R14, RZ ;  /* 0x0000000e050f7210 */ /* 0x000fe20007ffe0ff */
[----:B------:R-:W1:Y:S01]  /*0d00*/  S2R R235, SR_TID.X ;  /* 0x0000000000eb7919 */ /* 0x000e620000002100 */
[----:B------:R-:W2:Y:S01]  /*0d10*/  LDCU.64 UR36, c[0x0][0x5e8] ;  /* 0x0000bd00ff2477ac */ /* 0x000ea20008000a00 */
[----:B------:R-:W-:-:S02]  /*0d20*/  IMAD.MOV.U32 R14, RZ, RZ, R4 ;  /* 0x000000ffff0e7224 */ /* 0x000fc400078e0004 */
[----:B------:R-:W-:Y:S01]  /*0d30*/  IMAD.IADD R25, R7, 0x1, R24 ;  /* 0x0000000107197824 */ /* 0x000fe200078e0218 */
[----:B------:R-:W2:Y:S01]  /*0d40*/  LDC.64 R4, c[0x0][0x590] ;  /* 0x00016400ff047b82 */ /* 0x000ea20000000a00 */
[----:B------:R-:W-:Y:S02]  /*0d50*/  IMAD.MOV.U32 R24, RZ, RZ, R6 ;  /* 0x000000ffff187224 */ /* 0x000fe400078e0006 */
[----:B----4-:R-:W-:-:S04]  /*0d60*/  IMAD.WIDE.U32 R14, R213, UR4, R14 ;  /* 0x00000004d50e7c25 */ /* 0x010fc8000f8e000e */
[C---:B------:R-:W-:Y:S01]  /*0d70*/  IMAD.WIDE.U32 R24, R213.reuse, UR10, R24 ;  /* 0x0000000ad5187c25 */ /* 0x040fe2000f8e0018 */
[----:B------:R-:W4:Y:S01]  /*0d80*/  LDC.64 R6, c[0x0][0x3b0] ;  /* 0x0000ec00ff067b82 */ /* 0x000f220000000a00 */
[----:B------:R-:W-:Y:S02]  /*0d90*/  USHF.L.U64.HI UR10, UR12, 0x5, UR13 ;  /* 0x000000050c0a7899 */ /* 0x000fe4000801020d */
[C---:B------:R-:W-:Y:S01]  /*0da0*/  IMAD R15, R213.reuse, UR5, R15 ;  /* 0x00000005d50f7c24 */ /* 0x040fe2000f8e020f */
[----:B------:R-:W1:Y:S01]  /*0db0*/  LDCU.64 UR4, c[0x0][0x3d0] ;  /* 0x00007a00ff0477ac */ /* 0x000e620008000a00 */
[----:B------:R-:W-:Y:S02]  /*0dc0*/  IMAD R25, R213, UR11, R25 ;  /* 0x0000000bd5197c24 */ /* 0x000fe4000f8e0219 */
[----:B------:R-:W-:Y:S01]  /*0dd0*/  IMAD.U32 R9, RZ, RZ, UR10 ;  /* 0x0000000aff097e24 */ /* 0x000fe2000f8e00ff */
[----:B------:R-:W-:Y:S01]  /*0de0*/  USHF.L.U32 UR11, UR12, 0x5, URZ ;  /* 0x000000050c0b7899 */ /* 0x000fe200080006ff */
[----:B------:R-:W-:-:S04]  /*0df0*/  IMAD.WIDE.U32 R24, R22, UR8, R24 ;  /* 0x0000000816187c25 */ /* 0x000fc8000f8e0018 */
[----:B------:R-:W-:Y:S01]  /*0e00*/  IMAD R13, R22, UR9, R13 ;  /* 0x00000009160d7c24 */ /* 0x000fe2000f8e020d */
[----:B------:R-:W2:Y:S01]  /*0e10*/  LDCU.64 UR8, c[0x0][0x3c8] ;  /* 0x00007900ff0877ac */ /* 0x000ea20008000a00 */
[----:B------:R-:W-:Y:S02]  /*0e20*/  IMAD.U32 R8, RZ, RZ, UR11 ;  /* 0x0000000bff087e24 */ /* 0x000fe4000f8e00ff */
[----:B---3--:R-:W-:Y:S01]  /*0e30*/  IMAD.WIDE.U32 R26, R213, UR14, R28 ;  /* 0x0000000ed51a7c25 */ /* 0x008fe2000f8e001c */
[----:B------:R-:W-:Y:S01]  /*0e40*/  IADD3 R25, PT, PT, R25, R13, RZ ;  /* 0x0000000d19197210 */ /* 0x000fe20007ffe0ff */
[----:B------:R-:W3:Y:S02]  /*0e50*/  LDCU.64 UR10, c[0x0][0x390] ;  /* 0x00007200ff0a77ac */ /* 0x000ee40008000a00 */
[----:B------:R-:W-:-:S04]  /*0e60*/  IMAD.WIDE.U32 R8, R11, UR12, R8 ;  /* 0x0000000c0b087c25 */ /* 0x000fc8000f8e0008 */
[----:B-1----:R-:W-:Y:S01]  /*0e70*/  IMAD R19, R19, UR4, RZ ;  /* 0x0000000413137c24 */ /* 0x002fe2000f8e02ff */
[----:B------:R-:W-:Y:S01]  /*0e80*/  IADD3 R18, P0, PT, R24, R8, RZ ;  /* 0x0000000818127210 */ /* 0x000fe20007f1e0ff */
[----:B----4-:R-:W-:Y:S02]  /*0e90*/  IMAD R8, R6, UR31, RZ ;  /* 0x0000001f06087c24 */ /* 0x010fe4000f8e02ff */
[----:B------:R-:W-:Y:S01]  /*0ea0*/  IMAD R27, R213, UR15, R27 ;  /* 0x0000000fd51b7c24 */ /* 0x000fe2000f8e021b */
[----:B------:R-:W1:Y:S01]  /*0eb0*/  LDCU.64 UR14, c[0x0][0x398] ;  /* 0x00007300ff0e77ac */ /* 0x000e620008000a00 */
[C---:B------:R-:W-:Y:S01]  /*0ec0*/  IMAD R19, R22.reuse, UR5, R19 ;  /* 0x0000000516137c24 */ /* 0x040fe2000f8e0213 */
[----:B------:R-:W-:Y:S01]  /*0ed0*/  IADD3.X R17, PT, PT, R25, R16, R9, P0, !PT ;  /* 0x0000001019117210 */ /* 0x000fe200007fe409 */
[----:B------:R-:W-:Y:S01]  /*0ee0*/  IMAD.WIDE.U32 R22, R22, UR4, R14 ;  /* 0x0000000416167c25 */ /* 0x000fe2000f8e000e */
[----:B------:R-:W-:-:S03]  /*0ef0*/  USHF.L.U32 UR4, UR6, 0x5, URZ ;  /* 0x0000000506047899 */ /* 0x000fc600080006ff */
[----:B------:R-:W-:Y:S02]  /*0f00*/  IMAD R13, R7, UR32, R8 ;  /* 0x00000020070d7c24 */ /* 0x000fe4000f8e0208 */
[----:B------:R-:W4:Y:S01]  /*0f10*/  LDC.64 R8, c[0x0][0x598] ;  /* 0x00016600ff087b82 */ /* 0x000f220000000a00 */
[----:B------:R-:W-:-:S04]  /*0f20*/  IMAD.WIDE.U32 R14, R6, UR32, RZ ;  /* 0x00000020060e7c25 */ /* 0x000fc8000f8e00ff */
[----:B------:R-:W-:Y:S01]  /*0f30*/  IMAD.U32 R20, RZ, RZ, UR4 ;  /* 0x00000004ff147e24 */ /* 0x000fe2000f8e00ff */
[----:B------:R-:W-:Y:S01]  /*0f40*/  LOP3.LUT R28, R14, R28, RZ, 0xfc, !PT ;  /* 0x0000001c0e1c7212 */ /* 0x000fe200078efcff */
[----:B------:R-:W-:Y:S01]  /*0f50*/  IMAD.U32 R21, RZ, RZ, UR33 ;  /* 0x00000021ff157e24 */ /* 0x000fe2000f8e00ff */
[----:B------:R-:W1:Y:S01]  /*0f60*/  LDCU.64 UR4, c[0x0][0x388] ;  /* 0x00007100ff0477ac */ /* 0x000e620008000a00 */
[----:B--2---:R-:W-:Y:S02]  /*0f70*/  IMAD R14, R4, UR31, RZ ;  /* 0x0000001f040e7c24 */ /* 0x004fe4000f8e02ff */
[----:B------:R-:W-:-:S04]  /*0f80*/  IMAD.WIDE.U32 R20, R11, UR6, R20 ;  /* 0x000000060b147c25 */ /* 0x000fc8000f8e0014 */
[----:B------:R-:W-:Y:S02]  /*0f90*/  IMAD.IADD R29, R15, 0x1, R13 ;  /* 0x000000010f1d7824 */ /* 0x000fe400078e020d */
[----:B------:R-:W-:Y:S02]  /*0fa0*/  IMAD R13, R11, UR7, RZ ;  /* 0x000000070b0d7c24 */ /* 0x000fe4000f8e02ff */
[----:B------:R-:W-:Y:S01]  /*0fb0*/  IMAD.IADD R23, R23, 0x1, R19 ;  /* 0x0000000117177824 */ /* 0x000fe200078e0213 */
[----:B------:R-:W-:Y:S01]  /*0fc0*/  IADD3 R19, P0, PT, R22, R20, RZ ;  /* 0x0000001416137210 */ /* 0x000fe20007f1e0ff */
[----:B------:R-:W-:Y:S01]  /*0fd0*/  IMAD R15, R5, UR32, R14 ;  /* 0x00000020050f7c24 */ /* 0x000fe2000f8e020e */
[----:B---3--:R-:W-:Y:S01]  /*0fe0*/  LEA R14, P1, R18, UR10, 0x1 ;  /* 0x0000000a120e7c11 */ /* 0x008fe2000f8208ff */
[----:B------:R-:W-:Y:S01]  /*0ff0*/  IMAD.WIDE.U32 R26, R4, UR32, R26 ;  /* 0x00000020041a7c25 */ /* 0x000fe2000f8e001a */
[----:B------:R-:W-:-:S03]  /*1000*/  IADD3.X R20, PT, PT, R23, R13, R21, P0, !PT ;  /* 0x0000000d17147210 */ /* 0x000fc600007fe415 */
[----:B-1----:R-:W-:Y:S01]  /*1010*/  IMAD.WIDE.U32 R28, R213, UR14, R28 ;  /* 0x0000000ed51c7c25 */ /* 0x002fe2000f8e001c */
[----:B------:R-:W-:Y:S02]  /*1020*/  IADD3 R27, PT, PT, R27, R15, RZ ;  /* 0x0000000f1b1b7210 */ /* 0x000fe40007ffe0ff */
[----:B------:R-:W-:Y:S01]  /*1030*/  LEA.HI.X R15, R18, UR11, R17, 0x1, P1 ;  /* 0x0000000b120f7c11 */ /* 0x000fe200088f0c11 */
[----:B------:R-:W-:Y:S01]  /*1040*/  IMAD.WIDE.U32 R22, R11, UR6, R22 ;  /* 0x000000060b167c25 */ /* 0x000fe2000f8e0016 */
[----:B------:R-:W1:Y:S01]  /*1050*/  LDCU.64 UR6, c[0x0][0x550] ;  /* 0x0000aa00ff0677ac */ /* 0x000e620008000a00 */
[----:B------:R-:W-:Y:S02]  /*1060*/  LEA R18, P0, R19, UR4, 0x1 ;  /* 0x0000000413127c11 */ /* 0x000fe4000f8008ff */
[----:B------:R-:W-:Y:S02]  /*1070*/  IMAD R29, R213, UR15, R29 ;  /* 0x0000000fd51d7c24 */ /* 0x000fe4000f8e021d */
[----:B------:R-:W-:Y:S01]  /*1080*/  IMAD.WIDE.U32 R24, R11, UR12, R24 ;  /* 0x0000000c0b187c25 */ /* 0x000fe2000f8e0018 */
[----:B------:R-:W2:Y:S01]  /*1090*/  LDCU.64 UR12, c[0x0][0x380] ;  /* 0x00007000ff0c77ac */ /* 0x000ea20008000a00 */
[----:B------:R-:W-:-:S02]  /*10a0*/  LEA.HI.X R19, R19, UR5, R20, 0x1, P0 ;  /* 0x0000000513137c11 */ /* 0x000fc400080f0c14 */
[----:B------:R-:W-:Y:S01]  /*10b0*/  IMAD.WIDE.U32 R28, R212, UR8, R28 ;  /* 0x00000008d41c7c25 */ /* 0x000fe2000f8e001c */
[----:B------:R-:W-:Y:S01]  /*10c0*/  LEA R30, P2, R24, UR10, 0x1 ;  /* 0x0000000a181e7c11 */ /* 0x000fe2000f8408ff */
[----:B------:R-:W-:Y:S02]  /*10d0*/  USEL UR10, URZ, 0x4000, UP0 ;  /* 0x00004000ff0a7887 */ /* 0x000fe40008000000 */
[----:B----4-:R-:W-:Y:S01]  /*10e0*/  IMAD.WIDE.U32 R26, R212, R8, R26 ;  /* 0x00000008d41a7225 */ /* 0x010fe200078e001a */
[----:B------:R-:W-:-:S03]  /*10f0*/  LEA R8, P1, R22, UR4, 0x1 ;  /* 0x0000000416087c11 */ /* 0x000fc6000f8208ff */
[----:B------:R-:W-:Y:S01]  /*1100*/  IMAD.IADD R16, R25, 0x1, R16 ;  /* 0x0000000119107824 */ /* 0x000fe200078e0210 */
[----:B------:R-:W-:Y:S01]  /*1110*/  IADD3 R239, PT, PT, R217, UR10, RZ ;  /* 0x0000000ad9ef7c10 */ /* 0x000fe2000fffe0ff */
[C---:B------:R-:W-:Y:S02]  /*1120*/  IMAD R29, R212.reuse, UR9, R29 ;  /* 0x00000009d41d7c24 */ /* 0x040fe4000f8e021d */
[----:B------:R-:W-:Y:S01]  /*1130*/  IMAD R27, R212, R9, R27 ;  /* 0x00000009d41b7224 */ /* 0x000fe200078e021b */
[----:B------:R-:W-:Y:S01]  /*1140*/  LEA.HI.X R31, R24, UR11, R16, 0x1, P2 ;  /* 0x0000000b181f7c11 */ /* 0x000fe200090f0c10 */
[----:B------:R-:W-:Y:S01]  /*1150*/  @P3 BAR.SYNC.DEFER_BLOCKING 0x0 ;  /* 0x0000000000003b1d */ /* 0x000fe20000010000 */
[----:B------:R-:W-:-:S04]  /*1160*/  IMAD.WIDE.U32 R28, R11, R6, R28 ;  /* 0x000000060b1c7225 */ /* 0x000fc800078e001c */
[----:B------:R-:W-:-:S04]  /*1170*/  IMAD.WIDE.U32 R16, R11, R4, R26 ;  /* 0x000000040b107225 */ /* 0x000fc800078e001a */
[C---:B------:R-:W-:Y:S01]  /*1180*/  IMAD R227, R11.reuse, R7, R29 ;  /* 0x000000070be37224 */ /* 0x040fe200078e021d */
[----:B-1----:R-:W-:Y:S01]  /*1190*/  LEA R228, P0, R16, UR6, 0x1 ;  /* 0x0000000610e47c11 */ /* 0x002fe2000f8008ff */
[----:B------:R-:W-:Y:S01]  /*11a0*/  IMAD R11, R11, R5, R17 ;  /* 0x000000050b0b7224 */ /* 0x000fe200078e0211 */
[----:B------:R-:W1:Y:S01]  /*11b0*/  LDCU UR6, c[0x0][0x44c] ;  /* 0x00008980ff0677ac */ /* 0x000e620008000800 */
[----:B------:R-:W-:-:S03]  /*11c0*/  IMAD.IADD R13, R23, 0x1, R13 ;  /* 0x00000001170d7824 */ /* 0x000fc600078e020d */
[----:B------:R-:W-:Y:S02]  /*11d0*/  LEA.HI.X R229, R16, UR7, R11, 0x1, P0 ;  /* 0x0000000710e57c11 */ /* 0x000fe400080f0c0b */
[C---:B------:R-:W-:Y:S01]  /*11e0*/  SHF.L.U64.HI R16, R6.reuse, 0x5, R7 ;  /* 0x0000000506107819 */ /* 0x040fe20000010207 */
[----:B------:R-:W-:Y:S01]  /*11f0*/  IMAD.SHL.U32 R7, R6, 0x20, RZ ;  /* 0x0000002006077824 */ /* 0x000fe200078e00ff */
[----:B------:R-:W-:Y:S01]  /*1200*/  LEA.HI.X R9, R22, UR5, R13, 0x1, P1 ;  /* 0x0000000516097c11 */ /* 0x000fe200088f0c0d */
[----:B------:R-:W3:Y:S01]  /*1210*/  LDCU.64 UR4, c[0x0][0x420] ;  /* 0x00008400ff0477ac */ /* 0x000ee20008000a00 */
[C---:B------:R-:W-:Y:S01]  /*1220*/  SHF.L.U64.HI R6, R4.reuse, 0x5, R5 ;  /* 0x0000000504067819 */ /* 0x040fe20000010205 */
[----:B------:R-:W-:Y:S01]  /*1230*/  IMAD.SHL.U32 R5, R4, 0x20, RZ ;  /* 0x0000002004057824 */ /* 0x000fe200078e00ff */
[C---:B--2---:R-:W-:Y:S01]  /*1240*/  LEA R226, P1, R28.reuse, UR12, 0x1 ;  /* 0x0000000c1ce27c11 */ /* 0x044fe2000f8208ff */
[----:B------:R-:W-:Y:S01]  /*1250*/  @!PT LDS RZ, [RZ] ;  /* 0x00000000fffff984 */ /* 0x000fe20000000800 */
[----:B------:R-:W-:Y:S01]  /*1260*/  @!PT LDS RZ, [RZ] ;  /* 0x00000000fffff984 */ /* 0x000fe20000000800 */
[----:B------:R-:W-:Y:S01]  /*1270*/  @!PT LDS RZ, [RZ] ;  /* 0x00000000fffff984 */ /* 0x000fe20000000800 */
[----:B------:R-:W-:Y:S03]  /*1280*/  LDGSTS.E.BYPASS.LTC128B.128 [R217+0x10000], desc[UR18][R30.64] ;  /* 0x100000001ed97fae */ /* 0x000fe6000b981a12 */
[----:B------:R-:W-:Y:S01]  /*1290*/  LEA.HI.X R227, R28, UR13, R227, 0x1, P1 ;  /* 0x0000000d1ce37c11 */ /* 0x000fe200088f0ce3 */
[----:B------:R-:W-:Y:S01]  /*12a0*/  LDGSTS.E.BYPASS.LTC128B.128 [R217+0x12000], desc[UR18][R30.64+0x80] ;  /* 0x120000801ed97fae */ /* 0x000fe2000b981a12 */
[----:B------:R-:W-:-:S02]  /*12b0*/  LEA R4, P1, R5, R228, 0x1 ;  /* 0x000000e405047211 */ /* 0x000fc400078208ff */
[----:B------:R-:W-:Y:S01]  /*12c0*/  LEA R20, P0, R7, R226, 0x1 ;  /* 0x000000e207147211 */ /* 0x000fe200078008ff */
[----:B------:R-:W-:Y:S01]  /*12d0*/  LDGSTS.E.BYPASS.LTC128B.128 [R217+0x11000], desc[UR18][R14.64] ;  /* 0x110000000ed97fae */ /* 0x000fe2000b981a12 */
[----:B------:R-:W-:Y:S02]  /*12e0*/  LEA.HI.X R5, R5, R229, R6, 0x1, P1 ;  /* 0x000000e505057211 */ /* 0x000fe400008f0c06 */
[----:B------:R-:W2:Y:S01]  /*12f0*/  LDC R6, c[0x0][0x3e0] ;  /* 0x0000f800ff067b82 */ /* 0x000ea20000000800 */
[----:B------:R4:W-:Y:S01]  /*1300*/  LDGSTS.E.BYPASS.LTC128B.128 [R217+0x13000], desc[UR18][R14.64+0x80] ;  /* 0x130000800ed97fae */ /* 0x0009e2000b981a12 */
[----:B------:R-:W-:Y:S01]  /*1310*/  LEA.HI.X R21, R7, R227, R16, 0x1, P0 ;  /* 0x000000e307157211 */ /* 0x000fe200000f0c10 */
[----:B---3--:R-:W-:Y:S01]  /*1320*/  UIMAD.WIDE UR4, UR26, 0x4, UR4 ;  /* 0x000000041a0478a5 */ /* 0x008fe2000f8e0204 */
[----:B------:R-:W-:Y:S01]  /*1330*/  IMAD.MOV.U32 R7, RZ, RZ, 0x4 ;  /* 0x00000004ff077424 */ /* 0x000fe200078e00ff */
[----:B------:R-:W0:Y:S04]  /*1340*/  LDGDEPBAR ;  /* 0x00000000000079af */ /* 0x000e280000000000 */
[----:B------:R-:W-:Y:S04]  /*1350*/  LDGSTS.E.BYPASS.LTC128B.128 [R217+0x8000], desc[UR18][R228.64] ;  /* 0x08000000e4d97fae */ /* 0x000fe8000b981a12 */
[----:B------:R-:W-:Y:S04]  /*1360*/  LDGSTS.E.BYPASS.LTC128B.128 [R217+0xa000], desc[UR18][R228.64+0x80] ;  /* 0x0a000080e4d97fae */ /* 0x000fe8000b981a12 */
[----:B------:R-:W-:Y:S04]  /*1370*/  LDGSTS.E.BYPASS.LTC128B.128 [R217+0x9000], desc[UR18][R4.64] ;  /* 0x0900000004d97fae */ /* 0x000fe8000b981a12 */
[----:B------:R3:W-:Y:S04]  /*1380*/  LDGSTS.E.BYPASS.LTC128B.128 [R217+0xb000], desc[UR18][R4.64+0x80] ;  /* 0x0b00008004d97fae */ /* 0x0007e8000b981a12 */
[----:B------:R-:W-:Y:S01]  /*1390*/  LDGSTS.E.BYPASS.LTC128B.128 [R239], desc[UR18][R226.64] ;  /* 0x00000000e2ef7fae */ /* 0x000fe2000b981a12 */
[----:B----4-:R-:W-:-:S03]  /*13a0*/  IMAD.WIDE.U32 R14, R214, R7, UR4 ;  /* 0x00000004d60e7e25 */ /* 0x010fc6000f8e0007 */
[----:B------:R-:W-:Y:S04]  /*13b0*/  LDGSTS.E.BYPASS.LTC128B.128 [R239+0x2000], desc[UR18][R226.64+0x80] ;  /* 0x02000080e2ef7fae */ /* 0x000fe8000b981a12 */
[----:B------:R-:W-:Y:S04]  /*13c0*/  LDGSTS.E.BYPASS.LTC128B.128 [R239+0x1000], desc[UR18][R20.64] ;  /* 0x0100000014ef7fae */ /* 0x000fe8000b981a12 */
[----:B------:R-:W-:Y:S04]  /*13d0*/  LDGSTS.E.BYPASS.LTC128B.128 [R239+0x3000], desc[UR18][R20.64+0x80] ;  /* 0x0300008014ef7fae */ /* 0x000fe8000b981a12 */
[----:B------:R-:W-:Y:S04]  /*13e0*/  LDGSTS.E.BYPASS.LTC128B.128 [R217+0xc000], desc[UR18][R8.64] ;  /* 0x0c00000008d97fae */ /* 0x000fe8000b981a12 */
[----:B------:R4:W-:Y:S04]  /*13f0*/  LDGSTS.E.BYPASS.LTC128B.128 [R217+0xe000], desc[UR18][R8.64+0x80] ;  /* 0x0e00008008d97fae */ /* 0x0009e8000b981a12 */
[----:B------:R-:W-:Y:S04]  /*1400*/  LDGSTS.E.BYPASS.LTC128B.128 [R217+0xd000], desc[UR18][R18.64] ;  /* 0x0d00000012d97fae */ /* 0x000fe8000b981a12 */
[----:B------:R-:W-:Y:S04]  /*1410*/  LDGSTS.E.BYPASS.LTC128B.128 [R217+0xf000], desc[UR18][R18.64+0x80] ;  /* 0x0f00008012d97fae */ /* 0x000fe8000b981a12 */
[----:B------:R-:W0:Y:S01]  /*1420*/  LDGDEPBAR ;  /* 0x00000000000079af */ /* 0x000e220000000000 */
[----:B---3--:R-:W-:Y:S01]  /*1430*/  SHF.R.S32.HI R4, RZ, 0x1f, R12 ;  /* 0x0000001fff047819 */ /* 0x008fe2000001140c */
[----:B------:R-:W-:Y:S01]  /*1440*/  IMAD.WIDE.U32 R12, R213, R12, RZ ;  /* 0x0000000cd50c7225 */ /* 0x000fe200078e00ff */
[----:B------:R-:W3:Y:S03]  /*1450*/  S2R R7, SR_CTAID.X ;  /* 0x0000000000077919 */ /* 0x000ee60000002500 */
[----:B------:R-:W-:Y:S01]  /*1460*/  IMAD R11, R4, R213, RZ ;  /* 0x000000d5040b7224 */ /* 0x000fe200078e02ff */
[----:B------:R-:W5:Y:S04]  /*1470*/  LDG.E R238, desc[UR18][R14.64] ;  /* 0x000000120eee7981 */ /* 0x000f68000c1e1900 */
[----:B------:R3:W5:Y:S01]  /*1480*/  LDG.E R236, desc[UR18][R14.64+0x20] ;  /* 0x000020120eec7981 */ /* 0x000762000c1e1900 */
[----:B------:R-:W-:Y:S01]  /*1490*/  IMAD.IADD R11, R13, 0x1, R11 ;  /* 0x000000010d0b7824 */ /* 0x000fe200078e020b */
[----:B--2---:R-:W-:Y:S01]  /*14a0*/  SHF.R.S32.HI R4, RZ, 0x1f, R6 ;  /* 0x0000001fff047819 */ /* 0x004fe20000011406 */
[----:B----4-:R-:W2:Y:S01]  /*14b0*/  LDC.64 R8, c[0x0][0x460] ;  /* 0x00011800ff087b82 */ /* 0x010ea20000000a00 */
[----:B-1----:R-:W-:Y:S01]  /*14c0*/  USHF.R.S32.HI UR7, URZ, 0x1f, UR6 ;  /* 0x0000001fff077899 */ /* 0x002fe20008011406 */
[----:B------:R-:W-:Y:S01]  /*14d0*/  IMAD R11, R11, R6, RZ ;  /* 0x000000060b0b7224 */ /* 0x000fe200078e02ff */
[----:B------:R-:W-:Y:S01]  /*14e0*/  SHF.R.U32.HI R235, RZ, 0x5, R235 ;  /* 0x00000005ffeb7819 */ /* 0x000fe200000116eb */
[----:B------:R-:W-:Y:S01]  /*14f0*/  IMAD R231, R6, UR6, RZ ;  /* 0x0000000606e77c24 */ /* 0x000fe2000f8e02ff */
[----:B------:R-:W-:Y:S01]  /*1500*/  LOP3.LUT R242, R222, 0x1f, RZ, 0xc0, !PT ;  /* 0x0000001fdef27812 */ /* 0x000fe200078ec0ff */
[----:B------:R-:W-:Y:S01]  /*1510*/  IMAD R11, R4, R12, R11 ;  /* 0x0000000c040b7224 */ /* 0x000fe200078e020b */
[----:B------:R-:W-:Y:S01]  /*1520*/  UIADD3 UR25, UPT, UPT, UR32, UR25, URZ ;  /* 0x0000001920197290 */ /* 0x000fe2000fffe0ff */
[----:B------:R-:W1:Y:S01]  /*1530*/  LDC.64 R4, c[0x0][0x5f8] ;  /* 0x00017e00ff047b82 */ /* 0x000e620000000a00 */
[----:B------:R-:W-:-:S07]  /*1540*/  DEPBAR.LE SB0, 0x1 ;  /* 0x000080400000791a */ /* 0x000fce0000000000 */
        /* <DEDUP_REMOVED lines=8> */
[----:B------:R-:W-:Y:S01]  /*15d0*/  CS2R R84, SRZ ;  /* 0x0000000000547805 */ /* 0x000fe2000001ff00 */
[----:B---3--:R-:W-:Y:S01]  /*15e0*/  IMAD.WIDE.U32 R14, R12, R6, RZ ;  /* 0x000000060c0e7225 */ /* 0x008fe200078e00ff */
[----:B------:R-:W-:Y:S02]  /*15f0*/  CS2R R78, SRZ ;  /* 0x00000000004e7805 */ /* 0x000fe4000001ff00 */
[----:B--2---:R-:W-:Y:S02]  /*1600*/  ISETP.NE.U32.AND P0, PT, R8, RZ, PT ;  /* 0x000000ff0800720c */ /* 0x004fe40003f05070 */
[----:B------:R-:W-:Y:S01]  /*1610*/  CS2R R76, SRZ ;  /* 0x00000000004c7805 */ /* 0x000fe2000001ff00 */
[----:B------:R-:W-:Y:S01]  /*1620*/  IMAD R12, R212, UR6, RZ ;  /* 0x00000006d40c7c24 */ /* 0x000fe2000f8e02ff */
[----:B------:R-:W-:Y:S01]  /*1630*/  CS2R R82, SRZ ;  /* 0x0000000000527805 */ /* 0x000fe2000001ff00 */
[----:B------:R-:W-:Y:S01]  /*1640*/  IMAD.IADD R11, R15, 0x1, R11 ;  /* 0x000000010f0b7824 */ /* 0x000fe200078e020b */
[----:B------:R-:W-:-:S02]  /*1650*/  ISETP.NE.AND.EX P0, PT, R9, RZ, PT, P0 ;  /* 0x000000ff0900720c */ /* 0x000fc40003f05300 */
[----:B------:R-:W-:Y:S02]  /*1660*/  CS2R R80, SRZ ;  /* 0x0000000000507805 */ /* 0x000fe4000001ff00 */
[--C-:B------:R-:W-:Y:S01]  /*1670*/  SHF.R.S32.HI R13, RZ, 0x1f, R12.reuse ;  /* 0x0000001fff0d7819 */ /* 0x100fe2000001140c */
[----:B------:R-:W-:Y:S01]  /*1680*/  IMAD R11, R11, UR6, RZ ;  /* 0x000000060b0b7c24 */ /* 0x000fe2000f8e02ff */
[----:B------:R-:W-:Y:S01]  /*1690*/  SEL R10, R10, RZ, P0 ;  /* 0x000000ff0a0a7207 */ /* 0x000fe20000000000 */
[----:B-1----:R-:W-:Y:S01]  /*16a0*/  IMAD.WIDE.U32 R16, R7, R4, RZ ;  /* 0x0000000407107225 */ /* 0x002fe200078e00ff */
[----:B------:R-:W-:Y:S02]  /*16b0*/  CS2R R74, SRZ ;  /* 0x00000000004a7805 */ /* 0x000fe4000001ff00 */
[----:B------:R-:W-:Y:S02]  /*16c0*/  CS2R R72, SRZ ;  /* 0x0000000000487805 */ /* 0x000fe4000001ff00 */
[----:B------:R-:W-:Y:S01]  /*16d0*/  IADD3 R10, P0, PT, R10, UR32, RZ ;  /* 0x000000200a0a7c10 */ /* 0x000fe2000ff1e0ff */
[----:B------:R-:W-:Y:S01]  /*16e0*/  IMAD.WIDE.U32 R12, R14, UR6, R12 ;  /* 0x000000060e0c7c25 */ /* 0x000fe2000f8e000c */
[----:B------:R-:W-:Y:S01]  /*16f0*/  SEL R4, R16, RZ, P3 ;  /* 0x000000ff10047207 */ /* 0x000fe20001800000 */
[----:B------:R1:W2:Y:S01]  /*1700*/  LDSM.16.M88.4 R116, [R209] ;  /* 0x00000000d174783b */ /* 0x0002a20000000200 */
[----:B------:R-:W-:Y:S01]  /*1710*/  IADD3.X R9, PT, PT, RZ, UR31, RZ, P0, !PT ;  /* 0x0000001fff097c10 */ /* 0x000fe200087fe4ff */
[----:B------:R-:W-:Y:S01]  /*1720*/  IMAD R11, R14, UR7, R11 ;  /* 0x000000070e0b7c24 */ /* 0x000fe2000f8e020b */
[----:B------:R-:W-:Y:S01]  /*1730*/  CS2R R70, SRZ ;  /* 0x0000000000467805 */ /* 0x000fe2000001ff00 */
[----:B------:R-:W-:Y:S01]  /*1740*/  IMAD.WIDE R14, R6, UR6, RZ ;  /* 0x00000006060e7c25 */ /* 0x000fe2000f8e02ff */
[----:B------:R-:W3:Y:S01]  /*1750*/  LDCU.64 UR6, c[0x0][0x570] ;  /* 0x0000ae00ff0677ac */ /* 0x000ee20008000a00 */
[----:B------:R1:W4:Y:S01]  /*1760*/  LDSM.16.M88.4 R120, [R209+0x800] ;  /* 0x00080000d178783b */ /* 0x0003220000000200 */
[----:B------:R-:W-:Y:S01]  /*1770*/  CS2R R68, SRZ ;  /* 0x0000000000447805 */ /* 0x000fe2000001ff00 */
[-C--:B------:R-:W-:Y:S01]  /*1780*/  IMAD R8, R15, R10.reuse, RZ ;  /* 0x0000000a0f087224 */ /* 0x080fe200078e02ff */
[----:B------:R-:W-:Y:S01]  /*1790*/  CS2R R46, SRZ ;  /* 0x00000000002e7805 */ /* 0x000fe2000001ff00 */
[----:B------:R-:W-:Y:S01]  /*17a0*/  IMAD.IADD R13, R13, 0x1, R11 ;  /* 0x000000010d0d7824 */ /* 0x000fe200078e020b */
[----:B------:R1:W1:Y:S01]  /*17b0*/  LDSM.16.M88.4 R124, [R207] ;  /* 0x00000000cf7c783b */ /* 0x0002620000000200 */
[C---:B------:R-:W-:Y:S01]  /*17c0*/  IMAD R8, R14.reuse, R9, R8 ;  /* 0x000000090e087224 */ /* 0x040fe200078e0208 */
[----:B------:R-:W-:Y:S01]  /*17d0*/  CS2R R44, SRZ ;  /* 0x00000000002c7805 */ /* 0x000fe2000001ff00 */
[----:B------:R-:W-:Y:S01]  /*17e0*/  IMAD.WIDE.U32 R10, R14, R10, R12 ;  /* 0x0000000a0e0a7225 */ /* 0x000fe200078e000c */
[----:B------:R1:W1:Y:S01]  /*17f0*/  LDSM.16.M88.4 R128, [R207+0x800] ;  /* 0x00080000cf80783b */ /* 0x0002620000000200 */
[----:B------:R-:W-:-:S02]  /*1800*/  CS2R R50, SRZ ;  /* 0x0000000000327805 */ /* 0x000fc4000001ff00 */
[----:B------:R-:W-:Y:S01]  /*1810*/  CS2R R48, SRZ ;  /* 0x0000000000307805 */ /* 0x000fe2000001ff00 */
[----:B------:R-:W-:Y:S01]  /*1820*/  IMAD R9, R235, R231, R242 ;  /* 0x000000e7eb097224 */ /* 0x000fe200078e02f2 */
[----:B------:R1:W1:Y:S01]  /*1830*/  LDSM.16.M88.4 R132, [R205] ;  /* 0x00000000cd84783b */ /* 0x0002620000000200 */
[----:B------:R-:W-:Y:S01]  /*1840*/  IMAD R5, R7, R5, R17 ;  /* 0x0000000507057224 */ /* 0x000fe200078e0211 */
[----:B------:R-:W-:Y:S01]  /*1850*/  CS2R R42, SRZ ;  /* 0x00000000002a7805 */ /* 0x000fe2000001ff00 */
[----:B------:R-:W-:Y:S01]  /*1860*/  IMAD.IADD R8, R11, 0x1, R8 ;  /* 0x000000010b087824 */ /* 0x000fe200078e0208 */
[----:B------:R-:W-:Y:S01]  /*1870*/  IADD3 R4, P1, P0, R9, R10, R4 ;  /* 0x0000000a09047210 */ /* 0x000fe2000783e004 */
[----:B------:R-:W-:Y:S01]  /*1880*/  IMAD.SHL.U32 R7, R231, 0x40, RZ ;  /* 0x00000040e7077824 */ /* 0x000fe200078e00ff */
[----:B------:R-:W-:Y:S01]  /*1890*/  SHF.R.S32.HI R9, RZ, 0x1f, R9 ;  /* 0x0000001fff097819 */ /* 0x000fe20000011409 */
[----:B------:R1:W1:Y:S01]  /*18a0*/  LDSM.16.M88.4 R136, [R205+0x800] ;  /* 0x00080000cd88783b */ /* 0x0002620000000200 */
[----:B------:R-:W-:-:S02]  /*18b0*/  SEL R5, R5, RZ, P3 ;  /* 0x000000ff05057207 */ /* 0x000fc40001800000 */
[----:B------:R-:W-:Y:S02]  /*18c0*/  CS2R R40, SRZ ;  /* 0x0000000000287805 */ /* 0x000fe4000001ff00 */
[----:B------:R-:W-:Y:S01]  /*18d0*/  CS2R R38, SRZ ;  /* 0x0000000000267805 */ /* 0x000fe2000001ff00 */
[----:B------:R1:W1:Y:S01]  /*18e0*/  LDSM.16.M88.4 R140, [R204] ;  /* 0x00000000cc8c783b */ /* 0x0002620000000200 */
[----:B------:R-:W-:Y:S02]  /*18f0*/  IADD3.X R8, PT, PT, R9, R8, R5, P1, P0 ;  /* 0x0000000809087210 */ /* 0x000fe40000fe0405 */
[----:B------:R-:W-:Y:S02]  /*1900*/  CS2R R36, SRZ ;  /* 0x0000000000247805 */ /* 0x000fe4000001ff00 */
[----:B------:R-:W-:Y:S01]  /*1910*/  IADD3 R4, P0, PT, R7, R4, RZ ;  /* 0x0000000407047210 */ /* 0x000fe20007f1e0ff */
[----:B------:R1:W1:Y:S01]  /*1920*/  LDSM.16.M88.4 R144, [R204+0x800] ;  /* 0x00080000cc90783b */ /* 0x0002620000000200 */
[----:B------:R-:W-:-:S02]  /*1930*/  CS2R R30, SRZ ;  /* 0x00000000001e7805 */ /* 0x000fc4000001ff00 */
[----:B------:R-:W-:Y:S02]  /*1940*/  CS2R R28, SRZ ;  /* 0x00000000001c7805 */ /* 0x000fe4000001ff00 */
[----:B------:R-:W-:Y:S01]  /*1950*/  LEA.HI.X.SX32 R7, R7, R8, 0x1, P0 ;  /* 0x0000000807077211 */ /* 0x000fe200000f0eff */
[----:B------:R1:W1:Y:S01]  /*1960*/  LDSM.16.M88.4 R148, [R209+0x2000] ;  /* 0x00200000d194783b */ /* 0x0002620000000200 */
[C---:B---3--:R-:W-:Y:S01]  /*1970*/  LEA R244, P0, R4.reuse, UR6, 0x2 ;  /* 0x0000000604f47c11 */ /* 0x048fe2000f8010ff */
[----:B------:R-:W3:Y:S01]  /*1980*/  LDCU UR6, c[0x0][0x508] ;  /* 0x0000a100ff0677ac */ /* 0x000ee20008000800 */
[----:B------:R-:W-:Y:S01]  /*1990*/  CS2R R34, SRZ ;  /* 0x0000000000227805 */ /* 0x000fe2000001ff00 */
[----:B------:R1:W1:Y:S01]  /*19a0*/  LDSM.16.M88.4 R152, [R209+0x2800] ;  /* 0x00280000d198783b */ /* 0x0002620000000200 */
[----:B------:R-:W-:Y:S02]  /*19b0*/  LEA.HI.X R245, R4, UR7, R7, 0x2, P0 ;  /* 0x0000000704f57c11 */ /* 0x000fe400080f1407 */
[----:B------:R-:W-:-:S02]  /*19c0*/  CS2R R32, SRZ ;  /* 0x0000000000207805 */ /* 0x000fc4000001ff00 */
[----:B------:R-:W-:Y:S01]  /*19d0*/  CS2R R26, SRZ ;  /* 0x00000000001a7805 */ /* 0x000fe2000001ff00 */
[----:B------:R1:W1:Y:S01]  /*19e0*/  LDSM.16.M88.4 R156, [R207+0x2000] ;  /* 0x00200000cf9c783b */ /* 0x0002620000000200 */
[----:B------:R-:W-:Y:S02]  /*19f0*/  CS2R R24, SRZ ;  /* 0x0000000000187805 */ /* 0x000fe4000001ff00 */
[----:B------:R-:W-:Y:S02]  /*1a00*/  CS2R R22, SRZ ;  /* 0x0000000000167805 */ /* 0x000fe4000001ff00 */
[----:B------:R-:W-:Y:S01]  /*1a10*/  CS2R R20, SRZ ;  /* 0x0000000000147805 */ /* 0x000fe2000001ff00 */
[----:B------:R1:W1:Y:S01]  /*1a20*/  LDSM.16.M88.4 R160, [R207+0x2800] ;  /* 0x00280000cfa0783b */ /* 0x0002620000000200 */
[----:B------:R-:W-:-:S03]  /*1a30*/  UIMAD.WIDE UR36, UR25, 0x4, UR36 ;  /* 0x00000004192478a5 */ /* 0x000fc6000f8e0224 */
[----:B------:R1:W1:Y:S01]  /*1a40*/  LDSM.16.M88.4 R164, [R205+0x2000] ;  /* 0x00200000cda4783b */ /* 0x0002620000000200 */
[----:B---3--:R-:W-:-:S03]  /*1a50*/  UIADD3 UR6, UPT, UPT, UR28, UR6, URZ ;  /* 0x000000061c067290 */ /* 0x008fc6000fffe0ff */
[----:B------:R3:W1:Y:S01]  /*1a60*/  LDSM.16.M88.4 R168, [R205+0x2800] ;  /* 0x00280000cda8783b */ /* 0x0006620000000200 */
[----:B------:R-:W-:-:S03]  /*1a70*/  UIADD3 UR7, UPT, UPT, -UR6, UR22, UR21 ;  /* 0x0000001606077290 */ /* 0x000fc6000fffe115 */
[----:B------:R3:W1:Y:S01]  /*1a80*/  LDSM.16.M88.4 R172, [R204+0x2000] ;  /* 0x00200000ccac783b */ /* 0x0006620000000200 */
[----:B------:R-:W-:-:S03]  /*1a90*/  USHF.R.S32.HI UR6, URZ, 0x1f, UR7 ;  /* 0x0000001fff067899 */ /* 0x000fc60008011407 */
[----:B------:R3:W1:Y:S01]  /*1aa0*/  LDSM.16.M88.4 R176, [R204+0x2800] ;  /* 0x00280000ccb0783b */ /* 0x0006620000000200 */
[----:B------:R-:W-:-:S04]  /*1ab0*/  ULEA.HI UR7, UR6, UR7, URZ, 0x6 ;  /* 0x0000000706077291 */ /* 0x000fc8000f8f30ff */
[----:B------:R-:W-:-:S04]  /*1ac0*/  USHF.R.S32.HI UR7, URZ, 0x6, UR7 ;  /* 0x00000006ff077899 */ /* 0x000fc80008011407 */
[----:B------:R-:W-:-:S04]  /*1ad0*/  UISETP.LT.AND UP0, UPT, URZ, UR7, UPT ;  /* 0x00000007ff00728c */ /* 0x000fc8000bf01270 */
[----:B------:R-:W-:-:S04]  /*1ae0*/  USEL UR7, URZ, UR7, !UP0 ;  /* 0x00000007ff077287 */ /* 0x000fc8000c000000 */
[----:B------:R-:W-:-:S09]  /*1af0*/  UISETP.GT.AND UP0, UPT, UR27, UR7, UPT ;  /* 0x000000071b00728c */ /* 0x000fd2000bf04270 */
[----:B--234-:R-:W-:Y:S05]  /*1b00*/  BRA.U !UP0, `(.L_x_521) ;  /* 0x0000002d08547547 */ /* 0x01cfea000b800000 */
[----:B------:R-:W2:Y:S01]  /*1b10*/  LDC.64 R14, c[0x0][0x528] ;  /* 0x00014a00ff0e7b82 */ /* 0x000ea20000000a00 */
[----:B------:R-:W-:Y:S01]  /*1b20*/  IMAD.SHL.U32 R7, R222, 0x2, RZ ;  /* 0x00000002de077824 */ /* 0x000fe200078e00ff */
[----:B------:R-:W-:Y:S01]  /*1b30*/  SHF.R.U32.HI R224, RZ, 0x2, R222 ;  /* 0x00000002ffe07819 */ /* 0x000fe200000116de */
[----:B------:R-:W-:Y:S02]  /*1b40*/  IMAD R6, R213, R6, R212 ;  /* 0x00000006d5067224 */ /* 0x000fe400078e02d4 */
[----:B------:R-:W-:Y:S01]  /*1b50*/  IMAD.U32 R10, RZ, RZ, UR17 ;  /* 0x00000011ff0a7e24 */ /* 0x000fe2000f8e00ff */
[----:B------:R-:W-:Y:S02]  /*1b60*/  USHF.L.U32 UR33, UR27, 0x6, URZ ;  /* 0x000000061b217899 */ /* 0x000fe400080006ff */
[----:B------:R-:W3:Y:S01]  /*1b70*/  LDC R221, c[0x0][0x44c] ;  /* 0x00011300ffdd7b82 */ /* 0x000ee20000000800 */
[----:B------:R-:W-:Y:S01]  /*1b80*/  LOP3.LUT R235, R235, 0x3, RZ, 0xc0, !PT ;  /* 0x00000003ebeb7812 */ /* 0x000fe200078ec0ff */
[----:B------:R-:W-:Y:S01]  /*1b90*/  IMAD.U32 R12, RZ, RZ, UR27 ;  /* 0x0000001bff0c7e24 */ /* 0x000fe2000f8e00ff */
[----:B------:R-:W-:Y:S01]  /*1ba0*/  MOV R223, UR28 ;  /* 0x0000001c00df7c02 */ /* 0x000fe20008000f00 */
[----:B------:R-:W-:Y:S01]  /*1bb0*/  IMAD.SHL.U32 R231, R231, 0x8, RZ ;  /* 0x00000008e7e77824 */ /* 0x000fe200078e00ff */
[----:B------:R-:W4:Y:S01]  /*1bc0*/  LDCU UR6, c[0x0][0x3e0] ;  /* 0x00007c00ff0677ac */ /* 0x000f220008000800 */
[----:B------:R-:W1:Y:S01]  /*1bd0*/  LDCU UR9, c[0x0][0x45c] ;  /* 0x00008b80ff0977ac */ /* 0x000e620008000800 */
[----:B------:R-:W1:Y:S01]  /*1be0*/  LDCU.U8 UR8, c[0x0][0x4f8] ;  /* 0x00009f00ff0877ac */ /* 0x000e620008000000 */
[----:B--2---:R-:W2:Y:S04]  /*1bf0*/  LDG.E.64 R4, desc[UR18][R14.64] ;  /* 0x000000120e047981 */ /* 0x004ea8000c1e1b00 */
[----:B------:R-:W4:Y:S01]  /*1c00*/  LDG.E.64 R8, desc[UR18][R14.64+0x8] ;  /* 0x000008120e087981 */ /* 0x000f22000c1e1b00 */
[----:B------:R-:W-:Y:S01]  /*1c10*/  LOP3.LUT R7, R7, 0x6, RZ, 0xc0, !PT ;  /* 0x0000000607077812 */ /* 0x000fe200078ec0ff */
[----:B------:R-:W-:Y:S01]  /*1c20*/  IMAD R235, R12, 0x4, R235 ;  /* 0x000000040ceb7824 */ /* 0x000fe200078e02eb */
[----:B------:R-:W-:Y:S01]  /*1c30*/  LEA R10, R10, UR22, 0x6 ;  /* 0x000000160a0a7c11 */ /* 0x000fe2000f8e30ff */
[----:B------:R-:W1:Y:S01]  /*1c40*/  S2R R222, SR_TID.X ;  /* 0x0000000000de7919 */ /* 0x000e620000002100 */
[----:B------:R-:W-:Y:S01]  /*1c50*/  LOP3.LUT R224, R7, 0xe0, R224, 0xf8, !PT ;  /* 0x000000e007e07812 */ /* 0x000fe200078ef8e0 */
[----:B------:R-:W-:Y:S01]  /*1c60*/  IMAD.SHL.U32 R7, R6, 0x20, RZ ;  /* 0x0000002006077824 */ /* 0x000fe200078e00ff */
[----:B------:R-:W-:Y:S01]  /*1c70*/  IADD3 R223, PT, PT, R10, 0x40, -R223 ;  /* 0x000000400adf7810 */ /* 0x000fe20007ffe8df */
[----:B------:R-:W-:Y:S01]  /*1c80*/  VIADD R196, R210, UR10 ;  /* 0x0000000ad2c47c36 */ /* 0x000fe20008000000 */
[----:B------:R-:W-:Y:S01]  /*1c90*/  IADD3 R197, PT, PT, R211, UR10, RZ ;  /* 0x0000000ad3c57c10 */ /* 0x000fe2000fffe0ff */
[----:B------:R-:W-:Y:S01]  /*1ca0*/  IMAD.MOV.U32 R233, RZ, RZ, 0x10 ;  /* 0x00000010ffe97424 */ /* 0x000fe200078e00ff */
[----:B------:R-:W-:Y:S01]  /*1cb0*/  MOV R220, 0x3f ;  /* 0x0000003f00dc7802 */ /* 0x000fe20000000f00 */
[----:B------:R-:W-:Y:S01]  /*1cc0*/  IMAD.MOV.U32 R218, RZ, RZ, 0x37 ;  /* 0x00000037ffda7424 */ /* 0x000fe200078e00ff */
[----:B------:R-:W-:Y:S01]  /*1cd0*/  MOV R95, RZ ;  /* 0x000000ff005f7202 */ /* 0x000fe20000000f00 */
[----:B------:R-:W-:-:S02]  /*1ce0*/  IMAD.MOV.U32 R219, RZ, RZ, 0x4 ;  /* 0x00000004ffdb7424 */ /* 0x000fc400078e00ff */
[----:B------:R-:W-:Y:S01]  /*1cf0*/  IMAD.U32 R237, RZ, RZ, UR33 ;  /* 0x00000021ffed7e24 */ /* 0x000fe2000f8e00ff */
[----:B--2---:R-:W-:Y:S02]  /*1d00*/  R2UR UR35, R4 ;  /* 0x00000000042372ca */ /* 0x004fe400000e0000 */
[----:B------:R-:W-:Y:S02]  /*1d10*/  R2UR UR34, R5 ;  /* 0x00000000052272ca */ /* 0x000fe400000e0000 */
[----:B----4-:R-:W-:Y:S02]  /*1d20*/  IADD3 R242, P1, P0, R7, R8, R242 ;  /* 0x0000000807f27210 */ /* 0x010fe4000783e0f2 */
[----:B------:R-:W-:-:S04]  /*1d30*/  SHF.R.S32.HI R7, RZ, 0x1f, R7 ;  /* 0x0000001fff077819 */ /* 0x000fc80000011407 */
[----:B------:R-:W-:-:S03]  /*1d40*/  IADD3.X R230, PT, PT, R7, R9, RZ, P1, P0 ;  /* 0x0000000907e67210 */ /* 0x000fc60000fe04ff */
[----:B------:R-:W-:Y:S02]  /*1d50*/  UIADD3 UR32, UPT, UPT, UR35, -0x61c88647, URZ ;  /* 0x9e3779b923207890 */ /* 0x000fe4000fffe0ff */
[----:B------:R-:W-:Y:S02]  /*1d60*/  UIADD3 UR31, UPT, UPT, UR34, -0x4498517b, URZ ;  /* 0xbb67ae85221f7890 */ /* 0x000fe4000fffe0ff */
[----:B------:R-:W-:Y:S02]  /*1d70*/  UIADD3 UR30, UPT, UPT, UR35, 0x3c6ef372, URZ ;  /* 0x3c6ef372231e7890 */ /* 0x000fe4000fffe0ff */
[----:B------:R-:W-:Y:S02]  /*1d80*/  UIADD3 UR29, UPT, UPT, UR34, 0x76cf5d0a, URZ ;  /* 0x76cf5d0a221d7890 */ /* 0x000fe4000fffe0ff */
[----:B------:R-:W-:Y:S02]  /*1d90*/  UIADD3 UR26, UPT, UPT, UR35, -0x255992d5, URZ ;  /* 0xdaa66d2b231a7890 */ /* 0x000fe4000fffe0ff */
[----:B------:R-:W-:-:S02]  /*1da0*/  UIADD3 UR25, UPT, UPT, UR34, 0x32370b8f, URZ ;  /* 0x32370b8f22197890 */ /* 0x000fc4000fffe0ff */
[----:B------:R-:W-:Y:S02]  /*1db0*/  UIADD3 UR15, UPT, UPT, UR35, 0x78dde6e4, URZ ;  /* 0x78dde6e4230f7890 */ /* 0x000fe4000fffe0ff */
[----:B------:R-:W-:Y:S01]  /*1dc0*/  UIADD3 UR14, UPT, UPT, UR34, -0x126145ec, URZ ;  /* 0xed9eba14220e7890 */ /* 0x000fe2000fffe0ff */
[----:B-1----:R-:W-:Y:S01]  /*1dd0*/  LOP3.LUT P0, RZ, R222, 0x4, RZ, 0xc0, !PT ;  /* 0x00000004deff7812 */ /* 0x002fe2000780c0ff */
[----:B------:R-:W-:Y:S01]  /*1de0*/  IMAD.WIDE.U32 R242, R242, -0x2daee0ad, RZ ;  /* 0xd2511f53f2f27825 */ /* 0x000fe200078e00ff */
[----:B------:R-:W-:Y:S01]  /*1df0*/  IADD3 R237, PT, PT, R237, UR28, R214 ;  /* 0x0000001ceded7c10 */ /* 0x000fe2000fffe0d6 */
[----:B------:R-:W-:Y:S01]  /*1e00*/  UIADD3 UR13, UPT, UPT, UR35, 0x1715609d, URZ ;  /* 0x1715609d230d7890 */ /* 0x000fe2000fffe0ff */
[----:B------:R-:W-:Y:S01]  /*1e10*/  SEL R233, R233, 0xfffffff0, !P0 ;  /* 0xfffffff0e9e97807 */ /* 0x000fe20004000000 */
[----:B------:R-:W-:Y:S01]  /*1e20*/  VIADD R224, R224, UR21 ;  /* 0x00000015e0e07c36 */ /* 0x000fe20008000000 */
[----:B------:R-:W-:Y:S01]  /*1e30*/  SHF.R.U32.HI R234, RZ, 0x7, R222 ;  /* 0x00000007ffea7819 */ /* 0x000fe200000116de */
[----:B------:R-:W-:Y:S01]  /*1e40*/  VIADD R237, R237, -UR22 ;  /* 0x80000016eded7c36 */ /* 0x000fe20008000000 */
[----:B------:R-:W-:Y:S01]  /*1e50*/  UIADD3 UR12, UPT, UPT, UR34, -0x56f99767, URZ ;  /* 0xa9066899220c7890 */ /* 0x000fe2000fffe0ff */
[----:B------:R-:W-:Y:S01]  /*1e60*/  IMAD.IADD R232, R216, 0x1, R233 ;  /* 0x00000001d8e87824 */ /* 0x000fe200078e02e9 */
[----:B------:R-:W-:-:S02]  /*1e70*/  UIADD3 UR11, UPT, UPT, UR35, -0x4ab325aa, URZ ;  /* 0xb54cda56230b7890 */ /* 0x000fc4000fffe0ff */
[----:B------:R-:W-:Y:S01]  /*1e80*/  UIADD3 UR10, UPT, UPT, UR34, 0x646e171e, URZ ;  /* 0x646e171e220a7890 */ /* 0x000fe2000fffe0ff */
[----:B------:R-:W-:Y:S01]  /*1e90*/  UMOV UR22, UR36 ;  /* 0x0000002400167c82 */ /* 0x000fe20008000000 */
[----:B---3--:R-:W-:-:S10]  /*1ea0*/  UMOV UR21, UR37 ;  /* 0x0000002500157c82 */ /* 0x008fd40008000000 */
.L_x_524:
[----:B------:R-:W0:Y:S01]  /*1eb0*/  LDGDEPBAR ;  /* 0x00000000000079af */ /* 0x000e220000000000 */
[--C-:B------:R-:W-:Y:S01]  /*1ec0*/  IMAD.IADD R182, R208, 0x1, R197.reuse ;  /* 0x00000001d0b67824 */ /* 0x100fe200078e02c5 */
[----:B------:R-:W-:Y:S01]  /*1ed0*/  UIADD3 UR33, UPT, UPT, UR33, -0x40, URZ ;  /* 0xffffffc021217890 */ /* 0x000fe2000fffe0ff */
[----:B------:R-:W-:Y:S01]  /*1ee0*/  IMAD.IADD R181, R206, 0x1, R197 ;  /* 0x00000001ceb57824 */ /* 0x000fe200078e02c5 */
[C---:B-----5:R-:W-:Y:S01]  /*1ef0*/  FSETP.NEU.FTZ.AND P6, PT, R238.reuse, -INF , PT ;  /* 0xff800000ee00780b */ /* 0x060fe20003fdd000 */
[----:B------:R-:W-:Y:S02]  /*1f00*/  VIADD R235, R235, 0xfffffffc ;  /* 0xfffffffcebeb7836 */ /* 0x000fe40000000000 */
[----:B------:R-:W-:Y:S01]  /*1f10*/  FMUL.FTZ R241, R238, 1.4426950216293334961 ;  /* 0x3fb8aa3beef17820 */ /* 0x000fe20000410000 */
[----:B------:R-:W-:Y:S01]  /*1f20*/  IMAD.IADD R180, R208, 0x1, R181 ;  /* 0x00000001d0b47824 */ /* 0x000fe200078e02b5 */
[----:B------:R-:W-:Y:S01]  /*1f30*/  ISETP.LE.AND P5, PT, R223, UR33, PT ;  /* 0x00000021df007c0c */ /* 0x000fe2000bfa3270 */
[----:B------:R-:W-:Y:S02]  /*1f40*/  IMAD.U32 R183, RZ, RZ, UR17 ;  /* 0x00000011ffb77e24 */ /* 0x000fe4000f8e00ff */
[----:B------:R-:W-:Y:S01]  /*1f50*/  FMUL.FTZ R248, R236, 1.4426950216293334961 ;  /* 0x3fb8aa3becf87820 */ /* 0x000fe20000410000 */
[----:B------:R-:W-:Y:S01]  /*1f60*/  IMAD.WIDE.U32 R184, R235, -0x326172a9, RZ ;  /* 0xcd9e8d57ebb87825 */ /* 0x000fe200078e00ff */
[----:B------:R-:W-:Y:S01]  /*1f70*/  FSEL R241, R241, RZ, P6 ;  /* 0x000000fff1f17208 */ /* 0x000fe20003000000 */
[----:B------:R-:W-:Y:S02]  /*1f80*/  UIADD3 UR27, UPT, UPT, UR27, -0x1, URZ ;  /* 0xffffffff1b1b7890 */ /* 0x000fe4000fffe0ff */
[----:B------:R-:W-:Y:S01]  /*1f90*/  IMAD R183, R183, 0x2, R234 ;  /* 0x00000002b7b77824 */ /* 0x000fe200078e02ea */
[----:B------:R-:W-:Y:S01]  /*1fa0*/  LOP3.LUT R192, R230, UR35, R185, 0x96, !PT ;  /* 0x00000023e6c07c12 */ /* 0x000fe2000f8e96b9 */
[----:B------:R-:W-:Y:S01]  /*1fb0*/  IMAD.U32 R186, RZ, RZ, UR22 ;  /* 0x00000016ffba7e24 */ /* 0x000fe2000f8e00ff */
[----:B------:R-:W-:Y:S01]  /*1fc0*/  UISETP.GT.AND UP0, UPT, UR27, UR7, UPT ;  /* 0x000000071b00728c */ /* 0x000fe2000bf04270 */
[----:B------:R-:W-:Y:S01]  /*1fd0*/  IMAD.U32 R187, RZ, RZ, UR21 ;  /* 0x00000015ffbb7e24 */ /* 0x000fe2000f8e00ff */
[----:B------:R-:W-:Y:S01]  /*1fe0*/  LOP3.LUT R194, R183, UR34, R243, 0x96, !PT ;  /* 0x00000022b7c27c12 */ /* 0x000fe2000f8e96f3 */
[----:B------:R-:W-:Y:S01]  /*1ff0*/  @!P5 VIADD R188, R224, 0x1 ;  /* 0x00000001e0bcd836 */ /* 0x000fe20000000000 */
[C---:B------:R-:W-:Y:S01]  /*2000*/  @!P5 VIADDMNMX R183, R237.reuse, -R218, UR28, PT ;  /* 0x0000001cedb7de46 */ /* 0x040fe2000b8009da */
[----:B------:R-:W-:Y:S01]  /*2010*/  IMAD.WIDE.U32 R192, R192, -0x2daee0ad, RZ ;  /* 0xd2511f53c0c07825 */ /* 0x000fe200078e00ff */
[----:B------:R-:W-:Y:S04]  /*2020*/  DEPBAR.LE SB0, 0x0 ;  /* 0x000080000000791a */ /* 0x000fe80000000000 */
[----:B------:R-:W-:Y:S01]  /*2030*/  BAR.SYNC.DEFER_BLOCKING 0x0 ;  /* 0x0000000000007b1d */ /* 0x000fe20000010000 */
[----:B------:R-:W-:Y:S01]  /*2040*/  @!P5 VIADDMNMX R185, R237, -R220, UR28, PT ;  /* 0x0000001cedb9de46 */ /* 0x000fe2000b8009dc */
[----:B------:R-:W-:Y:S01]  /*2050*/  IMAD.WIDE.U32 R194, R194, -0x326172a9, RZ ;  /* 0xcd9e8d57c2c27825 */ /* 0x000fe200078e00ff */
[C---:B------:R-:W-:Y:S02]  /*2060*/  @!P5 ISETP.GE.AND P4, PT, R188.reuse, R183, PT ;  /* 0x000000b7bc00d20c */ /* 0x040fe40003f86270 */
[----:B------:R-:W-:Y:S01]  /*2070*/  @!P5 ISETP.GE.AND P0, PT, R188, R185, PT ;  /* 0x000000b9bc00d20c */ /* 0x000fe20003f06270 */
[----:B------:R-:W-:Y:S01]  /*2080*/  @!P5 VIADD R190, R224, 0x8 ;  /* 0x00000008e0bed836 */ /* 0x000fe20000000000 */
[----:B------:R-:W-:Y:S02]  /*2090*/  LOP3.LUT R188, R242, UR31, R193, 0x96, !PT ;  /* 0x0000001ff2bc7c12 */ /* 0x000fe4000f8e96c1 */
[----:B------:R-:W-:Y:S02]  /*20a0*/  LOP3.LUT R184, R184, UR32, R195, 0x96, !PT ;  /* 0x00000020b8b87c12 */ /* 0x000fe4000f8e96c3 */
[----:B------:R-:W-:Y:S01]  /*20b0*/  @!P5 ISETP.GE.AND P3, PT, R190, R183, PT ;  /* 0x000000b7be00d20c */ /* 0x000fe20003f66270 */
[----:B------:R-:W-:Y:S01]  /*20c0*/  IMAD.WIDE.U32 R188, R188, -0x326172a9, RZ ;  /* 0xcd9e8d57bcbc7825 */ /* 0x000fe200078e00ff */
[-C--:B------:R-:W-:Y:S02]  /*20d0*/  @!P5 ISETP.GE.AND P2, PT, R190, R185.reuse, PT ;  /* 0x000000b9be00d20c */ /* 0x080fe40003f46270 */
[----:B------:R-:W-:Y:S01]  /*20e0*/  LEA R186, P1, R214, R186, 0x2 ;  /* 0x000000bad6ba7211 */ /* 0x000fe200078210ff */
[----:B------:R-:W-:Y:S01]  /*20f0*/  IMAD.WIDE.U32 R190, R184, -0x2daee0ad, RZ ;  /* 0xd2511f53b8be7825 */ /* 0x000fe200078e00ff */
[----:B------:R-:W-:Y:S02]  /*2100*/  @!P5 ISETP.GE.AND P6, PT, R224, R185, PT ;  /* 0x000000b9e000d20c */ /* 0x000fe40003fc6270 */
[----:B------:R-:W-:Y:S02]  /*2110*/  LEA.HI.X R187, R214, R187, RZ, 0x2, P1 ;  /* 0x000000bbd6bb7211 */ /* 0x000fe400008f14ff */
[----:B------:R-:W-:Y:S01]  /*2120*/  LOP3.LUT R189, R194, UR30, R189, 0x96, !PT ;  /* 0x0000001ec2bd7c12 */ /* 0x000fe2000f8e96bd */
[----:B------:R-:W-:Y:S01]  /*2130*/  @!P5 VIADD R194, R224, 0x9 ;  /* 0x00000009e0c2d836 */ /* 0x000fe20000000000 */
[----:B------:R-:W-:Y:S01]  /*2140*/  LOP3.LUT R184, R192, UR29, R191, 0x96, !PT ;  /* 0x0000001dc0b87c12 */ /* 0x000fe2000f8e96bf */
[----:B------:R-:W-:Y:S01]  /*2150*/  LDSM.16.M88.4 R52, [R197] ;  /* 0x00000000c534783b */ /* 0x000fe20000000200 */
[----:B------:R-:W-:Y:S01]  /*2160*/  FSETP.NEU.FTZ.AND P1, PT, R236, -INF , PT ;  /* 0xff800000ec00780b */ /* 0x000fe20003f3d000 */
[----:B------:R-:W-:Y:S03]  /*2170*/  IMAD.WIDE.U32 R192, R189, -0x2daee0ad, RZ ;  /* 0xd2511f53bdc07825 */ /* 0x000fe600078e00ff */
[----:B------:R-:W-:Y:S01]  /*2180*/  FSEL R248, R248, RZ, P1 ;  /* 0x000000fff8f87208 */ /* 0x000fe20000800000 */
[----:B------:R-:W-:Y:S01]  /*2190*/  IMAD.WIDE.U32 R246, R184, -0x326172a9, RZ ;  /* 0xcd9e8d57b8f67825 */ /* 0x000fe200078e00ff */
[----:B------:R-:W-:Y:S01]  /*21a0*/  LOP3.LUT R190, R190, UR25, R193, 0x96, !PT ;  /* 0x00000019bebe7c12 */ /* 0x000fe2000f8e96c1 */
[----:B------:R-:W1:Y:S01]  /*21b0*/  LDSM.16.M88.4 R56, [R209+-0x4000] ;  /* 0xffc00000d138783b */ /* 0x000e620000000200 */
[----:B------:R-:W-:Y:S01]  /*21c0*/  @!P5 ISETP.GE.AND P1, PT, R194, R185, PT ;  /* 0x000000b9c200d20c */ /* 0x000fe20003f26270 */
[----:B------:R-:W-:Y:S01]  /*21d0*/  @!P5 VIADD R184, R224, 0x10 ;  /* 0x00000010e0b8d836 */ /* 0x000fe20000000000 */
[----:B------:R-:W-:Y:S01]  /*21e0*/  LOP3.LUT R188, R188, UR26, R247, 0x96, !PT ;  /* 0x0000001abcbc7c12 */ /* 0x000fe2000f8e96f7 */
[----:B------:R-:W-:Y:S04]  /*21f0*/  IMAD.WIDE.U32 R250, R190, -0x326172a9, RZ ;  /* 0xcd9e8d57befa7825 */ /* 0x000fe800078e00ff */
[----:B------:R-:W2:Y:S01]  /*2200*/  LDSM.16.M88.4 R60, [R209+-0x3800] ;  /* 0xffc80000d13c783b */ /* 0x000ea20000000200 */
[----:B------:R-:W-:Y:S01]  /*2210*/  LOP3.LUT R189, R246, UR15, R251, 0x96, !PT ;  /* 0x0000000ff6bd7c12 */ /* 0x000fe2000f8e96fb */
[----:B------:R-:W-:Y:S04]  /*2220*/  IMAD.WIDE.U32 R246, R188, -0x2daee0ad, RZ ;  /* 0xd2511f53bcf67825 */ /* 0x000fe800078e00ff */
[----:B------:R-:W-:Y:S01]  /*2230*/  IMAD.WIDE.U32 R188, R189, -0x2daee0ad, RZ ;  /* 0xd2511f53bdbc7825 */ /* 0x000fe200078e00ff */
[----:B------:R-:W-:Y:S01]  /*2240*/  LOP3.LUT R190, R192, UR14, R247, 0x96, !PT ;  /* 0x0000000ec0be7c12 */ /* 0x000fe2000f8e96f7 */
[----:B------:R-:W-:Y:S02]  /*2250*/  LDSM.16.M88.4 R64, [R182] ;  /* 0x00000000b640783b */ /* 0x000fe40000000200 */
[----:B------:R-:W-:Y:S02]  /*2260*/  @!P5 VIADD R192, R224, 0x19 ;  /* 0x00000019e0c0d836 */ /* 0x000fe40000000000 */
[----:B------:R-:W-:Y:S04]  /*2270*/  IMAD.WIDE.U32 R190, R190, -0x326172a9, RZ ;  /* 0xcd9e8d57bebe7825 */ /* 0x000fe800078e00ff */
[----:B------:R-:W3:Y:S08]  /*2280*/  LDSM.16.M88.4 R100, [R207+-0x4000] ;  /* 0xffc00000cf64783b */ /* 0x000ef00000000200 */
[----:B------:R-:W4:Y:S01]  /*2290*/  LDSM.16.M88.4 R104, [R207+-0x3800] ;  /* 0xffc80000cf68783b */ /* 0x000f220000000200 */
[C---:B-1----:R-:W-:Y:S07]  /*22a0*/  HMMA.16816.F32.BF16 R4, R52.reuse, R56, RZ ;  /* 0x000000383404723c */ /* 0x042fee00000418ff */
[----:B------:R-:W-:Y:S01]  /*22b0*/  LDSM.16.M88.4 R108, [R181] ;  /* 0x00000000b56c783b */ /* 0x000fe20000000200 */
[C---:B------:R-:W-:Y:S07]  /*22c0*/  HMMA.16816.F32.BF16 R8, R52.reuse, R58, RZ ;  /* 0x0000003a3408723c */ /* 0x040fee00000418ff */
[----:B------:R-:W1:Y:S01]  /*22d0*/  LDSM.16.M88.4 R112, [R205+-0x4000] ;  /* 0xffc00000cd70783b */ /* 0x000e620000000200 */
[C---:B--2---:R-:W-:Y:S07]  /*22e0*/  HMMA.16816.F32.BF16 R12, R52.reuse, R60, RZ ;  /* 0x0000003c340c723c */ /* 0x044fee00000418ff */
[----:B------:R-:W-:Y:S01]  /*22f0*/  LDSM.16.M88.4 R56, [R180] ;  /* 0x00000000b438783b */ /* 0x000fe20000000200 */
[----:B------:R-:W-:Y:S07]  /*2300*/  HMMA.16816.F32.BF16 R16, R52, R62, RZ ;  /* 0x0000003e3410723c */ /* 0x000fee00000418ff */
[----:B------:R-:W2:Y:S01]  /*2310*/  LDSM.16.M88.4 R52, [R205+-0x3800] ;  /* 0xffc80000cd34783b */ /* 0x000ea20000000200 */
[C---:B---3--:R-:W-:Y:S07]  /*2320*/  HMMA.16816.F32.BF16 R4, R64.reuse, R100, R4 ;  /* 0x000000644004723c */ /* 0x048fee0000041804 */
[----:B------:R-:W3:Y:S01]  /*2330*/  LDSM.16.M88.4 R60, [R204+-0x4000] ;  /* 0xffc00000cc3c783b */ /* 0x000ee20000000200 */
[C---:B------:R-:W-:Y:S07]  /*2340*/  HMMA.16816.F32.BF16 R8, R64.reuse, R102, R8 ;  /* 0x000000664008723c */ /* 0x040fee0000041808 */
[----:B------:R-:W-:Y:S01]  /*2350*/  LDSM.16.M88.4 R100, [R197+0x2000] ;  /* 0x00200000c564783b */ /* 0x000fe20000000200 */
[C---:B----4-:R-:W-:Y:S08]  /*2360*/  HMMA.16816.F32.BF16 R12, R64.reuse, R104, R12 ;  /* 0x00000068400c723c */ /* 0x050ff0000004180c */
[----:B------:R-:W-:Y:S01]  /*2370*/  HMMA.16816.F32.BF16 R16, R64, R106, R16 ;  /* 0x0000006a4010723c */ /* 0x000fe20000041810 */
[----:B------:R-:W4:Y:S07]  /*2380*/  LDSM.16.M88.4 R64, [R204+-0x3800] ;  /* 0xffc80000cc40783b */ /* 0x000f2e0000000200 */
[C---:B-1----:R-:W-:Y:S01]  /*2390*/  HMMA.16816.F32.BF16 R4, R108.reuse, R112, R4 ;  /* 0x000000706c04723c */ /* 0x042fe20000041804 */
[----:B------:R-:W1:Y:S07]  /*23a0*/  LDSM.16.M88.4 R104, [R209+-0x2000] ;  /* 0xffe00000d168783b */ /* 0x000e6e0000000200 */
[C---:B------:R-:W-:Y:S01]  /*23b0*/  HMMA.16816.F32.BF16 R8, R108.reuse, R114, R8 ;  /* 0x000000726c08723c */ /* 0x040fe20000041808 */
[----:B------:R-:W-:Y:S07]  /*23c0*/  LDSM.16.M88.4 R112, [R207+-0x2000] ;  /* 0xffe00000cf70783b */ /* 0x000fee0000000200 */
[C---:B--2---:R-:W-:Y:S08]  /*23d0*/  HMMA.16816.F32.BF16 R12, R108.reuse, R52, R12 ;  /* 0x000000346c0c723c */ /* 0x044ff0000004180c */
[----:B------:R-:W-:Y:S01]  /*23e0*/  HMMA.16816.F32.BF16 R16, R108, R54, R16 ;  /* 0x000000366c10723c */ /* 0x000fe20000041810 */
[----:B------:R-:W2:Y:S07]  /*23f0*/  LDSM.16.M88.4 R52, [R209+-0x1800] ;  /* 0xffe80000d134783b */ /* 0x000eae0000000200 */
[C---:B---3--:R-:W-:Y:S01]  /*2400*/  HMMA.16816.F32.BF16 R4, R56.reuse, R60, R4 ;  /* 0x0000003c3804723c */ /* 0x048fe20000041804 */
[----:B------:R-:W3:Y:S07]  /*2410*/  LDSM.16.M88.4 R108, [R182+0x2000] ;  /* 0x00200000b66c783b */ /* 0x000eee0000000200 */
[C---:B------:R-:W-:Y:S01]  /*2420*/  HMMA.16816.F32.BF16 R8, R56.reuse, R62, R8 ;  /* 0x0000003e3808723c */ /* 0x040fe20000041808 */
[----:B------:R-:W-:Y:S07]  /*2430*/  LDSM.16.M88.4 R60, [R181+0x2000] ;  /* 0x00200000b53c783b */ /* 0x000fee0000000200 */
[C---:B----4-:R-:W-:Y:S08]  /*2440*/  HMMA.16816.F32.BF16 R12, R56.reuse, R64, R12 ;  /* 0x00000040380c723c */ /* 0x050ff0000004180c */
[----:B------:R-:W-:Y:S01]  /*2450*/  HMMA.16816.F32.BF16 R16, R56, R66, R16 ;  /* 0x000000423810723c */ /* 0x000fe20000041810 */
[----:B------:R-:W4:Y:S07]  /*2460*/  LDSM.16.M88.4 R56, [R207+-0x1800] ;  /* 0xffe80000cf38783b */ /* 0x000f2e0000000200 */
[C---:B-1----:R-:W-:Y:S01]  /*2470*/  HMMA.16816.F32.BF16 R4, R100.reuse, R104, R4 ;  /* 0x000000686404723c */ /* 0x042fe20000041804 */
[----:B------:R-:W1:Y:S07]  /*2480*/  LDSM.16.M88.4 R64, [R205+-0x2000] ;  /* 0xffe00000cd40783b */ /* 0x000e6e0000000200 */
[C---:B------:R-:W-:Y:S08]  /*2490*/  HMMA.16816.F32.BF16 R8, R100.reuse, R106, R8 ;  /* 0x0000006a6408723c */ /* 0x040ff00000041808 */
[C---:B--2---:R-:W-:Y:S08]  /*24a0*/  HMMA.16816.F32.BF16 R12, R100.reuse, R52, R12 ;  /* 0x00000034640c723c */ /* 0x044ff0000004180c */
[----:B------:R-:W-:Y:S01]  /*24b0*/  HMMA.16816.F32.BF16 R16, R100, R54, R16 ;  /* 0x000000366410723c */ /* 0x000fe20000041810 */
[----:B------:R-:W2:Y:S07]  /*24c0*/  LDSM.16.M88.4 R52, [R205+-0x1800] ;  /* 0xffe80000cd34783b */ /* 0x000eae0000000200 */
[C---:B---3--:R-:W-:Y:S01]  /*24d0*/  HMMA.16816.F32.BF16 R4, R108.reuse, R112, R4 ;  /* 0x000000706c04723c */ /* 0x048fe20000041804 */
[----:B------:R-:W-:Y:S07]  /*24e0*/  LDSM.16.M88.4 R100, [R204+-0x2000] ;  /* 0xffe00000cc64783b */ /* 0x000fee0000000200 */
[C---:B------:R-:W-:Y:S08]  /*24f0*/  HMMA.16816.F32.BF16 R8, R108.reuse, R114, R8 ;  /* 0x000000726c08723c */ /* 0x040ff00000041808 */
[C---:B----4-:R-:W-:Y:S08]  /*2500*/  HMMA.16816.F32.BF16 R12, R108.reuse, R56, R12 ;  /* 0x000000386c0c723c */ /* 0x050ff0000004180c */
[----:B------:R-:W-:Y:S01]  /*2510*/  HMMA.16816.F32.BF16 R16, R108, R58, R16 ;  /* 0x0000003a6c10723c */ /* 0x000fe20000041810 */
[----:B------:R-:W3:Y:S07]  /*2520*/  LDSM.16.M88.4 R56, [R180+0x2000] ;  /* 0x00200000b438783b */ /* 0x000eee0000000200 */
        /* <DEDUP_REMOVED lines=8> */
[-C--:B------:R-:W-:Y:S02]  /*25b0*/  @!P5 ISETP.GE.AND P0, PT, R224, R183.reuse, PT ;  /* 0x000000b7e000d20c */ /* 0x080fe40003f06270 */
[----:B------:R-:W-:Y:S02]  /*25c0*/  @!P5 FSEL R7, R7, -INF , !P4 ;  /* 0xff8000000707d808 */ /* 0x000fe40006000000 */
[----:B------:R-:W-:Y:S02]  /*25d0*/  @!P5 ISETP.GE.AND P4, PT, R184, R183, PT ;  /* 0x000000b7b800d20c */ /* 0x000fe40003f86270 */
[----:B------:R-:W-:Y:S02]  /*25e0*/  @!P5 FSEL R6, R6, -INF , !P0 ;  /* 0xff8000000606d808 */ /* 0x000fe40004000000 */
[----:B------:R-:W-:Y:S01]  /*25f0*/  @!P5 ISETP.GE.AND P0, PT, R184, R185, PT ;  /* 0x000000b9b800d20c */ /* 0x000fe20003f06270 */
[----:B------:R-:W-:Y:S01]  /*2600*/  @!P5 VIADD R184, R224, 0x11 ;  /* 0x00000011e0b8d836 */ /* 0x000fe20000000000 */
[----:B------:R-:W-:Y:S01]  /*2610*/  @!P5 FSEL R8, R8, -INF , !P2 ;  /* 0xff8000000808d808 */ /* 0x000fe20005000000 */
[C---:B-1----:R-:W-:Y:S03]  /*2620*/  HMMA.16816.F32.BF16 R12, R56.reuse, R52, R12 ;  /* 0x00000034380c723c */ /* 0x042fe6000004180c */
[----:B------:R-:W-:Y:S01]  /*2630*/  @!P5 FSEL R4, R4, -INF , !P6 ;  /* 0xff8000000404d808 */ /* 0x000fe20007000000 */
[----:B------:R-:W-:Y:S01]  /*2640*/  FFMA.FTZ R247, R6, UR9, -R248 ;  /* 0x0000000906f77c23 */ /* 0x000fe200080108f8 */
[----:B------:R-:W-:Y:S02]  /*2650*/  @!P5 FSEL R9, R9, -INF , !P1 ;  /* 0xff8000000909d808 */ /* 0x000fe40004800000 */
[-C--:B------:R-:W-:Y:S01]  /*2660*/  @!P5 ISETP.GE.AND P6, PT, R194, R183.reuse, PT ;  /* 0x000000b7c200d20c */ /* 0x080fe20003fc6270 */
[----:B------:R-:W-:Y:S03]  /*2670*/  HMMA.16816.F32.BF16 R16, R56, R54, R16 ;  /* 0x000000363810723c */ /* 0x000fe60000041810 */
[----:B------:R-:W-:Y:S01]  /*2680*/  @!P5 ISETP.GE.AND P1, PT, R184, R183, PT ;  /* 0x000000b7b800d20c */ /* 0x000fe20003f26270 */
[----:B------:R-:W-:Y:S01]  /*2690*/  @!P5 VIADD R194, R224, 0x18 ;  /* 0x00000018e0c2d836 */ /* 0x000fe20000000000 */
[----:B------:R-:W-:Y:S02]  /*26a0*/  @!P5 ISETP.GE.AND P2, PT, R184, R185, PT ;  /* 0x000000b9b800d20c */ /* 0x000fe40003f46270 */
[----:B------:R-:W-:Y:S02]  /*26b0*/  LOP3.LUT R184, R246, UR12, R189, 0x96, !PT ;  /* 0x0000000cf6b87c12 */ /* 0x000fe4000f8e96bd */
[----:B------:R-:W-:Y:S02]  /*26c0*/  @!P5 FSEL R11, R11, -INF , !P6 ;  /* 0xff8000000b0bd808 */ /* 0x000fe40007000000 */
[----:B------:R-:W-:Y:S02]  /*26d0*/  @!P5 FSEL R13, R13, -INF , !P2 ;  /* 0xff8000000d0dd808 */ /* 0x000fe40005000000 */
[C---:B------:R-:W-:Y:S02]  /*26e0*/  @!P5 ISETP.GE.AND P2, PT, R192.reuse, R183, PT ;  /* 0x000000b7c000d20c */ /* 0x040fe40003f46270 */
[----:B------:R-:W-:Y:S01]  /*26f0*/  @!P5 ISETP.GE.AND P6, PT, R192, R185, PT ;  /* 0x000000b9c000d20c */ /* 0x000fe20003fc6270 */
[----:B------:R-:W-:Y:S01]  /*2700*/  IMAD.WIDE.U32 R192, R184, -0x326172a9, RZ ;  /* 0xcd9e8d57b8c07825 */ /* 0x000fe200078e00ff */
[----:B------:R-:W-:Y:S01]  /*2710*/  @!P5 FSEL R12, R12, -INF , !P0 ;  /* 0xff8000000c0cd808 */ /* 0x000fe20004000000 */
[----:B------:R-:W2:Y:S01]  /*2720*/  LDG.E R184, desc[UR18][R186.64] ;  /* 0x00000012bab87981 */ /* 0x000ea2000c1e1900 */
[----:B------:R-:W-:Y:S01]  /*2730*/  @!P5 ISETP.GE.AND P0, PT, R194, R183, PT ;  /* 0x000000b7c200d20c */ /* 0x000fe20003f06270 */
[----:B------:R-:W-:Y:S01]  /*2740*/  FFMA.FTZ R252, R13, UR9, -R241 ;  /* 0x000000090dfc7c23 */ /* 0x000fe200080108f1 */
[----:B------:R-:W-:Y:S01]  /*2750*/  @!P5 FSEL R10, R10, -INF , !P3 ;  /* 0xff8000000a0ad808 */ /* 0x000fe20005800000 */
[----:B------:R1:W3:Y:S01]  /*2760*/  LDG.E R183, desc[UR18][R186.64+0x20] ;  /* 0x00002012bab77981 */ /* 0x0002e2000c1e1900 */
[----:B------:R-:W-:Y:S02]  /*2770*/  @!P5 ISETP.GE.AND P3, PT, R194, R185, PT ;  /* 0x000000b9c200d20c */ /* 0x000fe40003f66270 */
[----:B------:R-:W-:Y:S02]  /*2780*/  LOP3.LUT R185, R250, UR13, R191, 0x96, !PT ;  /* 0x0000000dfab97c12 */ /* 0x000fe4000f8e96bf */
[----:B------:R-:W-:Y:S02]  /*2790*/  LOP3.LUT R190, R190, UR11, R193, 0x96, !PT ;  /* 0x0000000bbebe7c12 */ /* 0x000fe4000f8e96c1 */
[----:B------:R-:W-:Y:S01]  /*27a0*/  @!P5 FSEL R15, R15, -INF , !P1 ;  /* 0xff8000000f0fd808 */ /* 0x000fe20004800000 */
[----:B------:R-:W-:Y:S01]  /*27b0*/  IMAD.WIDE.U32 R250, R185, -0x2daee0ad, RZ ;  /* 0xd2511f53b9fa7825 */ /* 0x000fe200078e00ff */
[----:B------:R-:W-:Y:S02]  /*27c0*/  PRMT R185, R192, 0x7771, RZ ;  /* 0x00007771c0b97816 */ /* 0x000fe400000000ff */
[----:B------:R-:W-:Y:S02]  /*27d0*/  @!P5 FSEL R16, R16, -INF , !P3 ;  /* 0xff8000001010d808 */ /* 0x000fe40005800000 */
[----:B------:R-:W-:Y:S02]  /*27e0*/  ISETP.GT.U32.AND P1, PT, R185, UR8, PT ;  /* 0x00000008b9007c0c */ /* 0x000fe4000bf24070 */
[----:B------:R-:W-:Y:S02]  /*27f0*/  LOP3.LUT R185, R190, 0xffff, RZ, 0xc0, !PT ;  /* 0x0000ffffbeb97812 */ /* 0x000fe400078ec0ff */
[----:B------:R-:W-:Y:S02]  /*2800*/  PRMT R189, R192, 0x7772, RZ ;  /* 0x00007772c0bd7816 */ /* 0x000fe400000000ff */
[----:B------:R-:W-:Y:S02]  /*2810*/  @!P5 FSEL R19, R19, -INF , !P2 ;  /* 0xff8000001313d808 */ /* 0x000fe40005000000 */
[----:B------:R-:W-:Y:S01]  /*2820*/  LOP3.LUT R249, R188, UR10, R251, 0x96, !PT ;  /* 0x0000000abcf97c12 */ /* 0x000fe2000f8e96fb */
[--C-:B------:R-:W-:Y:S01]  /*2830*/  FFMA.FTZ R188, R4, UR9, -R241.reuse ;  /* 0x0000000904bc7c23 */ /* 0x100fe200080108f1 */
[----:B------:R-:W-:Y:S01]  /*2840*/  ISETP.GT.U32.AND P2, PT, R189, UR8, PT ;  /* 0x00000008bd007c0c */ /* 0x000fe2000bf44070 */
[--C-:B------:R-:W-:Y:S01]  /*2850*/  FFMA.FTZ R189, R8, UR9, -R241.reuse ;  /* 0x0000000908bd7c23 */ /* 0x100fe200080108f1 */
[----:B-1----:R-:W-:Y:S01]  /*2860*/  LOP3.LUT R187, R190, 0xff, RZ, 0xc0, !PT ;  /* 0x000000ffbebb7812 */ /* 0x002fe200078ec0ff */
[----:B------:R-:W-:Y:S01]  /*2870*/  FFMA.FTZ R251, R12, UR9, -R241 ;  /* 0x000000090cfb7c23 */ /* 0x000fe200080108f1 */
[----:B------:R-:W-:Y:S02]  /*2880*/  PRMT R186, R190, 0x7632, R186 ;  /* 0x00007632beba7816 */ /* 0x000fe400000000ba */
[----:B------:R-:W-:Y:S01]  /*2890*/  ISETP.LE.U32.AND P3, PT, R187, UR8, PT ;  /* 0x00000008bb007c0c */ /* 0x000fe2000bf63070 */
[----:B------:R-:W-:Y:S01]  /*28a0*/  MUFU.EX2 R189, R189 ;  /* 0x000000bd00bd7308 */ /* 0x000fe20000000800 */
[----:B------:R-:W-:Y:S02]  /*28b0*/  SHF.R.U32.HI R187, RZ, 0x8, R185 ;  /* 0x00000008ffbb7819 */ /* 0x000fe400000116b9 */
[----:B------:R-:W-:Y:S07]  /*28c0*/  PRMT R246, R192, 0x7770, RZ ;  /* 0x00007770c0f67816 */ /* 0x000fee00000000ff */
[----:B------:R-:W1:Y:S01]  /*28d0*/  MUFU.EX2 R185, R188 ;  /* 0x000000bc00b97308 */ /* 0x000e620000000800 */
[----:B------:R-:W-:Y:S02]  /*28e0*/  LOP3.LUT R187, R187, 0xffff, RZ, 0xc0, !PT ;  /* 0x0000ffffbbbb7812 */ /* 0x000fe400078ec0ff */
[----:B------:R-:W-:Y:S02]  /*28f0*/  @!P5 FSEL R18, R18, -INF , !P0 ;  /* 0xff8000001212d808 */ /* 0x000fe40004000000 */
[----:B------:R-:W-:Y:S02]  /*2900*/  LOP3.LUT R186, R186, 0xff, RZ, 0xc0, !PT ;  /* 0x000000ffbaba7812 */ /* 0x000fe400078ec0ff */
[----:B------:R-:W-:Y:S02]  /*2910*/  ISETP.LE.U32.AND P0, PT, R187, UR8, PT ;  /* 0x00000008bb007c0c */ /* 0x000fe4000bf03070 */
[----:B------:R-:W-:Y:S01]  /*2920*/  @!P5 FSEL R14, R14, -INF , !P4 ;  /* 0xff8000000e0ed808 */ /* 0x000fe20006000000 */
[----:B------:R-:W4:Y:S01]  /*2930*/  MUFU.EX2 R187, R247 ;  /* 0x000000f700bb7308 */ /* 0x000f220000000800 */
[----:B------:R-:W-:Y:S02]  /*2940*/  @!P5 FSEL R17, R17, -INF , !P6 ;  /* 0xff8000001111d808 */ /* 0x000fe40007000000 */
[----:B------:R-:W-:Y:S01]  /*2950*/  ISETP.LE.U32.AND P4, PT, R246, UR8, PT ;  /* 0x00000008f6007c0c */ /* 0x000fe2000bf83070 */
[----:B-1----:R-:W-:Y:S01]  /*2960*/  @!P3 FADD.FTZ R185, -R185, -RZ ;  /* 0x800000ffb9b9b221 */ /* 0x002fe20000010100 */
[----:B------:R-:W-:Y:S01]  /*2970*/  ISETP.LE.U32.AND P6, PT, R186, UR8, PT ;  /* 0x00000008ba007c0c */ /* 0x000fe2000bfc3070 */
[--C-:B------:R-:W-:Y:S01]  /*2980*/  FFMA.FTZ R246, R5, UR9, -R241.reuse ;  /* 0x0000000905f67c23 */ /* 0x100fe200080108f1 */
[----:B------:R-:W-:Y:S02]  /*2990*/  PRMT R194, R192, 0x7773, RZ ;  /* 0x00007773c0c27816 */ /* 0x000fe400000000ff */
[C---:B------:R-:W-:Y:S01]  /*29a0*/  PRMT R193, R250.reuse, 0x7773, RZ ;  /* 0x00007773fac17816 */ /* 0x040fe200000000ff */
[----:B------:R1:W1:Y:S01]  /*29b0*/  MUFU.EX2 R186, R246 ;  /* 0x000000f600ba7308 */ /* 0x0002620000000800 */
[----:B------:R-:W-:Y:S02]  /*29c0*/  SHF.R.U32.HI R190, RZ, 0x18, R190 ;  /* 0x00000018ffbe7819 */ /* 0x000fe400000116be */
[----:B------:R-:W-:Y:S02]  /*29d0*/  PRMT R191, R250, 0x7771, RZ ;  /* 0x00007771fabf7816 */ /* 0x000fe400000000ff */
[----:B------:R-:W-:Y:S01]  /*29e0*/  ISETP.GT.U32.AND P3, PT, R194, UR8, PT ;  /* 0x00000008c2007c0c */ /* 0x000fe2000bf64070 */
[--C-:B------:R-:W-:Y:S01]  /*29f0*/  FFMA.FTZ R194, R10, UR9, -R248.reuse ;  /* 0x000000090ac27c23 */ /* 0x100fe200080108f8 */
[C---:B------:R-:W-:Y:S01]  /*2a00*/  PRMT R195, R250.reuse, 0x7770, RZ ;  /* 0x00007770fac37816 */ /* 0x040fe200000000ff */
[----:B------:R-:W-:Y:S01]  /*2a10*/  @!P4 FADD.FTZ R189, -R189, -RZ ;  /* 0x800000ffbdbdc221 */ /* 0x000fe20000010100 */
[----:B------:R-:W-:Y:S01]  /*2a20*/  PRMT R192, R250, 0x7772, RZ ;  /* 0x00007772fac07816 */ /* 0x000fe200000000ff */
[--C-:B------:R-:W-:Y:S01]  /*2a30*/  FFMA.FTZ R250, R7, UR9, -R248.reuse ;  /* 0x0000000907fa7c23 */ /* 0x100fe200080108f8 */
[----:B----4-:R-:W-:Y:S01]  /*2a40*/  @!P6 FADD.FTZ R187, -R187, -RZ ;  /* 0x800000ffbbbbe221 */ /* 0x010fe20000010100 */
[----:B------:R-:W-:Y:S01]  /*2a50*/  ISETP.LE.U32.AND P5, PT, R190, UR8, PT ;  /* 0x00000008be007c0c */ /* 0x000fe2000bfa3070 */
[--C-:B------:R-:W-:Y:S01]  /*2a60*/  FFMA.FTZ R190, R9, UR9, -R241.reuse ;  /* 0x0000000909be7c23 */ /* 0x100fe200080108f1 */
[----:B------:R-:W-:Y:S01]  /*2a70*/  ISETP.GT.U32.AND P4, PT, R193, UR8, PT ;  /* 0x00000008c1007c0c */ /* 0x000fe2000bf84070 */
[----:B------:R-:W4:Y:S01]  /*2a80*/  MUFU.EX2 R188, R250 ;  /* 0x000000fa00bc7308 */ /* 0x000f220000000800 */
[----:B------:R-:W-:Y:S01]  /*2a90*/  ISETP.GT.U32.AND P6, PT, R191, UR8, PT ;  /* 0x00000008bf007c0c */ /* 0x000fe2000bfc4070 */
[--C-:B-1----:R-:W-:Y:S01]  /*2aa0*/  FFMA.FTZ R246, R11, UR9, -R248.reuse ;  /* 0x000000090bf67c23 */ /* 0x102fe200080108f8 */
[----:B------:R-:W-:Y:S07]  /*2ab0*/  LOP3.LUT R247, R249, 0xff, RZ, 0xc0, !PT ;  /* 0x000000fff9f77812 */ /* 0x000fee00078ec0ff */
[----:B------:R1:W-:Y:S01]  /*2ac0*/  MUFU.EX2 R193, R251 ;  /* 0x000000fb00c17308 */ /* 0x0003e20000000800 */
[----:B------:R-:W-:Y:S01]  /*2ad0*/  @!P0 FADD.FTZ R186, -R186, -RZ ;  /* 0x800000ffbaba8221 */ /* 0x000fe20000010100 */
[----:B------:R-:W-:Y:S01]  /*2ae0*/  ISETP.LE.U32.AND P0, PT, R195, UR8, PT ;  /* 0x00000008c3007c0c */ /* 0x000fe2000bf03070 */
[----:B------:R-:W-:Y:S07]  /*2af0*/  FFMA.FTZ R195, R14, UR9, -R248 ;  /* 0x000000090ec37c23 */ /* 0x000fee00080108f8 */
[----:B------:R-:W1:Y:S10]  /*2b00*/  MUFU.EX2 R191, R194 ;  /* 0x000000c200bf7308 */ /* 0x000e740000000800 */
[----:B------:R1:W-:Y:S01]  /*2b10*/  MUFU.EX2 R194, R252 ;  /* 0x000000fc00c27308 */ /* 0x0003e20000000800 */
[----:B----4-:R-:W-:Y:S01]  /*2b20*/  @!P5 FADD.FTZ R188, -R188, -RZ ;  /* 0x800000ffbcbcd221 */ /* 0x010fe20000010100 */
[----:B------:R-:W-:Y:S08]  /*2b30*/  ISETP.GT.U32.AND P5, PT, R192, UR8, PT ;  /* 0x00000008c0007c0c */ /* 0x000ff0000bfa4070 */
[----:B------:R-:W4:Y:S01]  /*2b40*/  MUFU.EX2 R190, R190 ;  /* 0x000000be00be7308 */ /* 0x000f220000000800 */
[----:B------:R-:W-:Y:S01]  /*2b50*/  PRMT R250, R249, 0x7632, R250 ;  /* 0x00007632f9fa7816 */ /* 0x000fe200000000fa */
[--C-:B-1----:R-:W-:Y:S08]  /*2b60*/  FFMA.FTZ R251, R16, UR9, -R241.reuse ;  /* 0x0000000910fb7c23 */ /* 0x102ff000080108f1 */
[----:B------:R-:W1:Y:S01]  /*2b70*/  MUFU.EX2 R192, R246 ;  /* 0x000000f600c07308 */ /* 0x000e620000000800 */
[----:B------:R-:W-:Y:S01]  /*2b80*/  LOP3.LUT R250, R250, 0xff, RZ, 0xc0, !PT ;  /* 0x000000fffafa7812 */ /* 0x000fe200078ec0ff */
[----:B------:R-:W-:Y:S08]  /*2b90*/  @P2 FADD.FTZ R191, -R191, -RZ ;  /* 0x800000ffbfbf2221 */ /* 0x000ff00000010100 */
[----:B------:R-:W1:Y:S01]  /*2ba0*/  MUFU.EX2 R195, R195 ;  /* 0x000000c300c37308 */ /* 0x000e620000000800 */
[----:B------:R-:W-:Y:S01]  /*2bb0*/  ISETP.LE.U32.AND P2, PT, R250, UR8, PT ;  /* 0x00000008fa007c0c */ /* 0x000fe2000bf43070 */
[----:B------:R-:W-:Y:S08]  /*2bc0*/  FFMA.FTZ R252, R17, UR9, -R241 ;  /* 0x0000000911fc7c23 */ /* 0x000ff000080108f1 */
[----:B------:R1:W1:Y:S01]  /*2bd0*/  MUFU.EX2 R241, R251 ;  /* 0x000000fb00f17308 */ /* 0x0002620000000800 */
[----:B----4-:R-:W-:Y:S01]  /*2be0*/  @P1 FADD.FTZ R190, -R190, -RZ ;  /* 0x800000ffbebe1221 */ /* 0x010fe20000010100 */
[----:B------:R-:W-:Y:S02]  /*2bf0*/  ISETP.LE.U32.AND P1, PT, R247, UR8, PT ;  /* 0x00000008f7007c0c */ /* 0x000fe4000bf23070 */
[----:B------:R-:W-:Y:S01]  /*2c00*/  LOP3.LUT R247, R249, 0xffff, RZ, 0xc0, !PT ;  /* 0x0000fffff9f77812 */ /* 0x000fe200078ec0ff */
[----:B-1----:R-:W-:Y:S01]  /*2c10*/  @P3 FADD.FTZ R192, -R192, -RZ ;  /* 0x800000ffc0c03221 */ /* 0x002fe20000010100 */
[----:B------:R-:W-:Y:S01]  /*2c20*/  F2FP.RELU.BF16.F32.PACK_AB R180, R190, R189 ;  /* 0x000000bdbeb4723e */ /* 0x000fe200000018ff */
[--C-:B------:R-:W-:Y:S01]  /*2c30*/  FFMA.FTZ R246, R15, UR9, -R248.reuse ;  /* 0x000000090ff67c23 */ /* 0x100fe200080108f8 */
[----:B------:R-:W-:Y:S01]  /*2c40*/  SHF.R.U32.HI R247, RZ, 0x8, R247 ;  /* 0x00000008fff77819 */ /* 0x000fe200000116f7 */
[----:B------:R-:W-:Y:S01]  /*2c50*/  @!P2 FADD.FTZ R195, -R195, -RZ ;  /* 0x800000ffc3c3a221 */ /* 0x000fe20000010100 */
[----:B------:R-:W-:Y:S02]  /*2c60*/  F2FP.RELU.BF16.F32.PACK_AB R103, R192, R191 ;  /* 0x000000bfc067723e */ /* 0x000fe400000018ff */
[----:B------:R-:W-:Y:S01]  /*2c70*/  LOP3.LUT R250, R247, 0xffff, RZ, 0xc0, !PT ;  /* 0x0000fffff7fa7812 */ /* 0x000fe200078ec0ff */
[--C-:B------:R-:W-:Y:S01]  /*2c80*/  FFMA.FTZ R251, R18, UR9, -R248.reuse ;  /* 0x0000000912fb7c23 */ /* 0x100fe200080108f8 */
[----:B------:R1:W4:Y:S01]  /*2c90*/  MUFU.EX2 R247, R252 ;  /* 0x000000fc00f77308 */ /* 0x0003220000000800 */
[----:B------:R-:W-:Y:S01]  /*2ca0*/  FFMA.FTZ R248, R19, UR9, -R248 ;  /* 0x0000000913f87c23 */ /* 0x000fe200080108f8 */
[----:B------:R-:W-:Y:S01]  /*2cb0*/  ISETP.LE.U32.AND P3, PT, R250, UR8, PT ;  /* 0x00000008fa007c0c */ /* 0x000fe2000bf63070 */
[----:B------:R-:W-:Y:S01]  /*2cc0*/  @!P1 FADD.FTZ R193, -R193, -RZ ;  /* 0x800000ffc1c19221 */ /* 0x000fe20000010100 */
[----:B------:R-:W-:Y:S06]  /*2cd0*/  SHF.R.U32.HI R250, RZ, 0x18, R249 ;  /* 0x00000018fffa7819 */ /* 0x000fec00000116f9 */
[----:B------:R-:W4:Y:S01]  /*2ce0*/  MUFU.EX2 R246, R246 ;  /* 0x000000f600f67308 */ /* 0x000f220000000800 */
[----:B------:R-:W-:Y:S01]  /*2cf0*/  @!P0 FADD.FTZ R241, -R241, -RZ ;  /* 0x800000fff1f18221 */ /* 0x000fe20000010100 */
[----:B------:R-:W-:Y:S08]  /*2d00*/  FSETP.GE.FTZ.AND P0, PT, R186, RZ, PT ;  /* 0x000000ffba00720b */ /* 0x000ff00003f16000 */
[----:B------:R4:W4:Y:S01]  /*2d10*/  MUFU.EX2 R249, R251 ;  /* 0x000000fb00f97308 */ /* 0x0009220000000800 */
[----:B------:R-:W-:Y:S02]  /*2d20*/  ISETP.LE.U32.AND P1, PT, R250, UR8, PT ;  /* 0x00000008fa007c0c */ /* 0x000fe4000bf23070 */
[----:B------:R-:W-:Y:S07]  /*2d30*/  FSETP.GE.FTZ.AND P2, PT, R190, RZ, PT ;  /* 0x000000ffbe00720b */ /* 0x000fee0003f56000 */
[----:B------:R-:W4:Y:S01]  /*2d40*/  MUFU.EX2 R250, R248 ;  /* 0x000000f800fa7308 */ /* 0x000f220000000800 */
[----:B-1----:R-:W-:Y:S01]  /*2d50*/  F2FP.RELU.BF16.F32.PACK_AB R252, R186, R185 ;  /* 0x000000b9bafc723e */ /* 0x002fe200000018ff */
[----:B------:R-:W-:Y:S01]  /*2d60*/  @!P3 FADD.FTZ R194, -R194, -RZ ;  /* 0x800000ffc2c2b221 */ /* 0x000fe20000010100 */
[----:B----4-:R-:W-:Y:S01]  /*2d70*/  @P6 FADD.FTZ R247, -R247, -RZ ;  /* 0x800000fff7f76221 */ /* 0x010fe20000010100 */
[----:B------:R-:W-:Y:S02]  /*2d80*/  FSETP.GE.FTZ.AND P3, PT, R189, RZ, PT ;  /* 0x000000ffbd00720b */ /* 0x000fe40003f76000 */
[----:B------:R1:W-:Y:S01]  /*2d90*/  STS [R216], R252 ;  /* 0x000000fcd8007388 */ /* 0x0003e20000000800 */
[----:B------:R-:W-:Y:S02]  /*2da0*/  F2FP.RELU.BF16.F32.PACK_AB R101, R194, R193 ;  /* 0x000000c1c265723e */ /* 0x000fe400000018ff */
[----:B------:R-:W-:Y:S01]  /*2db0*/  F2FP.RELU.BF16.F32.PACK_AB R251, R188, R187 ;  /* 0x000000bbbcfb723e */ /* 0x000fe200000018ff */
[----:B------:R-:W-:Y:S01]  /*2dc0*/  @!P1 FADD.FTZ R246, -R246, -RZ ;  /* 0x800000fff6f69221 */ /* 0x000fe20000010100 */
[----:B------:R-:W-:Y:S01]  /*2dd0*/  @P5 FADD.FTZ R249, -R249, -RZ ;  /* 0x800000fff9f95221 */ /* 0x000fe20000010100 */
[----:B------:R-:W-:Y:S01]  /*2de0*/  FSETP.GE.FTZ.AND P1, PT, R185, RZ, PT ;  /* 0x000000ffb900720b */ /* 0x000fe20003f36000 */
[----:B------:R-:W-:Y:S01]  /*2df0*/  @P4 FADD.FTZ R250, -R250, -RZ ;  /* 0x800000fffafa4221 */ /* 0x000fe20000010100 */
[----:B------:R4:W-:Y:S01]  /*2e00*/  STS [R216+0x400], R251 ;  /* 0x000400fbd8007388 */ /* 0x0009e20000000800 */
[----:B------:R-:W-:Y:S03]  /*2e10*/  IMAD.IADD R248, R240, 0x1, R233 ;  /* 0x00000001f0f87824 */ /* 0x000fe600078e02e9 */
[----:B------:R4:W-:Y:S04]  /*2e20*/  STS [R232], R180 ;  /* 0x000000b4e8007388 */ /* 0x0009e80000000800 */
[----:B------:R-:W-:Y:S04]  /*2e30*/  STS [R232+0x400], R103 ;  /* 0x00040067e8007388 */ /* 0x000fe80000000800 */
[----:B------:R-:W-:Y:S01]  /*2e40*/  STS [R240], R101 ;  /* 0x00000065f0007388 */ /* 0x000fe20000000800 */
[----:B-1----:R-:W-:Y:S02]  /*2e50*/  F2FP.RELU.BF16.F32.PACK_AB R252, R247, R241 ;  /* 0x000000f1f7fc723e */ /* 0x002fe400000018ff */
[----:B----4-:R-:W-:Y:S02]  /*2e60*/  F2FP.RELU.BF16.F32.PACK_AB R251, R250, R249 ;  /* 0x000000f9fafb723e */ /* 0x010fe400000018ff */
[----:B------:R-:W-:Y:S05]  /*2e70*/  F2FP.RELU.BF16.F32.PACK_AB R180, R246, R195 ;  /* 0x000000c3f6b4723e */ /* 0x000fea00000018ff */
[----:B------:R-:W-:Y:S04]  /*2e80*/  STS [R240+0x400], R180 ;  /* 0x000400b4f0007388 */ /* 0x000fe80000000800 */
[----:B------:R-:W-:Y:S04]  /*2e90*/  STS [R248], R252 ;  /* 0x000000fcf8007388 */ /* 0x000fe80000000800 */
[----:B------:R-:W-:Y:S04]  /*2ea0*/  STS [R248+0x400], R251 ;  /* 0x000400fbf8007388 */ /* 0x000fe80000000800 */
[----:B------:R-:W1:Y:S08]  /*2eb0*/  LDSM.16.M88.4 R52, [R211+0x8000] ;  /* 0x00800000d334783b */ /* 0x000e700000000200 */
[----:B------:R-:W4:Y:S08]  /*2ec0*/  LDSM.16.M88.4 R56, [R3+0x8000] ;  /* 0x008000000338783b */ /* 0x000f300000000200 */
[----:B------:R-:W2:Y:S01]  /*2ed0*/  LDSM.16.M88.4 R60, [R2+0x8000] ;  /* 0x00800000023c783b */ /* 0x000ea20000000200 */
[C---:B-1----:R-:W-:Y:S08]  /*2ee0*/  HMMA.16816.F32.BF16 R4, R52.reuse, R116, RZ ;  /* 0x000000743404723c */ /* 0x042ff000000418ff */
[C---:B------:R-:W-:Y:S08]  /*2ef0*/  HMMA.16816.F32.BF16 R8, R52.reuse, R118, RZ ;  /* 0x000000763408723c */ /* 0x040ff000000418ff */
[C---:B------:R-:W-:Y:S08]  /*2f00*/  HMMA.16816.F32.BF16 R12, R52.reuse, R120, RZ ;  /* 0x00000078340c723c */ /* 0x040ff000000418ff */
[----:B------:R-:W-:Y:S01]  /*2f10*/  HMMA.16816.F32.BF16 R16, R52, R122, RZ ;  /* 0x0000007a3410723c */ /* 0x000fe200000418ff */
[----:B------:R-:W1:Y:S07]  /*2f20*/  LDSM.16.M88.4 R52, [R0+0x8000] ;  /* 0x008000000034783b */ /* 0x000e6e0000000200 */
[C---:B----4-:R-:W-:Y:S08]  /*2f30*/  HMMA.16816.F32.BF16 R4, R56.reuse, R124, R4 ;  /* 0x0000007c3804723c */ /* 0x050ff00000041804 */
[C---:B------:R-:W-:Y:S08]  /*2f40*/  HMMA.16816.F32.BF16 R8, R56.reuse, R126, R8 ;  /* 0x0000007e3808723c */ /* 0x040ff00000041808 */
[C---:B------:R-:W-:Y:S08]  /*2f50*/  HMMA.16816.F32.BF16 R12, R56.reuse, R128, R12 ;  /* 0x00000080380c723c */ /* 0x040ff0000004180c */
[----:B------:R-:W-:Y:S01]  /*2f60*/  HMMA.16816.F32.BF16 R16, R56, R130, R16 ;  /* 0x000000823810723c */ /* 0x000fe20000041810 */
[----:B------:R-:W4:Y:S07]  /*2f70*/  LDSM.16.M88.4 R56, [R211+0xa000] ;  /* 0x00a00000d338783b */ /* 0x000f2e0000000200 */
[C---:B--2---:R-:W-:Y:S08]  /*2f80*/  HMMA.16816.F32.BF16 R4, R60.reuse, R132, R4 ;  /* 0x000000843c04723c */ /* 0x044ff00000041804 */
[C---:B------:R-:W-:Y:S08]  /*2f90*/  HMMA.16816.F32.BF16 R8, R60.reuse, R134, R8 ;  /* 0x000000863c08723c */ /* 0x040ff00000041808 */
[C---:B------:R-:W-:Y:S08]  /*2fa0*/  HMMA.16816.F32.BF16 R12, R60.reuse, R136, R12 ;  /* 0x000000883c0c723c */ /* 0x040ff0000004180c */
[----:B------:R-:W-:Y:S01]  /*2fb0*/  HMMA.16816.F32.BF16 R16, R60, R138, R16 ;  /* 0x0000008a3c10723c */ /* 0x000fe20000041810 */
[----:B------:R-:W2:Y:S07]  /*2fc0*/  LDSM.16.M88.4 R60, [R3+0xa000] ;  /* 0x00a00000033c783b */ /* 0x000eae0000000200 */
[C---:B-1----:R-:W-:Y:S08]  /*2fd0*/  HMMA.16816.F32.BF16 R4, R52.reuse, R140, R4 ;  /* 0x0000008c3404723c */ /* 0x042ff00000041804 */
[C---:B------:R-:W-:Y:S08]  /*2fe0*/  HMMA.16816.F32.BF16 R8, R52.reuse, R142, R8 ;  /* 0x0000008e3408723c */ /* 0x040ff00000041808 */
[C---:B------:R-:W-:Y:S08]  /*2ff0*/  HMMA.16816.F32.BF16 R12, R52.reuse, R144, R12 ;  /* 0x00000090340c723c */ /* 0x040ff0000004180c */
[----:B------:R-:W-:Y:S01]  /*3000*/  HMMA.16816.F32.BF16 R16, R52, R146, R16 ;  /* 0x000000923410723c */ /* 0x000fe20000041810 */
        /* <DEDUP_REMOVED lines=9> */
[----:B------:R-:W-:Y:S08]  /*30a0*/  HMMA.16816.F32.BF16 R16, R60, R162, R16 ;  /* 0x000000a23c10723c */ /* 0x000ff00000041810 */
[C---:B-1----:R-:W-:Y:S08]  /*30b0*/  HMMA.16816.F32.BF16 R4, R52.reuse, R164, R4 ;  /* 0x000000a43404723c */ /* 0x042ff00000041804 */
[C---:B------:R-:W-:Y:S08]  /*30c0*/  HMMA.16816.F32.BF16 R8, R52.reuse, R166, R8 ;  /* 0x000000a63408723c */ /* 0x040ff00000041808 */
[C---:B------:R-:W-:Y:S08]  /*30d0*/  HMMA.16816.F32.BF16 R12, R52.reuse, R168, R12 ;  /* 0x000000a8340c723c */ /* 0x040ff0000004180c */
[----:B------:R-:W-:Y:S08]  /*30e0*/  HMMA.16816.F32.BF16 R16, R52, R170, R16 ;  /* 0x000000aa3410723c */ /* 0x000ff00000041810 */
[C---:B----4-:R-:W-:Y:S08]  /*30f0*/  HMMA.16816.F32.BF16 R4, R56.reuse, R172, R4 ;  /* 0x000000ac3804723c */ /* 0x050ff00000041804 */
[C---:B------:R-:W-:Y:S08]  /*3100*/  HMMA.16816.F32.BF16 R8, R56.reuse, R174, R8 ;  /* 0x000000ae3808723c */ /* 0x040ff00000041808 */
[C---:B------:R-:W-:Y:S03]  /*3110*/  HMMA.16816.F32.BF16 R12, R56.reuse, R176, R12 ;  /* 0x000000b0380c723c */ /* 0x040fe6000004180c */
[C---:B------:R-:W-:Y:S01]  /*3120*/  FADD.FTZ R251, -R184.reuse, R4 ;  /* 0x00000004b8fb7221 */ /* 0x040fe20000010100 */
[----:B------:R-:W-:Y:S04]  /*3130*/  FADD.FTZ R252, -R184, R5 ;  /* 0x00000005b8fc7221 */ /* 0x000fe80000010100 */
[-C--:B------:R-:W-:Y:S01]  /*3140*/  FSEL R251, R251, R184.reuse, P1 ;  /* 0x000000b8fbfb7208 */ /* 0x080fe20000800000 */
[----:B------:R-:W-:Y:S03]  /*3150*/  HMMA.16816.F32.BF16 R16, R56, R178, R16 ;  /* 0x000000b23810723c */ /* 0x000fe60000041810 */
[----:B------:R-:W-:Y:S01]  /*3160*/  FSEL R252, R252, R184, P0 ;  /* 0x000000b8fcfc7208 */ /* 0x000fe20000000000 */
[----:B------:R-:W-:Y:S01]  /*3170*/  FMUL.FTZ R251, R185, R251 ;  /* 0x000000fbb9fb7220 */ /* 0x000fe20000410000 */
[----:B------:R-:W-:Y:S01]  /*3180*/  FSETP.GE.FTZ.AND P0, PT, R247, RZ, PT ;  /* 0x000000fff700720b */ /* 0x000fe20003f16000 */
[----:B------:R-:W-:Y:S01]  /*3190*/  FADD.FTZ R185, -R184, R8 ;  /* 0x00000008b8b97221 */ /* 0x000fe20000010100 */
[----:B------:R-:W-:Y:S01]  /*31a0*/  FSETP.GE.FTZ.AND P1, PT, R193, RZ, PT ;  /* 0x000000ffc100720b */ /* 0x000fe20003f36000 */
[----:B------:R-:W-:Y:S01]  /*31b0*/  FMUL.FTZ R252, R186, R252 ;  /* 0x000000fcbafc7220 */ /* 0x000fe20000410000 */
[C---:B------:R-:W-:Y:S01]  /*31c0*/  FADD.FTZ R186, -R184.reuse, R9 ;  /* 0x00000009b8ba7221 */ /* 0x040fe20000010100 */
[C---:B------:R-:W-:Y:S01]  /*31d0*/  FADD.FTZ R180, -R184.reuse, R12 ;  /* 0x0000000cb8b47221 */ /* 0x040fe20000010100 */
[-C--:B------:R-:W-:Y:S01]  /*31e0*/  FSEL R185, R185, R184.reuse, P3 ;  /* 0x000000b8b9b97208 */ /* 0x080fe20001800000 */
[----:B------:R-:W-:Y:S01]  /*31f0*/  FADD.FTZ R101, -R184, R13 ;  /* 0x0000000db8657221 */ /* 0x000fe20000010100 */
[----:B------:R-:W-:Y:S02]  /*3200*/  F2FP.BF16.F32.PACK_AB R251, R252, R251 ;  /* 0x000000fbfcfb723e */ /* 0x000fe400000010ff */
[----:B------:R-:W-:Y:S01]  /*3210*/  FSEL R186, R186, R184, P2 ;  /* 0x000000b8baba7208 */ /* 0x000fe20001000000 */
[----:B------:R-:W-:Y:S01]  /*3220*/  FMUL.FTZ R185, R189, R185 ;  /* 0x000000b9bdb97220 */ /* 0x000fe20000410000 */
[----:B------:R-:W-:Y:S02]  /*3230*/  FSETP.GE.FTZ.AND P2, PT, R194, RZ, PT ;  /* 0x000000ffc200720b */ /* 0x000fe40003f56000 */
[----:B------:R-:W-:Y:S01]  /*3240*/  FADD.FTZ R252, -R184, R16 ;  /* 0x00000010b8fc7221 */ /* 0x000fe20000010100 */
[----:B------:R-:W-:Y:S01]  /*3250*/  FMUL.FTZ R186, R190, R186 ;  /* 0x000000babeba7220 */ /* 0x000fe20000410000 */
[-C--:B------:R-:W-:Y:S02]  /*3260*/  FSEL R190, R180, R184.reuse, P1 ;  /* 0x000000b8b4be7208 */ /* 0x080fe40000800000 */
[----:B------:R-:W-:Y:S02]  /*3270*/  FSEL R189, R101, R184, P2 ;  /* 0x000000b865bd7208 */ /* 0x000fe40001000000 */
[----:B------:R-:W-:Y:S01]  /*3280*/  FSETP.GE.FTZ.AND P1, PT, R241, RZ, PT ;  /* 0x000000fff100720b */ /* 0x000fe20003f36000 */
[----:B------:R-:W-:Y:S01]  /*3290*/  FMUL.FTZ R190, R193, R190 ;  /* 0x000000bec1be7220 */ /* 0x000fe20000410000 */
[----:B------:R-:W-:Y:S01]  /*32a0*/  F2FP.BF16.F32.PACK_AB R185, R186, R185 ;  /* 0x000000b9bab9723e */ /* 0x000fe200000010ff */
[----:B------:R-:W-:Y:S01]  /*32b0*/  FMUL.FTZ R189, R194, R189 ;  /* 0x000000bdc2bd7220 */ /* 0x000fe20000410000 */
[----:B------:R-:W-:Y:S01]  /*32c0*/  FSEL R252, R252, R184, P1 ;  /* 0x000000b8fcfc7208 */ /* 0x000fe20000800000 */
[----:B------:R-:W-:Y:S01]  /*32d0*/  @P0 FADD.FTZ R184, -R184, R17 ;  /* 0x00000011b8b80221 */ /* 0x000fe20000010100 */
[----:B------:R-:W-:Y:S01]  /*32e0*/  FSETP.GE.FTZ.AND P2, PT, R187, RZ, PT ;  /* 0x000000ffbb00720b */ /* 0x000fe20003f56000 */
[----:B---3--:R-:W-:Y:S01]  /*32f0*/  FADD.FTZ R186, -R183, R6 ;  /* 0x00000006b7ba7221 */ /* 0x008fe20000010100 */
[----:B------:R-:W-:Y:S01]  /*3300*/  F2FP.BF16.F32.PACK_AB R189, R189, R190 ;  /* 0x000000bebdbd723e */ /* 0x000fe200000010ff */
[----:B------:R-:W-:Y:S01]  /*3310*/  FMUL.FTZ R241, R241, R252 ;  /* 0x000000fcf1f17220 */ /* 0x000fe20000410000 */
[----:B------:R-:W-:Y:S01]  /*3320*/  FSETP.GE.FTZ.AND P1, PT, R188, RZ, PT ;  /* 0x000000ffbc00720b */ /* 0x000fe20003f36000 */
[----:B------:R-:W-:Y:S01]  /*3330*/  FMUL.FTZ R184, R247, R184 ;  /* 0x000000b8f7b87220 */ /* 0x000fe20000410000 */
[----:B------:R-:W-:Y:S01]  /*3340*/  FADD.FTZ R190, -R183, R7 ;  /* 0x00000007b7be7221 */ /* 0x000fe20000010100 */
[----:B------:R-:W-:Y:S10]  /*3350*/  BRA.U !UP0, `(.L_x_522) ;  /* 0x00000001085c7547 */ /* 0x000ff4000b800000 */
        /* <DEDUP_REMOVED lines=23> */
.L_x_522:
[C---:B------:R-:W-:Y:S01]  /*34d0*/  FADD.FTZ R4, -R183.reuse, R11 ;  /* 0x0000000bb7047221 */ /* 0x040fe20000010100 */
[-C--:B------:R-:W-:Y:S01]  /*34e0*/  FSEL R5, R190, R183.reuse, P1 ;  /* 0x000000b7be057208 */ /* 0x080fe20000800000 */
[C---:B------:R-:W-:Y:S01]  /*34f0*/  FADD.FTZ R10, -R183.reuse, R10 ;  /* 0x0000000ab70a7221 */ /* 0x040fe20000010100 */
[----:B------:R-:W-:Y:S01]  /*3500*/  FSEL R186, R186, R183, P2 ;  /* 0x000000b7baba7208 */ /* 0x000fe20001000000 */
[C---:B-1----:R-:W-:Y:S01]  /*3510*/  FADD.FTZ R6, -R183.reuse, R15 ;  /* 0x0000000fb7067221 */ /* 0x042fe20000010100 */
[----:B------:R-:W-:Y:S01]  /*3520*/  FSETP.GE.FTZ.AND P4, PT, R192, RZ, PT ;  /* 0x000000ffc000720b */ /* 0x000fe20003f96000 */
[----:B------:R-:W-:Y:S01]  /*3530*/  FADD.FTZ R14, -R183, R14 ;  /* 0x0000000eb70e7221 */ /* 0x000fe20000010100 */
[----:B------:R-:W-:Y:S01]  /*3540*/  FSETP.GE.FTZ.AND P0, PT, R250, RZ, PT ;  /* 0x000000fffa00720b */ /* 0x000fe20003f16000 */
[----:B------:R-:W-:Y:S01]  /*3550*/  FMUL.FTZ R5, R188, R5 ;  /* 0x00000005bc057220 */ /* 0x000fe20000410000 */
[----:B------:R-:W-:Y:S01]  /*3560*/  FSETP.GE.FTZ.AND P1, PT, R191, RZ, PT ;  /* 0x000000ffbf00720b */ /* 0x000fe20003f36000 */
[----:B------:R-:W-:Y:S01]  /*3570*/  FMUL.FTZ R186, R187, R186 ;  /* 0x000000babbba7220 */ /* 0x000fe20000410000 */
[-C--:B------:R-:W-:Y:S01]  /*3580*/  FSEL R7, R4, R183.reuse, P4 ;  /* 0x000000b704077208 */ /* 0x080fe20002000000 */
[----:B------:R-:W-:Y:S01]  /*3590*/  FADD.FTZ R18, -R183, R18 ;  /* 0x00000012b7127221 */ /* 0x000fe20000010100 */
[----:B------:R-:W-:Y:S01]  /*35a0*/  FSETP.GE.FTZ.AND P2, PT, R246, RZ, PT ;  /* 0x000000fff600720b */ /* 0x000fe20003f56000 */
[----:B------:R-:W-:Y:S01]  /*35b0*/  STS [R216+-0x2000], R251 ;  /* 0xffe000fbd8007388 */ /* 0x000fe20000000800 */
[----:B------:R-:W-:Y:S01]  /*35c0*/  FSEL R10, R10, R183, P1 ;  /* 0x000000b70a0a7208 */ /* 0x000fe20000800000 */
[----:B------:R-:W-:Y:S01]  /*35d0*/  FMUL.FTZ R7, R192, R7 ;  /* 0x00000007c0077220 */ /* 0x000fe20000410000 */
[----:B------:R-:W-:Y:S02]  /*35e0*/  FSETP.GE.FTZ.AND P3, PT, R195, RZ, PT ;  /* 0x000000ffc300720b */ /* 0x000fe40003f76000 */
[-C--:B------:R-:W-:Y:S01]  /*35f0*/  FSEL R9, R6, R183.reuse, P2 ;  /* 0x000000b706097208 */ /* 0x080fe20001000000 */
[----:B------:R-:W-:Y:S01]  /*3600*/  FMUL.FTZ R10, R191, R10 ;  /* 0x0000000abf0a7220 */ /* 0x000fe20000410000 */
[----:B------:R-:W-:Y:S02]  /*3610*/  FSEL R14, R14, R183, P3 ;  /* 0x000000b70e0e7208 */ /* 0x000fe40001800000 */
        /* <DEDUP_REMOVED lines=11> */
[----:B------:R-:W-:Y:S01]  /*36d0*/  STS [R232+-0x2000], R185 ;  /* 0xffe000b9e8007388 */ /* 0x000fe20000000800 */
[----:B------:R-:W-:Y:S04]  /*36e0*/  F2FP.BF16.F32.PACK_AB R241, R184, R241 ;  /* 0x000000f1b8f1723e */ /* 0x000fe800000010ff */
[----:B------:R-:W-:Y:S01]  /*36f0*/  STS [R232+-0x1c00], R57 ;  /* 0xffe40039e8007388 */ /* 0x000fe20000000800 */
[----:B------:R-:W-:Y:S04]  /*3700*/  F2FP.BF16.F32.PACK_AB R101, R183, R18 ;  /* 0x00000012b765723e */ /* 0x000fe800000010ff */
[----:B------:R-:W-:Y:S05]  /*3710*/  STS [R240+-0x2000], R189 ;  /* 0xffe000bdf0007388 */ /* 0x000fea0000000800 */
[----:B------:R-:W-:Y:S05]  /*3720*/  STS [R240+-0x1c00], R65 ;  /* 0xffe40041f0007388 */ /* 0x000fea0000000800 */
[----:B------:R1:W-:Y:S05]  /*3730*/  STS [R248+-0x2000], R241 ;  /* 0xffe000f1f8007388 */ /* 0x0003ea0000000800 */
        /* <DEDUP_REMOVED lines=74> */
.L_x_523:
[----:B------:R-:W-:Y:S01]  /*3be0*/  LDSM.16.M88.4 R100, [R201] ;  /* 0x00000000c964783b */ /* 0x000fe20000000200 */
[C---:B------:R-:W-:Y:S01]  /*3bf0*/  LEA R246, P0, R231.reuse, R244, 0x2 ;  /* 0x000000f4e7f67211 */ /* 0x040fe200078010ff */
[----:B------:R-:W-:Y:S01]  /*3c00*/  ULOP3.LUT UR36, UR27, 0x1, URZ, 0xc0, !UPT ;  /* 0x000000011b247892 */ /* 0x000fe2000f8ec0ff */
[----:B------:R-:W-:Y:S01]  /*3c10*/  PLOP3.LUT P1, PT, PT, PT, UP0, 0x80, 0x8 ;  /* 0x000000000008781c */ /* 0x000fe20003f2f008 */
[----:B------:R-:W2:Y:S01]  /*3c20*/  LDSM.16.MT88.4 R16, [R210+0xc000] ;  /* 0x00c00000d210783b */ /* 0x000ea20000004200 */
[----:B------:R-:W-:Y:S01]  /*3c30*/  LEA.HI.X.SX32 R247, R231, R245, 0x2, P0 ;  /* 0x000000f5e7f77211 */ /* 0x000fe200000f16ff */
[----:B------:R-:W-:Y:S01]  /*3c40*/  UISETP.NE.U32.AND UP1, UPT, UR36, 0x1, UPT ;  /* 0x000000012400788c */ /* 0x000fe2000bf25070 */
[----:B------:R-:W-:Y:S01]  /*3c50*/  LEA R248, P0, R241, R246, 0x5 ;  /* 0x000000f6f1f87211 */ /* 0x000fe200078028ff */
[----:B------:R-:W1:Y:S01]  /*3c60*/  LDSM.16.M88.4 R60, [R201+0x1000] ;  /* 0x00100000c93c783b */ /* 0x000e620000000200 */
[----:B------:R-:W-:Y:S01]  /*3c70*/  @UP0 UIADD3 UR37, UP2, UPT, UR4, -0x100, URZ ;  /* 0xffffff0004250890 */ /* 0x000fe2000ff5e0ff */
[----:B------:R-:W-:Y:S01]  /*3c80*/  VIADD R237, R237, 0xffffffc0 ;  /* 0xffffffc0eded7836 */ /* 0x000fe20000000000 */
[C---:B------:R-:W-:Y:S01]  /*3c90*/  LEA.HI.X.SX32 R249, R241.reuse, R247, 0x5, P0 ;  /* 0x000000f7f1f97211 */ /* 0x040fe200000f2eff */
[----:B------:R-:W3:Y:S01]  /*3ca0*/  LDSM.16.MT88.4 R64, [R210+0xe000] ;  /* 0x00e00000d240783b */ /* 0x000ee20000004200 */
[C---:B------:R-:W-:Y:S01]  /*3cb0*/  LEA R250, P0, R241.reuse, R248, 0x5 ;  /* 0x000000f8f1fa7211 */ /* 0x040fe200078028ff */
[----:B------:R-:W-:Y:S02]  /*3cc0*/  @UP0 UIADD3.X UR36, UPT, UPT, UR5, -0x1, URZ, UP2, !UPT ;  /* 0xffffffff05240890 */ /* 0x000fe400097fe4ff */
[----:B------:R-:W-:Y:S01]  /*3cd0*/  LDSM.16.M88.4 R104, [R200] ;  /* 0x00000000c868783b */ /* 0x000fe20000000200 */
[C---:B------:R-:W-:Y:S03]  /*3ce0*/  LEA.HI.X.SX32 R251, R241.reuse, R249, 0x5, P0 ;  /* 0x000000f9f1fb7211 */ /* 0x040fe600000f2eff */
[----:B------:R-:W4:Y:S04]  /*3cf0*/  LDSM.16.MT88.4 R108, [R210+0xc800] ;  /* 0x00c80000d26c783b */ /* 0x000f280000004200 */
[----:B------:R-:W4:Y:S04]  /*3d00*/  LDSM.16.M88.4 R112, [R200+0x1000] ;  /* 0x00100000c870783b */ /* 0x000f280000000200 */
[----:B------:R-:W4:Y:S04]  /*3d10*/  LDSM.16.MT88.4 R180, [R210+0xe800] ;  /* 0x00e80000d2b4783b */ /* 0x000f280000004200 */
[----:B------:R-:W-:Y:S04]  /*3d20*/  LDSM.16.M88.4 R184, [R199] ;  /* 0x00000000c7b8783b */ /* 0x000fe80000000200 */
[----:B------:R-:W4:Y:S04]  /*3d30*/  LDSM.16.MT88.4 R188, [R210+0xd000] ;  /* 0x00d00000d2bc783b */ /* 0x000f280000004200 */
[----:B------:R-:W4:Y:S01]  /*3d40*/  LDSM.16.M88.4 R192, [R199+0x1000] ;  /* 0x00100000c7c0783b */ /* 0x000f220000000200 */
        /* <DEDUP_REMOVED lines=19> */
[----:B------:R-:W2:Y:S04]  /*3e80*/  LDSM.16.M88.4 R104, [R198] ;  /* 0x00000000c668783b */ /* 0x000ea80000000200 */
[----:B------:R-:W3:Y:S03]  /*3e90*/  LDSM.16.MT88.4 R180, [R210+0xf800] ;  /* 0x00f80000d2b4783b */ /* 0x000ee60000004200 */
[-C--:B------:R-:W-:Y:S08]  /*3ea0*/  HMMA.16816.F32.BF16 R4, R184, R188.reuse, R4 ;  /* 0x000000bcb804723c */ /* 0x080ff00000041804 */
        /* <DEDUP_REMOVED lines=8> */
[C---:B------:R-:W-:Y:S04]  /*3f30*/  HMMA.16816.F32.BF16 R56, R192.reuse, R100, R56 ;  /* 0x00000064c038723c */ /* 0x040fe80000041838 */
[C---:B------:R-:W-:Y:S04]  /*3f40*/  LEA R100, P0, R241.reuse, R190, 0x5 ;  /* 0x000000bef1647211 */ /* 0x040fe800078028ff */
[-C--:B------:R-:W-:Y:S03]  /*3f50*/  HMMA.16816.F32.BF16 R60, R192, R102.reuse, R60 ;  /* 0x00000066c03c723c */ /* 0x080fe6000004183c */
[C---:B------:R-:W-:Y:S02]  /*3f60*/  LEA.HI.X.SX32 R101, R241.reuse, R191, 0x5, P0 ;  /* 0x000000bff1657211 */ /* 0x040fe400000f2eff */
[C---:B------:R-:W-:Y:S03]  /*3f70*/  LEA R192, P0, R241.reuse, R100, 0x5 ;  /* 0x00000064f1c07211 */ /* 0x040fe600078028ff */
[----:B------:R-:W-:Y:S04]  /*3f80*/  HMMA.16816.F32.BF16 R64, R184, R102, R64 ;  /* 0x00000066b840723c */ /* 0x000fe80000041840 */
[C---:B------:R-:W-:Y:S04]  /*3f90*/  LEA.HI.X.SX32 R193, R241.reuse, R101, 0x5, P0 ;  /* 0x00000065f1c17211 */ /* 0x040fe800000f2eff */
[-C--:B--2---:R-:W-:Y:S05]  /*3fa0*/  HMMA.16816.F32.BF16 R4, R104, R108.reuse, R4 ;  /* 0x0000006c6804723c */ /* 0x084fea0000041804 */
[C---:B------:R-:W-:Y:S03]  /*3fb0*/  IMAD.WIDE R186, R241.reuse, -0xc0, R192 ;  /* 0xffffff40f1ba7825 */ /* 0x040fe600078e02c0 */
[C---:B------:R-:W-:Y:S04]  /*3fc0*/  HMMA.16816.F32.BF16 R8, R112.reuse, R108, R8 ;  /* 0x0000006c7008723c */ /* 0x040fe80000041808 */
[C---:B------:R-:W-:Y:S04]  /*3fd0*/  LEA R184, P0, R241.reuse, R186, 0x5 ;  /* 0x000000baf1b87211 */ /* 0x040fe800078028ff */
[-C--:B------:R-:W-:Y:S03]  /*3fe0*/  HMMA.16816.F32.BF16 R12, R112, R110.reuse, R12 ;  /* 0x0000006e700c723c */ /* 0x080fe6000004180c */
[C---:B------:R-:W-:Y:S02]  /*3ff0*/  LEA.HI.X.SX32 R185, R241.reuse, R187, 0x5, P0 ;  /* 0x000000bbf1b97211 */ /* 0x040fe400000f2eff */
[C---:B------:R-:W-:Y:S03]  /*4000*/  LEA R108, P0, R241.reuse, R184, 0x5 ;  /* 0x000000b8f16c7211 */ /* 0x040fe600078028ff */
[C---:B------:R-:W-:Y:S04]  /*4010*/  HMMA.16816.F32.BF16 R16, R104.reuse, R110, R16 ;  /* 0x0000006e6810723c */ /* 0x040fe80000041810 */
[C---:B------:R-:W-:Y:S02]  /*4020*/  LEA.HI.X.SX32 R109, R241.reuse, R185, 0x5, P0 ;  /* 0x000000b9f16d7211 */ /* 0x040fe400000f2eff */
[C---:B------:R-:W-:Y:S02]  /*4030*/  LEA R110, P0, R241.reuse, R108, 0x5 ;  /* 0x0000006cf16e7211 */ /* 0x040fe400078028ff */
[-C--:B---3--:R-:W-:Y:S03]  /*4040*/  HMMA.16816.F32.BF16 R52, R104, R180.reuse, R52 ;  /* 0x000000b46834723c */ /* 0x088fe60000041834 */
[C---:B------:R-:W-:Y:S02]  /*4050*/  LEA.HI.X.SX32 R111, R241.reuse, R109, 0x5, P0 ;  /* 0x0000006df16f7211 */ /* 0x040fe400000f2eff */
[C---:B------:R-:W-:Y:S03]  /*4060*/  LEA R194, P0, R241.reuse, R110, 0x5 ;  /* 0x0000006ef1c27211 */ /* 0x040fe600078028ff */
[C---:B------:R-:W-:Y:S04]  /*4070*/  HMMA.16816.F32.BF16 R56, R112.reuse, R180, R56 ;  /* 0x000000b47038723c */ /* 0x040fe80000041838 */
[C---:B------:R-:W-:Y:S02]  /*4080*/  LEA.HI.X.SX32 R195, R241.reuse, R111, 0x5, P0 ;  /* 0x0000006ff1c37211 */ /* 0x040fe400000f2eff */
[C---:B------:R-:W-:Y:S02]  /*4090*/  LEA R180, P0, R241.reuse, R194, 0x5 ;  /* 0x000000c2f1b47211 */ /* 0x040fe400078028ff */
[-C--:B------:R-:W-:Y:S03]  /*40a0*/  HMMA.16816.F32.BF16 R60, R112, R182.reuse, R60 ;  /* 0x000000b6703c723c */ /* 0x080fe6000004183c */
[C---:B------:R-:W-:Y:S02]  /*40b0*/  LEA.HI.X.SX32 R181, R241.reuse, R195, 0x5, P0 ;  /* 0x000000c3f1b57211 */ /* 0x040fe400000f2eff */
[C---:B------:R-:W-:Y:S03]  /*40c0*/  LEA R114, P0, R241.reuse, R180, 0x5 ;  /* 0x000000b4f1727211 */ /* 0x040fe600078028ff */
[----:B------:R-:W-:Y:S04]  /*40d0*/  HMMA.16816.F32.BF16 R64, R104, R182, R64 ;  /* 0x000000b66840723c */ /* 0x000fe80000041840 */
[----:B------:R-:W-:Y:S01]  /*40e0*/  @P1 IMAD.WIDE.U32 R104, R214, R219, UR4 ;  /* 0x00000004d6681e25 */ /* 0x000fe2000f8e00db */
[C---:B------:R-:W-:Y:S01]  /*40f0*/  LEA.HI.X.SX32 R115, R241.reuse, R181, 0x5, P0 ;  /* 0x000000b5f1737211 */ /* 0x040fe200000f2eff */
[----:B------:R-:W-:Y:S01]  /*4100*/  @UP0 UMOV UR4, UR37 ;  /* 0x0000002500040c82 */ /* 0x000fe20008000000 */
[----:B------:R-:W-:Y:S02]  /*4110*/  @UP0 UMOV UR5, UR36 ;  /* 0x0000002400050c82 */ /* 0x000fe40008000000 */
[----:B------:R-:W5:Y:S01]  /*4120*/  @P1 LDG.E R238, desc[UR18][R104.64+-0x100] ;  /* 0xffff001268ee1981 */ /* 0x000f62000c1e1900 */
[C---:B------:R-:W-:Y:S03]  /*4130*/  IMAD.WIDE R112, R241.reuse, -0xc0, R114 ;  /* 0xffffff40f1707825 */ /* 0x040fe600078e0272 */
[----:B------:R1:W5:Y:S01]  /*4140*/  @P1 LDG.E R236, desc[UR18][R104.64+-0xe0] ;  /* 0xffff201268ec1981 */ /* 0x000362000c1e1900 */
[C---:B------:R-:W-:Y:S03]  /*4150*/  LEA R182, P0, R241.reuse, R112, 0x5 ;  /* 0x00000070f1b67211 */ /* 0x040fe600078028ff */
[----:B------:R-:W-:Y:S01]  /*4160*/  REDG.E.ADD.F32.FTZ.RN.STRONG.GPU desc[UR18][R244.64], R4 ;  /* 0x00000004f40079a6 */ /* 0x000fe2000c12f312 */
[C---:B------:R-:W-:Y:S03]  /*4170*/  LEA.HI.X.SX32 R183, R241.reuse, R113, 0x5, P0 ;  /* 0x00000071f1b77211 */ /* 0x040fe600000f2eff */
[----:B------:R2:W-:Y:S01]  /*4180*/  REDG.E.ADD.F32.FTZ.RN.STRONG.GPU desc[UR18][R246.64], R5 ;  /* 0x00000005f60079a6 */ /* 0x0005e2000c12f312 */
[C---:B------:R-:W-:Y:S03]  /*4190*/  LEA R106, P0, R241.reuse, R182, 0x5 ;  /* 0x000000b6f16a7211 */ /* 0x040fe600078028ff */
[----:B------:R3:W-:Y:S01]  /*41a0*/  REDG.E.ADD.F32.FTZ.RN.STRONG.GPU desc[UR18][R248.64], R6 ;  /* 0x00000006f80079a6 */ /* 0x0007e2000c12f312 */
[C---:B------:R-:W-:Y:S02]  /*41b0*/  LEA.HI.X.SX32 R107, R241.reuse, R183, 0x5, P0 ;  /* 0x000000b7f16b7211 */ /* 0x040fe400000f2eff */
[C---:B------:R-:W-:Y:S01]  /*41c0*/  LEA R102, P0, R241.reuse, R106, 0x5 ;  /* 0x0000006af1667211 */ /* 0x040fe200078028ff */
[----:B------:R4:W-:Y:S03]  /*41d0*/  REDG.E.ADD.F32.FTZ.RN.STRONG.GPU desc[UR18][R250.64], R7 ;  /* 0x00000007fa0079a6 */ /* 0x0009e6000c12f312 */
[C---:B------:R-:W-:Y:S01]  /*41e0*/  LEA.HI.X.SX32 R103, R241.reuse, R107, 0x5, P0 ;  /* 0x0000006bf1677211 */ /* 0x040fe200000f2eff */
[----:B------:R4:W-:Y:S04]  /*41f0*/  REDG.E.ADD.F32.FTZ.RN.STRONG.GPU desc[UR18][R188.64], R8 ;  /* 0x00000008bc0079a6 */ /* 0x0009e8000c12f312 */
[----:B------:R-:W-:Y:S01]  /*4200*/  REDG.E.ADD.F32.FTZ.RN.STRONG.GPU desc[UR18][R190.64], R9 ;  /* 0x00000009be0079a6 */ /* 0x000fe2000c12f312 */
[C---:B-1----:R-:W-:Y:S03]  /*4210*/  LEA R104, P0, R241.reuse, R102, 0x5 ;  /* 0x00000066f1687211 */ /* 0x042fe600078028ff */
[----:B------:R-:W-:Y:S01]  /*4220*/  REDG.E.ADD.F32.FTZ.RN.STRONG.GPU desc[UR18][R100.64], R10 ;  /* 0x0000000a640079a6 */ /* 0x000fe2000c12f312 */
[C---:B------:R-:W-:Y:S03]  /*4230*/  LEA.HI.X.SX32 R105, R241.reuse, R103, 0x5, P0 ;  /* 0x00000067f1697211 */ /* 0x040fe600000f2eff */
[----:B------:R-:W-:Y:S01]  /*4240*/  REDG.E.ADD.F32.FTZ.RN.STRONG.GPU desc[UR18][R192.64], R11 ;  /* 0x0000000bc00079a6 */ /* 0x000fe2000c12f312 */
[C---:B--2---:R-:W-:Y:S03]  /*4250*/  LEA R246, P0, R241.reuse, R104, 0x5 ;  /* 0x00000068f1f67211 */ /* 0x044fe600078028ff */
[----:B------:R-:W-:Y:S01]  /*4260*/  REDG.E.ADD.F32.FTZ.RN.STRONG.GPU desc[UR18][R244.64+0x80], R16 ;  /* 0x00008010f40079a6 */ /* 0x000fe2000c12f312 */
[C---:B------:R-:W-:Y:S03]  /*4270*/  LEA.HI.X.SX32 R247, R241.reuse, R105, 0x5, P0 ;  /* 0x00000069f1f77211 */ /* 0x040fe600000f2eff */
[----:B------:R1:W-:Y:S01]  /*4280*/  REDG.E.ADD.F32.FTZ.RN.STRONG.GPU desc[UR18][R186.64+0x80], R17 ;  /* 0x00008011ba0079a6 */ /* 0x0003e2000c12f312 */
[C---:B---3--:R-:W-:Y:S03]  /*4290*/  LEA R248, P0, R241.reuse, R246, 0x5 ;  /* 0x000000f6f1f87211 */ /* 0x048fe600078028ff */
[----:B------:R-:W-:Y:S01]  /*42a0*/  REDG.E.ADD.F32.FTZ.RN.STRONG.GPU desc[UR18][R184.64+0x80], R18 ;  /* 0x00008012b80079a6 */ /* 0x000fe2000c12f312 */
[C---:B------:R-:W-:Y:S03]  /*42b0*/  LEA.HI.X.SX32 R249, R241.reuse, R247, 0x5, P0 ;  /* 0x000000f7f1f97211 */ /* 0x040fe600000f2eff */
[----:B------:R2:W-:Y:S01]  /*42c0*/  REDG.E.ADD.F32.FTZ.RN.STRONG.GPU desc[UR18][R108.64+0x80], R19 ;  /* 0x000080136c0079a6 */ /* 0x0005e2000c12f312 */
[C---:B------:R-:W-:Y:S03]  /*42d0*/  IMAD.WIDE R4, R241.reuse, -0xc0, R248 ;  /* 0xffffff40f1047825 */ /* 0x040fe600078e02f8 */
[----:B------:R-:W-:Y:S01]  /*42e0*/  REDG.E.ADD.F32.FTZ.RN.STRONG.GPU desc[UR18][R110.64+0x80], R12 ;  /* 0x0000800c6e0079a6 */ /* 0x000fe2000c12f312 */
[C---:B----4-:R-:W-:Y:S03]  /*42f0*/  LEA R250, P0, R241.reuse, R4, 0x5 ;  /* 0x00000004f1fa7211 */ /* 0x050fe600078028ff */
        /* <DEDUP_REMOVED lines=12> */
[C---:B------:R-:W-:Y:S02]  /*43c0*/  LEA.HI.X.SX32 R187, R241.reuse, R189, 0x5, P0 ;  /* 0x000000bdf1bb7211 */ /* 0x040fe400000f2eff */
[C---:B------:R-:W-:Y:S01]  /*43d0*/  LEA R190, P0, R241.reuse, R186, 0x5 ;  /* 0x000000baf1be7211 */ /* 0x040fe200078028ff */
[----:B------:R-:W-:Y:S03]  /*43e0*/  REDG.E.ADD.F32.FTZ.RN.STRONG.GPU desc[UR18][R106.64+0x100], R55 ;  /* 0x000100376a0079a6 */ /* 0x000fe6000c12f312 */
[C---:B------:R-:W-:Y:S01]  /*43f0*/  LEA.HI.X.SX32 R191, R241.reuse, R187, 0x5, P0 ;  /* 0x000000bbf1bf7211 */ /* 0x040fe200000f2eff */
[----:B------:R-:W-:Y:S01]  /*4400*/  REDG.E.ADD.F32.FTZ.RN.STRONG.GPU desc[UR18][R102.64+0x100], R56 ;  /* 0x00010038660079a6 */ /* 0x000fe2000c12f312 */
[C---:B--2---:R-:W-:Y:S03]  /*4410*/  LEA R108, P0, R241.reuse, R190, 0x5 ;  /* 0x000000bef16c7211 */ /* 0x044fe600078028ff */
        /* <DEDUP_REMOVED lines=68> */
.L_x_521:
[----:B------:R-:W2:Y:S01]  /*4860*/  LDCU UR4, c[0x0][0x500] ;  /* 0x0000a000ff0477ac */ /* 0x000ea20008000800 */
[----:B------:R-:W-:Y:S01]  /*4870*/  LOP3.LUT P0, RZ, R222, 0x10, RZ, 0xc0, !PT ;  /* 0x00000010deff7812 */ /* 0x000fe2000780c0ff */
[----:B------:R-:W3:Y:S01]  /*4880*/  LDC.64 R8, c[0x0][0x5c0] ;  /* 0x00017000ff087b82 */ /* 0x000ee20000000a00 */
[C---:B------:R-:W-:Y:S01]  /*4890*/  IADD3 R4, PT, PT, R215.reuse, 0xc000, RZ ;  /* 0x0000c000d7047810 */ /* 0x040fe20007ffe0ff */
[----:B------:R-:W4:Y:S01]  /*48a0*/  LDCU UR5, c[0x0][0x4fc] ;  /* 0x00009f80ff0577ac */ /* 0x000f220008000800 */
[----:B------:R-:W-:Y:S02]  /*48b0*/  IADD3 R5, PT, PT, R215, 0xc040, RZ ;  /* 0x0000c040d7057810 */ /* 0x000fe40007ffe0ff */
[----:B------:R-:W-:Y:S01]  /*48c0*/  MOV R11, RZ ;  /* 0x000000ff000b7202 */ /* 0x000fe20000000f00 */
[----:B------:R-:W1:Y:S02]  /*48d0*/  LDCU.64 UR10, c[0x0][0x5b0] ;  /* 0x0000b600ff0a77ac */ /* 0x000e640008000a00 */
[----:B------:R-:W1:Y:S01]  /*48e0*/  LDC.64 R6, c[0x0][0x5c8] ;  /* 0x00017200ff067b82 */ /* 0x000e620000000a00 */
[----:B------:R-:W1:Y:S03]  /*48f0*/  LDCU.64 UR12, c[0x0][0x5d8] ;  /* 0x0000bb00ff0c77ac */ /* 0x000e660008000a00 */
[----:B------:R-:W-:-:S02]  /*4900*/  @P0 IADD3 R5, PT, PT, R4, -0x40, RZ ;  /* 0xffffffc004050810 */ /* 0x000fc40007ffe0ff */
[----:B------:R-:W-:Y:S01]  /*4910*/  SHF.L.U32 R4, R222, 0x3, RZ ;  /* 0x00000003de047819 */ /* 0x000fe200000006ff */
[----:B------:R-:W1:Y:S01]  /*4920*/  LDCU.64 UR8, c[0x0][0x5e0] ;  /* 0x0000bc00ff0877ac */ /* 0x000e620008000a00 */
        /* <DEDUP_REMOVED lines=38> */
[----:B----4-:R-:W-:Y:S01]  /*4b90*/  FMUL.FTZ R20, R20, UR5 ;  /* 0x0000000514147c20 */ /* 0x010fe20008410000 */
        /* <DEDUP_REMOVED lines=25> */
[----:B------:R-:W-:Y:S01]  /*4d30*/  STS [R5], R80 ;  /* 0x0000005005007388 */ /* 0x000fe20000000800 */
[----:B------:R-:W-:Y:S01]  /*4d40*/  F2FP.BF16.F32.PACK_AB R90, R91, R90 ;  /* 0x0000005a5b5a723e */ /* 0x000fe200000010ff */
[----:B------:R-:W-:Y:S01]  /*4d50*/  FMUL.FTZ R36, R36, UR5 ;  /* 0x0000000524247c20 */ /* 0x000fe20008410000 */
[----:B------:R-:W-:Y:S01]  /*4d60*/  FMUL.FTZ R37, R37, UR5 ;  /* 0x0000000525257c20 */ /* 0x000fe20008410000 */
[----:B------:R-:W-:Y:S01]  /*4d70*/  STS [R5+0x400], R82 ;  /* 0x0004005205007388 */ /* 0x000fe20000000800 */
        /* <DEDUP_REMOVED lines=29> */
[----:B------:R-:W2:Y:S01]  /*4f50*/  LDCU.64 UR4, c[0x0][0x5a8] ;  /* 0x0000b500ff0477ac */ /* 0x000ea20008000a00 */
        /* <DEDUP_REMOVED lines=15> */
[----:B------:R-:W-:Y:S01]  /*5050*/  LOP3.LUT R10, R4, 0x38, RZ, 0xc0, !PT ;  /* 0x00000038040a7812 */ /* 0x000fe200078ec0ff */
[----:B------:R-:W-:Y:S01]  /*5060*/  STS [R215+0x10000], R20 ;  /* 0x01000014d7007388 */ /* 0x000fe20000000800 */
[----:B---3--:R-:W-:Y:S01]  /*5070*/  IMAD R4, R8, UR20, RZ ;  /* 0x0000001408047c24 */ /* 0x008fe2000f8e02ff */
[----:B------:R-:W-:Y:S02]  /*5080*/  SHF.R.U32.HI R222, RZ, 0x3, R222 ;  /* 0x00000003ffde7819 */ /* 0x000fe400000116de */
[----:B------:R-:W-:Y:S01]  /*5090*/  STS [R215+0x10400], R22 ;  /* 0x01040016d7007388 */ /* 0x000fe20000000800 */
[----:B------:R-:W-:-:S02]  /*50a0*/  IMAD R4, R225, R9, R4 ;  /* 0x00000009e1047224 */ /* 0x000fc400078e0204 */
[C-C-:B------:R-:W-:Y:S01]  /*50b0*/  IMAD.WIDE.U32 R12, R225.reuse, R8, R10.reuse ;  /* 0x00000008e10c7225 */ /* 0x140fe200078e000a */
[----:B------:R-:W-:Y:S03]  /*50c0*/  STS [R5+0x4000], R32 ;  /* 0x0040002005007388 */ /* 0x000fe60000000800 */
[----:B-1----:R-:W-:Y:S01]  /*50d0*/  IMAD.WIDE.U32 R10, R225, R6, R10 ;  /* 0x00000006e10a7225 */ /* 0x002fe200078e000a */
[----:B------:R-:W-:Y:S01]  /*50e0*/  STS [R5+0x4400], R34 ;  /* 0x0044002205007388 */ /* 0x000fe20000000800 */
[----:B------:R-:W-:Y:S02]  /*50f0*/  IADD3 R13, PT, PT, R13, R4, RZ ;  /* 0x000000040d0d7210 */ /* 0x000fe40007ffe0ff */
[----:B------:R-:W-:Y:S01]  /*5100*/  IMAD R4, R6, UR20, RZ ;  /* 0x0000001406047c24 */ /* 0x000fe2000f8e02ff */
[----:B------:R-:W-:Y:S01]  /*5110*/  STS [R215+0x11000], R24 ;  /* 0x01100018d7007388 */ /* 0x000fe20000000800 */
[----:B--2---:R-:W-:-:S03]  /*5120*/  IMAD.WIDE.U32 R12, R213, UR4, R12 ;  /* 0x00000004d50c7c25 */ /* 0x004fc6000f8e000c */
[----:B------:R-:W-:Y:S01]  /*5130*/  STS [R215+0x11400], R26 ;  /* 0x0114001ad7007388 */ /* 0x000fe20000000800 */
[----:B------:R-:W-:-:S03]  /*5140*/  IMAD R4, R225, R7, R4 ;  /* 0x00000007e1047224 */ /* 0x000fc600078e0204 */
[----:B------:R-:W-:Y:S01]  /*5150*/  STS [R5+0x5000], R28 ;  /* 0x0050001c05007388 */ /* 0x000fe20000000800 */
[----:B------:R-:W-:Y:S01]  /*5160*/  IMAD R47, R213, UR5, R13 ;  /* 0x00000005d52f7c24 */ /* 0x000fe2000f8e020d */
[----:B------:R-:W1:Y:S01]  /*5170*/  LDCU.128 UR4, c[0x0][0x560] ;  /* 0x0000ac00ff0477ac */ /* 0x000e620008000c00 */
[----:B------:R-:W-:Y:S01]  /*5180*/  IADD3 R11, PT, PT, R11, R4, RZ ;  /* 0x000000040b0b7210 */ /* 0x000fe20007ffe0ff */
[----:B------:R-:W-:Y:S04]  /*5190*/  STS [R5+0x5400], R30 ;  /* 0x0054001e05007388 */ /* 0x000fe80000000800 */
[----:B------:R-:W-:Y:S01]  /*51a0*/  STS [R215+0x12000], R36 ;  /* 0x01200024d7007388 */ /* 0x000fe20000000800 */
[----:B------:R-:W-:-:S03]  /*51b0*/  IMAD.WIDE.U32 R10, R213, UR10, R10 ;  /* 0x0000000ad50a7c25 */ /* 0x000fc6000f8e000a */
[----:B------:R-:W-:Y:S01]  /*51c0*/  STS [R215+0x12400], R38 ;  /* 0x01240026d7007388 */ /* 0x000fe20000000800 */
[----:B------:R-:W-:-:S03]  /*51d0*/  IMAD R11, R213, UR11, R11 ;  /* 0x0000000bd50b7c24 */ /* 0x000fc6000f8e020b */
[----:B------:R-:W-:Y:S01]  /*51e0*/  STS [R5+0x6000], R48 ;  /* 0x0060003005007388 */ /* 0x000fe20000000800 */
[----:B------:R-:W-:-:S03]  /*51f0*/  IMAD.WIDE.U32 R10, R212, UR8, R10 ;  /* 0x00000008d40a7c25 */ /* 0x000fc6000f8e000a */
[----:B------:R-:W-:Y:S01]  /*5200*/  STS [R5+0x6400], R50 ;  /* 0x0064003205007388 */ /* 0x000fe20000000800 */
[----:B------:R-:W-:-:S03]  /*5210*/  IMAD R11, R212, UR9, R11 ;  /* 0x00000009d40b7c24 */ /* 0x000fc6000f8e020b */
[----:B------:R-:W-:Y:S01]  /*5220*/  STS [R215+0x13000], R40 ;  /* 0x01300028d7007388 */ /* 0x000fe20000000800 */
[----:B------:R-:W-:-:S03]  /*5230*/  IMAD.WIDE.U32 R10, R222, R6, R10 ;  /* 0x00000006de0a7225 */ /* 0x000fc600078e000a */
[----:B------:R-:W-:Y:S04]  /*5240*/  STS [R215+0x13400], R42 ;  /* 0x0134002ad7007388 */ /* 0x000fe80000000800 */
[----:B------:R-:W-:Y:S04]  /*5250*/  STS [R5+0x7000], R44 ;  /* 0x0070002c05007388 */ /* 0x000fe80000000800 */
[----:B------:R2:W-:Y:S01]  /*5260*/  STS [R5+0x7400], R46 ;  /* 0x0074002e05007388 */ /* 0x0005e20000000800 */
[----:B------:R-:W-:Y:S01]  /*5270*/  BAR.SYNC.DEFER_BLOCKING 0x0 ;  /* 0x0000000000007b1d */ /* 0x000fe20000010000 */
[----:B--2---:R-:W-:-:S05]  /*5280*/  MOV R46, R12 ;  /* 0x0000000c002e7202 */ /* 0x004fca0000000f00 */
[----:B------:R-:W2:Y:S01]  /*5290*/  LDS.128 R40, [R217+0xc000] ;  /* 0x00c00000d9287984 */ /* 0x000ea20000000c00 */
[----:B------:R-:W-:-:S03]  /*52a0*/  IMAD.WIDE.U32 R46, R212, UR12, R46 ;  /* 0x0000000cd42e7c25 */ /* 0x000fc6000f8e002e */
[----:B------:R-:W3:Y:S01]  /*52b0*/  LDS.128 R32, [R217+0xe000] ;  /* 0x00e00000d9207984 */ /* 0x000ee20000000c00 */
[----:B------:R-:W-:-:S03]  /*52c0*/  IMAD R47, R212, UR13, R47 ;  /* 0x0000000dd42f7c24 */ /* 0x000fc6000f8e022f */
[----:B------:R-:W4:Y:S01]  /*52d0*/  LDS.128 R36, [R217+0xd000] ;  /* 0x00d00000d9247984 */ /* 0x000f220000000c00 */
[----:B------:R-:W-:-:S03]  /*52e0*/  IMAD.WIDE.U32 R46, R222, R8, R46 ;  /* 0x00000008de2e7225 */ /* 0x000fc600078e002e */
[----:B------:R-:W4:Y:S01]  /*52f0*/  LDS.128 R28, [R217+0xf000] ;  /* 0x00f00000d91c7984 */ /* 0x000f220000000c00 */
[----:B------:R-:W-:Y:S01]  /*5300*/  IMAD R4, R222, R9, R47 ;  /* 0x00000009de047224 */ /* 0x000fe200078e022f */
[----:B-1----:R-:W-:Y:S02]  /*5310*/  LEA R44, P0, R46, UR4, 0x1 ;  /* 0x000000042e2c7c11 */ /* 0x002fe4000f8008ff */
[----:B------:R-:W1:Y:S01]  /*5320*/  LDS.128 R24, [R217+0x10000] ;  /* 0x01000000d9187984 */ /* 0x000e620000000c00 */
[----:B------:R-:W-:Y:S01]  /*5330*/  IMAD R222, R222, R7, R11 ;  /* 0x00000007dede7224 */ /* 0x000fe200078e020b */
[----:B------:R-:W-:Y:S02]  /*5340*/  LEA.HI.X R45, R46, UR5, R4, 0x1, P0 ;  /* 0x000000052e2d7c11 */ /* 0x000fe400080f0c04 */
[----:B------:R-:W1:Y:S01]  /*5350*/  LDS.128 R16, [R217+0x12000] ;  /* 0x01200000d9107984 */ /* 0x000e620000000c00 */
[----:B------:R-:W-:Y:S02]  /*5360*/  LEA R4, P1, R8, R44, 0x6 ;  /* 0x0000002c08047211 */ /* 0x000fe400078230ff */
[----:B------:R-:W-:Y:S01]  /*5370*/  LEA R46, P0, R10, UR6, 0x1 ;  /* 0x000000060a2e7c11 */ /* 0x000fe2000f8008ff */
[----:B------:R-:W1:Y:S01]  /*5380*/  LDS.128 R20, [R217+0x11000] ;  /* 0x01100000d9147984 */ /* 0x000e620000000c00 */
[----:B------:R-:W-:-:S02]  /*5390*/  LEA.HI.X R5, R8, R45, R9, 0x6, P1 ;  /* 0x0000002d08057211 */ /* 0x000fc400008f3409 */
[----:B------:R-:W-:Y:S01]  /*53a0*/  LEA.HI.X R47, R10, UR7, R222, 0x1, P0 ;  /* 0x000000070a2f7c11 */ /* 0x000fe200080f0cde */
[----:B------:R-:W1:Y:S01]  /*53b0*/  LDS.128 R12, [R217+0x13000] ;  /* 0x01300000d90c7984 */ /* 0x000e620000000c00 */
[----:B------:R-:W-:-:S04]  /*53c0*/  LEA R8, P0, R6, R46, 0x6 ;  /* 0x0000002e06087211 */ /* 0x000fc800078030ff */
[----:B------:R-:W-:Y:S01]  /*53d0*/  LEA.HI.X R9, R6, R47, R7, 0x6, P0 ;  /* 0x0000002f06097211 */ /* 0x000fe200000f3407 */
[----:B--2---:R2:W-:Y:S04]  /*53e0*/  STG.E.128 desc[UR18][R44.64], R40 ;  /* 0x000000282c007986 */ /* 0x0045e8000c101d12 */
[----:B---3--:R2:W-:Y:S04]  /*53f0*/  STG.E.128 desc[UR18][R44.64+0x80], R32 ;  /* 0x000080202c007986 */ /* 0x0085e8000c101d12 */
[----:B----4-:R2:W-:Y:S04]  /*5400*/  STG.E.128 desc[UR18][R4.64], R36 ;  /* 0x0000002404007986 */ /* 0x0105e8000c101d12 */
[----:B------:R2:W-:Y:S04]  /*5410*/  STG.E.128 desc[UR18][R4.64+0x80], R28 ;  /* 0x0000801c04007986 */ /* 0x0005e8000c101d12 */
[----:B-1----:R2:W-:Y:S04]  /*5420*/  STG.E.128 desc[UR18][R46.64], R24 ;  /* 0x000000182e007986 */ /* 0x0025e8000c101d12 */
[----:B------:R2:W-:Y:S04]  /*5430*/  STG.E.128 desc[UR18][R46.64+0x80], R16 ;  /* 0x000080102e007986 */ /* 0x0005e8000c101d12 */
[----:B------:R2:W-:Y:S04]  /*5440*/  STG.E.128 desc[UR18][R8.64], R20 ;  /* 0x0000001408007986 */ /* 0x0005e8000c101d12 */
[----:B------:R2:W-:Y:S02]  /*5450*/  STG.E.128 desc[UR18][R8.64+0x80], R12 ;  /* 0x0000800c08007986 */ /* 0x0005e4000c101d12 */
.L_x_518:
[----:B------:R-:W1:Y:S01]  /*5460*/  LDCU UR5, c[0x0][0x438] ;  /* 0x00008700ff0577ac */ /* 0x000e620008000800 */
[----:B--2---:R-:W2:Y:S01]  /*5470*/  LDC R4, c[0x0][0x370] ;  /* 0x0000dc00ff047b82 */ /* 0x004ea20000000800 */
[----:B-1----:R-:W-:-:S04]  /*5480*/  UIADD3 UR5, UPT, UPT, UR5, 0x3f, URZ ;  /* 0x0000003f05057890 */ /* 0x002fc8000fffe0ff */
[----:B------:R-:W-:Y:S01]  /*5490*/  USHF.R.S32.HI UR4, URZ, 0x1f, UR5 ;  /* 0x0000001fff047899 */ /* 0x000fe20008011405 */
[----:B--2---:R-:W-:-:S03]  /*54a0*/  VIADD R4, R4, UR17 ;  /* 0x0000001104047c36 */ /* 0x004fc60008000000 */
[----:B------:R-:W-:-:S04]  /*54b0*/  ULEA.HI UR4, UR4, UR5, URZ, 0x6 ;  /* 0x0000000504047291 */ /* 0x000fc8000f8f30ff */
[----:B------:R-:W-:Y:S01]  /*54c0*/  USHF.R.S32.HI UR4, URZ, 0x6, UR4 ;  /* 0x00000006ff047899 */ /* 0x000fe20008011404 */
[----:B------:R-:W-:-:S05]  /*54d0*/  R2UR UR17, R4 ;  /* 0x00000000041172ca */ /* 0x000fca00000e0000 */
[----:B------:R-:W-:-:S13]  /*54e0*/  ISETP.GE.AND P0, PT, R4, UR4, PT ;  /* 0x0000000404007c0c */ /* 0x000fda000bf06270 */
[----:B------:R-:W-:Y:S05]  /*54f0*/  @!P0 BRA `(.L_x_525) ;  /* 0xffffffb0002c8947 */ /* 0x000fea000383ffff */
[----:B------:R-:W-:Y:S05]  /*5500*/  EXIT ;  /* 0x000000000000794d */ /* 0x000fea0003800000 */
.L_x_526:
        /* <DEDUP_REMOVED lines=15> */
.L_x_1252:


//--------------------- .text._ZN5flash44flash_bwd_dq_dk_dv_loop_seqk_parallel_kernelI23Flash_bwd_kernel_traitsILi128ELi64ELi64ELi8ELi4ELi2ELi2ELb1ELb0EN7cutlass10bfloat16_tE19Flash_kernel_traitsILi128ELi64ELi64ELi8ES3_EELb0ELb1ELb0ELb0ELb1ELb1ELb1EEEvNS_16Flash_bwd_paramsE --------------------------
	.section	.text._ZN5flash44flash_bwd_dq_dk_dv_loop_seqk_parallel_kernelI23Flash_bwd_kernel_traitsILi128ELi64ELi64ELi8ELi4ELi2ELi2ELb1ELb0EN7cutlass10bfloat16_tE19Flash_kernel_traitsILi128ELi64ELi64ELi8ES3_EELb0ELb1ELb0ELb0ELb1ELb1ELb1EEEvNS_16Flash_bwd_paramsE,"ax",@progbits
	.align	128
        .global         _ZN5flash44flash_bwd_dq_dk_dv_loop_seqk_parallel_kernelI23Flash_bwd_kernel_traitsILi128ELi64ELi64ELi8ELi4ELi2ELi2ELb1ELb0EN7cutlass10bfloat16_tE19Flash_kernel_traitsILi128ELi64ELi64ELi8ES3_EELb0ELb1ELb0ELb0ELb1ELb1ELb1EEEvNS_16Flash_bwd_paramsE
        .type           _ZN5flash44flash_bwd_dq_dk_dv_loop_seqk_parallel_kernelI23Flash_bwd_kernel_traitsILi128ELi64ELi64ELi8ELi4ELi2ELi2ELb1ELb0EN7cutlass10bfloat16_tE19Flash_kernel_traitsILi128ELi64ELi64ELi8ES3_EELb0ELb1ELb0ELb0ELb1ELb1ELb1EEEvNS_16Flash_bwd_paramsE,@function
        .size           _ZN5flash44flash_bwd_dq_dk_dv_loop_seqk_parallel_kernelI23Flash_bwd_kernel_traitsILi128ELi64ELi64ELi8ELi4ELi2ELi2ELb1ELb0EN7cutlass10bfloat16_tE19Flash_kernel_traitsILi128ELi64ELi64ELi8ES3_EELb0ELb1ELb0ELb0ELb1ELb1ELb1EEEvNS_16Flash_bwd_paramsE,(.L_x_1253 - _ZN5flash44flash_bwd_dq_dk_dv_loop_seqk_parallel_kernelI23Flash_bwd_kernel_traitsILi128ELi64ELi64ELi8ELi4ELi2ELi2ELb1ELb0EN7cutlass10bfloat16_tE19Flash_kernel_traitsILi128ELi64ELi64ELi8ES3_EELb0ELb1ELb0ELb0ELb1ELb1ELb1EEEvNS_16Flash_bwd_paramsE)
        .other          _ZN5flash44flash_bwd_dq_dk_dv_loop_seqk_parallel_kernelI23Flash_bwd_kernel_traitsILi128ELi64ELi64ELi8ELi4ELi2ELi2ELb1ELb0EN7cutlass10bfloat16_tE19Flash_kernel_traitsILi128ELi64ELi64ELi8ES3_EELb0ELb1ELb0ELb0ELb1ELb1ELb1EEEvNS_16Flash_bwd_paramsE,@"STO_CUDA_ENTRY STV_DEFAULT"
_ZN5flash44flash_bwd_dq_dk_dv_loop_seqk_parallel_kernelI23Flash_bwd_kernel_traitsILi128ELi64ELi64ELi8ELi4ELi2ELi2ELb1ELb0EN7cutlass10bfloat16_tE19Flash_kernel_traitsILi128ELi64ELi64ELi8ES3_EELb0ELb1ELb0ELb0ELb1ELb1ELb1EEEvNS_16Flash_bwd_paramsE:
.text._ZN5flash44flash_bwd_dq_dk_dv_loop_seqk_parallel_kernelI23Flash_bwd_kernel_traitsILi128ELi64ELi64ELi8ELi4ELi2ELi2ELb1ELb0EN7cutlass10bfloat16_tE19Flash_kernel_traitsILi128ELi64ELi64ELi8ES3_EELb0ELb1ELb0ELb0ELb1ELb1ELb1EEEvNS_16Flash_bwd_paramsE:
        /* <DEDUP_REMOVED lines=99> */
.L_x_534:
        /* <DEDUP_REMOVED lines=78> */
.L_x_528:
[----:B------:R-:W1:Y:S01]  /*0b10*/  LDCU UR30, c[0x0][0x3e0] ;  /* 0x00007c00ff1e77ac */ /* 0x000e620008000800 */
[----:B------:R-:W2:Y:S01]  /*0b20*/  LDCU UR28, c[0x0][0x444] ;  /* 0x00008880ff1c77ac */ /* 0x000ea20008000800 */
[----:B-1----:R-:W-:-:S04]  /*0b30*/  UIMAD UR30, UR18, UR30, UR17 ;  /* 0x0000001e121e72a4 */ /* 0x002fc8000f8e0211 */
[----:B--2---:R-:W-:-:S12]  /*0b40*/  UIMAD UR30, UR30, UR28, URZ ;  /* 0x0000001c1e1e72a4 */ /* 0x004fd8000f8e02ff */
.L_x_529:
        /* <DEDUP_REMOVED lines=211> */
[----:B------:R-:W-:Y:S01]  /*1880*/  UIADD3 UR30, UPT, UPT, UR15, UR30, URZ ;  /* 0x0000001e0f1e7290 */ /* 0x000fe2000fffe0ff */
[----:B------:R2:W3:Y:S01]  /*1890*/  LDSM.16.M88.4 R116, [R201] ;  /* 0x00000000c974783b */ /* 0x0004e20000000200 */
[----:B------:R-:W-:Y:S01]  /*18a0*/  IMAD.U32 R5, RZ, RZ, UR8 ;  /* 0x00000008ff057e24 */ /* 0x000fe2000f8e00ff */
[----:B------:R-:W-:-:S02]  /*18b0*/  CS2R R74, SRZ ;  /* 0x00000000004a7805 */ /* 0x000fc4000001ff00 */
[----:B------:R-:W-:Y:S01]  /*18c0*/  IADD3.X R8, PT, PT, R8, UR7, R7, P1, P0 ;  /* 0x0000000708087c10 */ /* 0x000fe20008fe0407 */
[----:B------:R2:W4:Y:S01]  /*18d0*/  LDSM.16.M88.4 R120, [R201+0x800] ;  /* 0x00080000c978783b */ /* 0x0005220000000200 */
[----:B------:R-:W-:Y:S01]  /*18e0*/  IADD3 R6, P0, PT, R6, UR8, RZ ;  /* 0x0000000806067c10 */ /* 0x000fe2000ff1e0ff */
[----:B------:R-:W2:Y:S01]  /*18f0*/  LDCU.64 UR8, c[0x0][0x5e8] ;  /* 0x0000bd00ff0877ac */ /* 0x000ea20008000a00 */
        /* <DEDUP_REMOVED lines=48> */
[----:B------:R-:W-:Y:S01]  /*1c00*/  USHF.L.U32 UR5, UR32, 0x6, URZ ;  /* 0x0000000620057899 */ /* 0x000fe200080006ff */
[----:B------:R-:W-:Y:S01]  /*1c10*/  IMAD.SHL.U32 R5, R4, 0x2, RZ ;  /* 0x0000000204057824 */ /* 0x000fe200078e00ff */
[----:B------:R-:W-:Y:S01]  /*1c20*/  SHF.R.U32.HI R215, RZ, 0x2, R4 ;  /* 0x00000002ffd77819 */ /* 0x000fe20000011604 */
[----:B------:R-:W-:Y:S01]  /*1c30*/  ULEA UR12, UR20, UR29, 0x6 ;  /* 0x0000001d140c7291 */ /* 0x000fe2000f8e30ff */
[----:B------:R-:W-:Y:S01]  /*1c40*/  VIADD R189, R203, UR6 ;  /* 0x00000006cbbd7c36 */ /* 0x000fe20008000000 */
[----:B------:R-:W-:Y:S01]  /*1c50*/  IADD3 R188, PT, PT, R202, UR6, RZ ;  /* 0x00000006cabc7c10 */ /* 0x000fe2000fffe0ff */
[----:B------:R-:W-:Y:S01]  /*1c60*/  IMAD.MOV.U32 R213, RZ, RZ, 0x3f ;  /* 0x0000003fffd57424 */ /* 0x000fe200078e00ff */
[----:B------:R-:W-:Y:S01]  /*1c70*/  LOP3.LUT R4, R5, 0x6, RZ, 0xc0, !PT ;  /* 0x0000000605047812 */ /* 0x000fe200078ec0ff */
[----:B------:R-:W-:Y:S01]  /*1c80*/  IMAD.U32 R5, RZ, RZ, UR5 ;  /* 0x00000005ff057e24 */ /* 0x000fe2000f8e00ff */
[----:B------:R-:W-:Y:S01]  /*1c90*/  MOV R212, 0x37 ;  /* 0x0000003700d47802 */ /* 0x000fe20000000f00 */
[----:B------:R-:W-:Y:S01]  /*1ca0*/  IMAD.MOV.U32 R211, RZ, RZ, 0x4 ;  /* 0x00000004ffd37424 */ /* 0x000fe200078e00ff */
[----:B------:R-:W-:Y:S01]  /*1cb0*/  LOP3.LUT R215, R4, 0xe0, R215, 0xf8, !PT ;  /* 0x000000e004d77812 */ /* 0x000fe200078ef8d7 */
[----:B------:R-:W-:Y:S01]  /*1cc0*/  USHF.L.U32 UR14, UR14, 0x3, URZ ;  /* 0x000000030e0e7899 */ /* 0x000fe200080006ff */
[----:B------:R-:W-:Y:S01]  /*1cd0*/  IADD3 R222, PT, PT, R5, UR33, R204 ;  /* 0x0000002105de7c10 */ /* 0x000fe2000fffe0cc */
[----:B------:R-:W4:Y:S01]  /*1ce0*/  LDCU UR7, c[0x0][0x3e0] ;  /* 0x00007c00ff0777ac */ /* 0x000f220008000800 */
[----:B------:R-:W-:Y:S01]  /*1cf0*/  MOV R95, RZ ;  /* 0x000000ff005f7202 */ /* 0x000fe20000000f00 */
[----:B------:R-:W1:Y:S01]  /*1d00*/  LDCU UR9, c[0x0][0x50c] ;  /* 0x0000a180ff0977ac */ /* 0x000e620008000800 */
[----:B------:R-:W1:Y:S01]  /*1d10*/  LDCU UR8, c[0x0][0x45c] ;  /* 0x00008b80ff0877ac */ /* 0x000e620008000800 */
[----:B------:R-:W-:Y:S01]  /*1d20*/  UIADD3 UR12, UPT, UPT, UR12, 0x40, -UR33 ;  /* 0x000000400c0c7890 */ /* 0x000fe2000fffe821 */
[----:B------:R-:W-:-:S02]  /*1d30*/  IADD3 R215, PT, PT, R215, UR27, RZ ;  /* 0x0000001bd7d77c10 */ /* 0x000fc4000fffe0ff */
[----:B------:R-:W-:-:S09]  /*1d40*/  IADD3 R222, PT, PT, R222, -UR29, RZ ;  /* 0x8000001ddede7c10 */ /* 0x000fd2000fffe0ff */
.L_x_533:
[----:B------:R-:W0:Y:S01]  /*1d50*/  LDGDEPBAR ;  /* 0x00000000000079af */ /* 0x000e220000000000 */
[-C--:B------:R-:W-:Y:S01]  /*1d60*/  IADD3 R182, PT, PT, R200, R189.reuse, RZ ;  /* 0x000000bdc8b67210 */ /* 0x080fe20007ffe0ff */
[----:B------:R-:W-:Y:S01]  /*1d70*/  UIADD3 UR5, UPT, UPT, UR5, -0x40, URZ ;  /* 0xffffffc005057890 */ /* 0x000fe2000fffe0ff */
[----:B------:R-:W-:Y:S01]  /*1d80*/  IADD3 R181, PT, PT, R198, R189, RZ ;  /* 0x000000bdc6b57210 */ /* 0x000fe20007ffe0ff */
[C---:B-----5:R-:W-:Y:S01]  /*1d90*/  FMUL.FTZ R243, R223.reuse, 1.4426950216293334961 ;  /* 0x3fb8aa3bdff37820 */ /* 0x060fe20000410000 */
[----:B------:R-:W-:Y:S01]  /*1da0*/  MOV R234, UR30 ;  /* 0x0000001e00ea7c02 */ /* 0x000fe20008000f00 */
[----:B------:R-:W-:Y:S01]  /*1db0*/  UISETP.GE.AND UP0, UPT, UR5, UR12, UPT ;  /* 0x0000000c0500728c */ /* 0x000fe2000bf06270 */
[----:B------:R-:W-:Y:S01]  /*1dc0*/  IADD3 R180, PT, PT, R200, R181, RZ ;  /* 0x000000b5c8b47210 */ /* 0x000fe20007ffe0ff */
[----:B------:R-:W-:Y:S01]  /*1dd0*/  FMUL.FTZ R251, R224, 1.4426950216293334961 ;  /* 0x3fb8aa3be0fb7820 */ /* 0x000fe20000410000 */
[C---:B------:R-:W-:Y:S01]  /*1de0*/  LEA R244, P1, R204.reuse, R234, 0x2 ;  /* 0x000000eaccf47211 */ /* 0x040fe200078210ff */
[----:B------:R-:W-:Y:S01]  /*1df0*/  UIADD3 UR32, UPT, UPT, UR32, -0x1, URZ ;  /* 0xffffffff20207890 */ /* 0x000fe2000fffe0ff */
[----:B------:R-:W-:Y:S02]  /*1e00*/  MOV R235, UR31 ;  /* 0x0000001f00eb7c02 */ /* 0x000fe40008000f00 */
[----:B------:R-:W-:Y:S01]  /*1e10*/  PLOP3.LUT P0, PT, PT, PT, UP0, 0x80, 0x8 ;  /* 0x000000000008781c */ /* 0x000fe20003f0f008 */
[----:B------:R-:W-:Y:S01]  /*1e20*/  UISETP.GT.AND UP0, UPT, UR32, UR4, UPT ;  /* 0x000000042000728c */ /* 0x000fe2000bf04270 */
[----:B------:R-:W-:Y:S02]  /*1e30*/  LEA.HI.X R245, R204, R235, RZ, 0x2, P1 ;  /* 0x000000ebccf57211 */ /* 0x000fe400008f14ff */
[----:B------:R-:W-:Y:S02]  /*1e40*/  FSETP.NEU.FTZ.AND P1, PT, R223, -INF , PT ;  /* 0xff800000df00780b */ /* 0x000fe40003f3d000 */
[----:B------:R-:W-:Y:S02]  /*1e50*/  FSETP.NEU.FTZ.AND P2, PT, R224, -INF , PT ;  /* 0xff800000e000780b */ /* 0x000fe40003f5d000 */
[----:B------:R-:W-:Y:S02]  /*1e60*/  FSEL R243, R243, RZ, P1 ;  /* 0x000000fff3f37208 */ /* 0x000fe40000800000 */
[----:B------:R-:W-:Y:S01]  /*1e70*/  FSEL R251, R251, RZ, P2 ;  /* 0x000000fffbfb7208 */ /* 0x000fe20001000000 */
[----:B------:R-:W-:Y:S04]  /*1e80*/  DEPBAR.LE SB0, 0x0 ;  /* 0x000080000000791a */ /* 0x000fe80000000000 */
[----:B------:R-:W-:Y:S01]  /*1e90*/  BAR.SYNC.DEFER_BLOCKING 0x0 ;  /* 0x0000000000007b1d */ /* 0x000fe20000010000 */
[C---:B------:R-:W-:Y:S02]  /*1ea0*/  @!P0 VIADDMNMX R242, R222.reuse, -R212, UR33, PT ;  /* 0x00000021def28e46 */ /* 0x040fe4000b8009d4 */
[C---:B------:R-:W-:Y:S02]  /*1eb0*/  @!P0 IADD3 R237, PT, PT, R215.reuse, 0x1, RZ ;  /* 0x00000001d7ed8810 */ /* 0x040fe40007ffe0ff */
[----:B------:R-:W-:Y:S02]  /*1ec0*/  @!P0 IADD3 R235, PT, PT, R215, 0x8, RZ ;  /* 0x00000008d7eb8810 */ /* 0x000fe40007ffe0ff */
[-C--:B------:R-:W-:Y:S02]  /*1ed0*/  @!P0 ISETP.GE.AND P4, PT, R237, R242.reuse, PT ;  /* 0x000000f2ed00820c */ /* 0x080fe40003f86270 */
[----:B------:R-:W-:Y:S02]  /*1ee0*/  @!P0 ISETP.GE.AND P3, PT, R235, R242, PT ;  /* 0x000000f2eb00820c */ /* 0x000fe40003f66270 */
[C---:B------:R-:W-:Y:S02]  /*1ef0*/  @!P0 IADD3 R241, PT, PT, R215.reuse, 0x10, RZ ;  /* 0x00000010d7f18810 */ /* 0x040fe40007ffe0ff */
[----:B------:R-:W-:Y:S02]  /*1f00*/  @!P0 IADD3 R247, PT, PT, R215, 0x19, RZ ;  /* 0x00000019d7f78810 */ /* 0x000fe40007ffe0ff */
[----:B------:R-:W-:Y:S04]  /*1f10*/  @!P0 VIADDMNMX R246, R222, -R213, UR33, PT ;  /* 0x00000021def68e46 */ /* 0x000fe8000b8009d5 */
[-C--:B------:R-:W-:Y:S02]  /*1f20*/  @!P0 ISETP.GE.AND P6, PT, R237, R246.reuse, PT ;  /* 0x000000f6ed00820c */ /* 0x080fe40003fc6270 */
[CC--:B------:R-:W-:Y:S02]  /*1f30*/  @!P0 ISETP.GE.AND P1, PT, R215.reuse, R246.reuse, PT ;  /* 0x000000f6d700820c */ /* 0x0c0fe40003f26270 */
[----:B------:R-:W-:Y:S01]  /*1f40*/  @!P0 IADD3 R237, PT, PT, R215, 0x9, RZ ;  /* 0x00000009d7ed8810 */ /* 0x000fe20007ffe0ff */
[----:B------:R-:W-:Y:S01]  /*1f50*/  LDSM.16.M88.4 R52, [R189] ;  /* 0x00000000bd34783b */ /* 0x000fe20000000200 */
[-C--:B------:R-:W-:Y:S02]  /*1f60*/  @!P0 ISETP.GE.AND P5, PT, R235, R246.reuse, PT ;  /* 0x000000f6eb00820c */ /* 0x080fe40003fa6270 */
[----:B------:R-:W-:Y:S05]  /*1f70*/  @!P0 ISETP.GE.AND P2, PT, R237, R246, PT ;  /* 0x000000f6ed00820c */ /* 0x000fea0003f46270 */
[----:B------:R-:W2:Y:S08]  /*1f80*/  LDSM.16.M88.4 R56, [R201+-0x4000] ;  /* 0xffc00000c938783b */ /* 0x000eb00000000200 */
[----:B------:R-:W4:Y:S08]  /*1f90*/  LDSM.16.M88.4 R60, [R201+-0x3800] ;  /* 0xffc80000c93c783b */ /* 0x000f300000000200 */
[----:B------:R-:W-:Y:S08]  /*1fa0*/  LDSM.16.M88.4 R64, [R182] ;  /* 0x00000000b640783b */ /* 0x000ff00000000200 */
[----:B------:R-:W1:Y:S08]  /*1fb0*/  LDSM.16.M88.4 R100, [R199+-0x4000] ;  /* 0xffc00000c764783b */ /* 0x000e700000000200 */
[----:B------:R-:W3:Y:S04]  /*1fc0*/  LDG.E R238, desc[UR22][R244.64] ;  /* 0x00000016f4ee7981 */ /* 0x000ee8000c1e1900 */
[----:B------:R-:W1:Y:S01]  /*1fd0*/  LDSM.16.M88.4 R104, [R199+-0x3800] ;  /* 0xffc80000c768783b */ /* 0x000e620000000200 */
[C---:B--2---:R-:W-:Y:S07]  /*1fe0*/  HMMA.16816.F32.BF16 R4, R52.reuse, R56, RZ ;  /* 0x000000383404723c */ /* 0x044fee00000418ff */
[----:B------:R-:W-:Y:S01]  /*1ff0*/  LDSM.16.M88.4 R108, [R181] ;  /* 0x00000000b56c783b */ /* 0x000fe20000000200 */
[C---:B------:R-:W-:Y:S07]  /*2000*/  HMMA.16816.F32.BF16 R8, R52.reuse, R58, RZ ;  /* 0x0000003a3408723c */ /* 0x040fee00000418ff */
[----:B------:R-:W2:Y:S01]  /*2010*/  LDSM.16.M88.4 R112, [R197+-0x4000] ;  /* 0xffc00000c570783b */ /* 0x000ea20000000200 */
[C---:B----4-:R-:W-:Y:S07]  /*2020*/  HMMA.16816.F32.BF16 R12, R52.reuse, R60, RZ ;  /* 0x0000003c340c723c */ /* 0x050fee00000418ff */
[----:B------:R-:W-:Y:S01]  /*2030*/  LDSM.16.M88.4 R56, [R180] ;  /* 0x00000000b438783b */ /* 0x000fe20000000200 */
[----:B------:R-:W-:Y:S07]  /*2040*/  HMMA.16816.F32.BF16 R16, R52, R62, RZ ;  /* 0x0000003e3410723c */ /* 0x000fee00000418ff */
[----:B------:R-:W4:Y:S01]  /*2050*/  LDSM.16.M88.4 R52, [R197+-0x3800] ;  /* 0xffc80000c534783b */ /* 0x000f220000000200 */
[C---:B-1----:R-:W-:Y:S07]  /*2060*/  HMMA.16816.F32.BF16 R4, R64.reuse, R100, R4 ;  /* 0x000000644004723c */ /* 0x042fee0000041804 */
[----:B------:R-:W1:Y:S01]  /*2070*/  LDSM.16.M88.4 R60, [R196+-0x4000] ;  /* 0xffc00000c43c783b */ /* 0x000e620000000200 */
[C---:B------:R-:W-:Y:S07]  /*2080*/  HMMA.16816.F32.BF16 R8, R64.reuse, R102, R8 ;  /* 0x000000664008723c */ /* 0x040fee0000041808 */
[----:B------:R-:W-:Y:S01]  /*2090*/  LDSM.16.M88.4 R100, [R189+0x2000] ;  /* 0x00200000bd64783b */ /* 0x000fe20000000200 */
[C---:B------:R-:W-:Y:S08]  /*20a0*/  HMMA.16816.F32.BF16 R12, R64.reuse, R104, R12 ;  /* 0x00000068400c723c */ /* 0x040ff0000004180c */
[----:B------:R-:W-:Y:S01]  /*20b0*/  HMMA.16816.F32.BF16 R16, R64, R106, R16 ;  /* 0x0000006a4010723c */ /* 0x000fe20000041810 */
[----:B------:R-:W1:Y:S07]  /*20c0*/  LDSM.16.M88.4 R64, [R196+-0x3800] ;  /* 0xffc80000c440783b */ /* 0x000e6e0000000200 */
[C---:B--2---:R-:W-:Y:S01]  /*20d0*/  HMMA.16816.F32.BF16 R4, R108.reuse, R112, R4 ;  /* 0x000000706c04723c */ /* 0x044fe20000041804 */
[----:B------:R-:W2:Y:S07]  /*20e0*/  LDSM.16.M88.4 R104, [R201+-0x2000] ;  /* 0xffe00000c968783b */ /* 0x000eae0000000200 */
[C---:B------:R-:W-:Y:S01]  /*20f0*/  HMMA.16816.F32.BF16 R8, R108.reuse, R114, R8 ;  /* 0x000000726c08723c */ /* 0x040fe20000041808 */
[----:B------:R-:W-:Y:S07]  /*2100*/  LDSM.16.M88.4 R112, [R199+-0x2000] ;  /* 0xffe00000c770783b */ /* 0x000fee0000000200 */
[C---:B----4-:R-:W-:Y:S08]  /*2110*/  HMMA.16816.F32.BF16 R12, R108.reuse, R52, R12 ;  /* 0x000000346c0c723c */ /* 0x050ff0000004180c */
[----:B------:R-:W-:Y:S01]  /*2120*/  HMMA.16816.F32.BF16 R16, R108, R54, R16 ;  /* 0x000000366c10723c */ /* 0x000fe20000041810 */
[----:B------:R-:W4:Y:S07]  /*2130*/  LDSM.16.M88.4 R52, [R201+-0x1800] ;  /* 0xffe80000c934783b */ /* 0x000f2e0000000200 */
[C---:B-1----:R-:W-:Y:S01]  /*2140*/  HMMA.16816.F32.BF16 R4, R56.reuse, R60, R4 ;  /* 0x0000003c3804723c */ /* 0x042fe20000041804 */
[----:B------:R-:W1:Y:S07]  /*2150*/  LDSM.16.M88.4 R108, [R182+0x2000] ;  /* 0x00200000b66c783b */ /* 0x000e6e0000000200 */
[C---:B------:R-:W-:Y:S01]  /*2160*/  HMMA.16816.F32.BF16 R8, R56.reuse, R62, R8 ;  /* 0x0000003e3808723c */ /* 0x040fe20000041808 */
[----:B------:R-:W-:Y:S07]  /*2170*/  LDSM.16.M88.4 R60, [R181+0x2000] ;  /* 0x00200000b53c783b */ /* 0x000fee0000000200 */
        /* <DEDUP_REMOVED lines=12> */
[C---:B------:R-:W-:Y:S08]  /*2240*/  HMMA.16816.F32.BF16 R8, R108.reuse, R114, R8 ;  /* 0x000000726c08723c */ /* 0x040ff00000041808 */
[C---:B------:R-:W-:Y:S08]  /*2250*/  HMMA.16816.F32.BF16 R12, R108.reuse, R56, R12 ;  /* 0x000000386c0c723c */ /* 0x040ff0000004180c */
[----:B------:R-:W-:Y:S08]  /*2260*/  HMMA.16816.F32.BF16 R16, R108, R58, R16 ;  /* 0x0000003a6c10723c */ /* 0x000ff00000041810 */
[C---:B--2---:R-:W-:Y:S08]  /*2270*/  HMMA.16816.F32.BF16 R4, R60.reuse, R64, R4 ;  /* 0x000000403c04723c */ /* 0x044ff00000041804 */
[C---:B------:R-:W-:Y:S08]  /*2280*/  HMMA.16816.F32.BF16 R8, R60.reuse, R66, R8 ;  /* 0x000000423c08723c */ /* 0x040ff00000041808 */
[C---:B----4-:R-:W-:Y:S08]  /*2290*/  HMMA.16816.F32.BF16 R12, R60.reuse, R52, R12 ;  /* 0x000000343c0c723c */ /* 0x050ff0000004180c */
[----:B------:R-:W-:Y:S01]  /*22a0*/  HMMA.16816.F32.BF16 R16, R60, R54, R16 ;  /* 0x000000363c10723c */ /* 0x000fe20000041810 */
[----:B------:R-:W2:Y:S07]  /*22b0*/  LDSM.16.M88.4 R52, [R196+-0x1800] ;  /* 0xffe80000c434783b */ /* 0x000eae0000000200 */
[C---:B-1----:R-:W-:Y:S08]  /*22c0*/  HMMA.16816.F32.BF16 R4, R100.reuse, R104, R4 ;  /* 0x000000686404723c */ /* 0x042ff00000041804 */
[C---:B------:R-:W-:Y:S11]  /*22d0*/  HMMA.16816.F32.BF16 R8, R100.reuse, R106, R8 ;  /* 0x0000006a6408723c */ /* 0x040ff60000041808 */
[----:B------:R-:W-:Y:S01]  /*22e0*/  FMUL.FTZ R184, R5, UR9 ;  /* 0x0000000905b87c20 */ /* 0x000fe20008410000 */
[----:B------:R-:W-:Y:S01]  /*22f0*/  FMUL.FTZ R183, R4, UR9 ;  /* 0x0000000904b77c20 */ /* 0x000fe20008410000 */
[----:B------:R-:W-:Y:S01]  /*2300*/  FMUL.FTZ R185, R6, UR9 ;  /* 0x0000000906b97c20 */ /* 0x000fe20008410000 */
[----:B------:R-:W-:Y:S03]  /*2310*/  FMUL.FTZ R186, R7, UR9 ;  /* 0x0000000907ba7c20 */ /* 0x000fe60008410000 */
[----:B------:R-:W1:Y:S02]  /*2320*/  MUFU.TANH R184, R184 ;  /* 0x000000b800b87308 */ /* 0x000e640000002400 */
[----:B------:R-:W-:Y:S01]  /*2330*/  FMUL.FTZ R187, R8, UR9 ;  /* 0x0000000908bb7c20 */ /* 0x000fe20008410000 */
[----:B------:R-:W-:Y:S01]  /*2340*/  FMUL.FTZ R229, R10, UR9 ;  /* 0x000000090ae57c20 */ /* 0x000fe20008410000 */
[----:B------:R-:W-:Y:S01]  /*2350*/  FMUL.FTZ R232, R11, UR9 ;  /* 0x000000090be87c20 */ /* 0x000fe20008410000 */
[----:B------:R-:W-:Y:S01]  /*2360*/  FMUL.FTZ R219, R9, UR9 ;  /* 0x0000000909db7c20 */ /* 0x000fe20008410000 */
[C---:B--2---:R-:W-:Y:S04]  /*2370*/  HMMA.16816.F32.BF16 R12, R100.reuse, R52, R12 ;  /* 0x00000034640c723c */ /* 0x044fe8000004180c */
[----:B------:R-:W2:Y:S04]  /*2380*/  MUFU.TANH R183, R183 ;  /* 0x000000b700b77308 */ /* 0x000ea80000002400 */
[----:B------:R-:W-:Y:S06]  /*2390*/  HMMA.16816.F32.BF16 R16, R100, R54, R16 ;  /* 0x000000366410723c */ /* 0x000fec0000041810 */
[----:B------:R-:W4:Y:S01]  /*23a0*/  MUFU.TANH R186, R186 ;  /* 0x000000ba00ba7308 */ /* 0x000f220000002400 */
[-C--:B-1----:R-:W-:Y:S02]  /*23b0*/  MOV R250, R184.reuse ;  /* 0x000000b800fa7202 */ /* 0x082fe40000000f00 */
[C---:B------:R-:W-:Y:S01]  /*23c0*/  @!P0 FSEL R250, R184.reuse, -INF , !P6 ;  /* 0xff800000b8fa8808 */ /* 0x040fe20007000000 */
[----:B------:R-:W-:Y:S01]  /*23d0*/  FFMA.FTZ R184, -R184, R184, 1 ;  /* 0x3f800000b8b87423 */ /* 0x000fe200000101b8 */
[CC--:B------:R-:W-:Y:S05]  /*23e0*/  @!P0 ISETP.GE.AND P6, PT, R215.reuse, R242.reuse, PT ;  /* 0x000000f2d700820c */ /* 0x0c0fea0003fc6270 */
[----:B------:R-:W1:Y:S01]  /*23f0*/  MUFU.TANH R185, R185 ;  /* 0x000000b900b97308 */ /* 0x000e620000002400 */
[----:B------:R-:W-:Y:S01]  /*2400*/  @!P0 IADD3 R101, PT, PT, R215, 0x18, RZ ;  /* 0x00000018d7658810 */ /* 0x000fe20007ffe0ff */
[----:B------:R-:W-:Y:S01]  /*2410*/  FMUL.FTZ R233, R12, UR9 ;  /* 0x000000090ce97c20 */ /* 0x000fe20008410000 */
[----:B------:R-:W-:Y:S01]  /*2420*/  FMUL.FTZ R234, R13, UR9 ;  /* 0x000000090dea7c20 */ /* 0x000fe20008410000 */
[----:B--2---:R-:W-:Y:S01]  /*2430*/  MOV R248, R183 ;  /* 0x000000b700f87202 */ /* 0x004fe20000000f00 */
[--C-:B------:R-:W-:Y:S01]  /*2440*/  FFMA.FTZ R105, R250, UR8, -R251.reuse ;  /* 0x00000008fa697c23 */ /* 0x100fe200080108fb */
[----:B------:R-:W-:Y:S01]  /*2450*/  @!P0 FSEL R248, R183, -INF , !P1 ;  /* 0xff800000b7f88808 */ /* 0x000fe20004800000 */
[----:B------:R-:W-:Y:S03]  /*2460*/  FMUL.FTZ R236, R15, UR9 ;  /* 0x000000090fec7c20 */ /* 0x000fe60008410000 */
[----:B------:R-:W2:Y:S01]  /*2470*/  MUFU.TANH R187, R187 ;  /* 0x000000bb00bb7308 */ /* 0x000ea20000002400 */
[----:B------:R-:W-:Y:S01]  /*2480*/  @!P0 ISETP.GE.AND P1, PT, R237, R242, PT ;  /* 0x000000f2ed00820c */ /* 0x000fe20003f26270 */
[----:B------:R-:W-:Y:S01]  /*2490*/  FMUL.FTZ R235, R14, UR9 ;  /* 0x000000090eeb7c20 */ /* 0x000fe20008410000 */
[----:B----4-:R-:W-:Y:S01]  /*24a0*/  MOV R180, R186 ;  /* 0x000000ba00b47202 */ /* 0x010fe20000000f00 */
[----:B------:R-:W-:Y:S01]  /*24b0*/  FFMA.FTZ R106, R248, UR8, -R251 ;  /* 0x00000008f86a7c23 */ /* 0x000fe200080108fb */
[----:B------:R-:W-:Y:S01]  /*24c0*/  @!P0 FSEL R180, R186, -INF , !P4 ;  /* 0xff800000bab48808 */ /* 0x000fe20006000000 */
[----:B------:R-:W-:Y:S01]  /*24d0*/  FMUL.FTZ R237, R16, UR9 ;  /* 0x0000000910ed7c20 */ /* 0x000fe20008410000 */
[----:B------:R-:W-:Y:S03]  /*24e0*/  @!P0 ISETP.GE.AND P4, PT, R241, R242, PT ;  /* 0x000000f2f100820c */ /* 0x000fe60003f86270 */
[----:B------:R-:W4:Y:S01]  /*24f0*/  MUFU.TANH R232, R232 ;  /* 0x000000e800e87308 */ /* 0x000f220000002400 */
[----:B------:R-:W-:Y:S01]  /*2500*/  FMUL.FTZ R240, R18, UR9 ;  /* 0x0000000912f07c20 */ /* 0x000fe20008410000 */
[----:B-1----:R-:W-:Y:S01]  /*2510*/  MOV R252, R185 ;  /* 0x000000b900fc7202 */ /* 0x002fe20000000f00 */
[----:B------:R-:W-:Y:S01]  /*2520*/  FMUL.FTZ R239, R17, UR9 ;  /* 0x0000000911ef7c20 */ /* 0x000fe20008410000 */
[----:B------:R-:W-:Y:S01]  /*2530*/  @!P0 FSEL R252, R185, -INF , !P6 ;  /* 0xff800000b9fc8808 */ /* 0x000fe20007000000 */
[----:B------:R-:W-:Y:S01]  /*2540*/  FFMA.FTZ R183, -R183, R183, 1 ;  /* 0x3f800000b7b77423 */ /* 0x000fe200000101b7 */
[-C--:B------:R-:W-:Y:S01]  /*2550*/  @!P0 ISETP.GE.AND P6, PT, R241, R246.reuse, PT ;  /* 0x000000f6f100820c */ /* 0x080fe20003fc6270 */
[----:B------:R-:W-:Y:S03]  /*2560*/  FMUL.FTZ R184, R184, UR9 ;  /* 0x00000009b8b87c20 */ /* 0x000fe60008410000 */
[----:B------:R-:W1:Y:S01]  /*2570*/  MUFU.TANH R229, R229 ;  /* 0x000000e500e57308 */ /* 0x000e620000002400 */
[----:B------:R-:W-:Y:S01]  /*2580*/  @!P0 IADD3 R241, PT, PT, R215, 0x11, RZ ;  /* 0x00000011d7f18810 */ /* 0x000fe20007ffe0ff */
[----:B--2---:R-:W-:Y:S01]  /*2590*/  IMAD.MOV.U32 R249, RZ, RZ, R187 ;  /* 0x000000fffff97224 */ /* 0x004fe200078e00bb */
[----:B------:R-:W-:Y:S01]  /*25a0*/  @!P0 FSEL R249, R187, -INF , !P5 ;  /* 0xff800000bbf98808 */ /* 0x000fe20006800000 */
[----:B------:R-:W-:Y:S01]  /*25b0*/  FFMA.FTZ R250, R252, UR8, -R243 ;  /* 0x00000008fcfa7c23 */ /* 0x000fe200080108f3 */
[----:B------:R-:W-:Y:S01]  /*25c0*/  @!P0 ISETP.GE.AND P5, PT, R241, R246, PT ;  /* 0x000000f6f100820c */ /* 0x000fe20003fa6270 */
[----:B------:R-:W-:Y:S01]  /*25d0*/  FMUL.FTZ R183, R183, UR9 ;  /* 0x00000009b7b77c20 */ /* 0x000fe20008410000 */
[----:B------:R-:W-:Y:S03]  /*25e0*/  FFMA.FTZ R187, -R187, R187, 1 ;  /* 0x3f800000bbbb7423 */ /* 0x000fe600000101bb */
[----:B------:R-:W2:Y:S01]  /*25f0*/  MUFU.TANH R219, R219 ;  /* 0x000000db00db7308 */ /* 0x000ea20000002400 */
[----:B------:R-:W-:Y:S01]  /*2600*/  FFMA.FTZ R103, R249, UR8, -R251 ;  /* 0x00000008f9677c23 */ /* 0x000fe200080108fb */
[----:B----4-:R-:W-:Y:S01]  /*2610*/  MOV R248, R232 ;  /* 0x000000e800f87202 */ /* 0x010fe20000000f00 */
[----:B------:R-:W-:Y:S01]  /*2620*/  FMUL.FTZ R187, R187, UR9 ;  /* 0x00000009bbbb7c20 */ /* 0x000fe20008410000 */
[----:B------:R-:W-:Y:S02]  /*2630*/  @!P0 FSEL R248, R232, -INF , !P1 ;  /* 0xff800000e8f88808 */ /* 0x000fe40004800000 */
[-C--:B------:R-:W-:Y:S04]  /*2640*/  @!P0 ISETP.GE.AND P1, PT, R247, R246.reuse, PT ;  /* 0x000000f6f700820c */ /* 0x080fe80003f26270 */
[----:B------:R-:W4:Y:S01]  /*2650*/  MUFU.TANH R233, R233 ;  /* 0x000000e900e97308 */ /* 0x000f220000002400 */
[--C-:B------:R-:W-:Y:S01]  /*2660*/  FFMA.FTZ R107, R248, UR8, -R243.reuse ;  /* 0x00000008f86b7c23 */ /* 0x100fe200080108f3 */
[----:B-1----:R-:W-:Y:S02]  /*2670*/  MOV R114, R229 ;  /* 0x000000e500727202 */ /* 0x002fe40000000f00 */
[----:B------:R-:W-:Y:S02]  /*2680*/  @!P0 FSEL R114, R229, -INF , !P3 ;  /* 0xff800000e5728808 */ /* 0x000fe40005800000 */
[----:B------:R-:W-:Y:S01]  /*2690*/  @!P0 ISETP.GE.AND P3, PT, R101, R246, PT ;  /* 0x000000f66500820c */ /* 0x000fe20003f66270 */
[----:B------:R-:W-:Y:S03]  /*26a0*/  FFMA.FTZ R246, R180, UR8, -R243 ;  /* 0x00000008b4f67c23 */ /* 0x000fe600080108f3 */
[----:B------:R-:W1:Y:S01]  /*26b0*/  MUFU.TANH R234, R234 ;  /* 0x000000ea00ea7308 */ /* 0x000e620000002400 */
[-C--:B--2---:R-:W-:Y:S02]  /*26c0*/  MOV R102, R219.reuse ;  /* 0x000000db00667202 */ /* 0x084fe40000000f00 */
[C---:B------:R-:W-:Y:S01]  /*26d0*/  @!P0 FSEL R102, R219.reuse, -INF , !P2 ;  /* 0xff800000db668808 */ /* 0x040fe20005000000 */
[----:B------:R-:W-:Y:S01]  /*26e0*/  FFMA.FTZ R219, -R219, R219, 1 ;  /* 0x3f800000dbdb7423 */ /* 0x000fe200000101db */
[-C--:B------:R-:W-:Y:S01]  /*26f0*/  @!P0 ISETP.GE.AND P2, PT, R241, R242.reuse, PT ;  /* 0x000000f2f100820c */ /* 0x080fe20003f46270 */
[----:B------:R-:W-:Y:S04]  /*2700*/  FMUL.FTZ R241, R19, UR9 ;  /* 0x0000000913f17c20 */ /* 0x000fe80008410000 */
[----:B------:R-:W-:Y:S01]  /*2710*/  MUFU.TANH R236, R236 ;  /* 0x000000ec00ec7308 */ /* 0x000fe20000002400 */
[----:B------:R-:W-:Y:S01]  /*2720*/  FFMA.FTZ R102, R102, UR8, -R251 ;  /* 0x0000000866667c23 */ /* 0x000fe200080108fb */
[----:B----4-:R-:W-:Y:S01]  /*2730*/  IMAD.MOV.U32 R252, RZ, RZ, R233 ;  /* 0x000000fffffc7224 */ /* 0x010fe200078e00e9 */
[C---:B------:R-:W-:Y:S01]  /*2740*/  @!P0 FSEL R252, R233.reuse, -INF , !P6 ;  /* 0xff800000e9fc8808 */ /* 0x040fe20007000000 */
[----:B------:R-:W-:Y:S01]  /*2750*/  FFMA.FTZ R233, -R233, R233, 1 ;  /* 0x3f800000e9e97423 */ /* 0x000fe200000101e9 */
[----:B------:R-:W-:Y:S01]  /*2760*/  @!P0 ISETP.GE.AND P6, PT, R101, R242, PT ;  /* 0x000000f26500820c */ /* 0x000fe20003fc6270 */
[----:B------:R-:W-:Y:S04]  /*2770*/  FMUL.FTZ R219, R219, UR9 ;  /* 0x00000009dbdb7c20 */ /* 0x000fe80008410000 */
[----:B------:R-:W-:Y:S01]  /*2780*/  MUFU.TANH R235, R235 ;  /* 0x000000eb00eb7308 */ /* 0x000fe20000002400 */
[----:B------:R-:W-:Y:S01]  /*2790*/  FMUL.FTZ R233, R233, UR9 ;  /* 0x00000009e9e97c20 */ /* 0x000fe20008410000 */
[-C--:B-1----:R-:W-:Y:S02]  /*27a0*/  MOV R180, R234.reuse ;  /* 0x000000ea00b47202 */ /* 0x082fe40000000f00 */
[C---:B------:R-:W-:Y:S01]  /*27b0*/  @!P0 FSEL R180, R234.reuse, -INF , !P5 ;  /* 0xff800000eab48808 */ /* 0x040fe20006800000 */
[----:B------:R-:W-:Y:S01]  /*27c0*/  FFMA.FTZ R234, -R234, R234, 1 ;  /* 0x3f800000eaea7423 */ /* 0x000fe200000101ea */
[----:B------:R-:W-:Y:S01]  /*27d0*/  @!P0 ISETP.GE.AND P5, PT, R247, R242, PT ;  /* 0x000000f2f700820c */ /* 0x000fe20003fa6270 */
[----:B------:R-:W-:Y:S01]  /*27e0*/  FFMA.FTZ R247, R114, UR8, -R243 ;  /* 0x0000000872f77c23 */ /* 0x000fe200080108f3 */
[----:B------:R1:W2:Y:S02]  /*27f0*/  LDG.E R242, desc[UR22][R244.64+0x20] ;  /* 0x00002016f4f27981 */ /* 0x0002a4000c1e1900 */
[----:B------:R-:W4:Y:S01]  /*2800*/  MUFU.TANH R240, R240 ;  /* 0x000000f000f07308 */ /* 0x000f220000002400 */
[--C-:B------:R-:W-:Y:S09]  /*2810*/  FFMA.FTZ R180, R180, UR8, -R251.reuse ;  /* 0x00000008b4b47c23 */ /* 0x100ff200080108fb */
[----:B------:R-:W3:Y:S10]  /*2820*/  MUFU.TANH R237, R237 ;  /* 0x000000ed00ed7308 */ /* 0x000ef40000002400 */
[----:B------:R3:W-:Y:S01]  /*2830*/  MUFU.EX2 R249, R246 ;  /* 0x000000f600f97308 */ /* 0x0007e20000000800 */
[----:B----4-:R-:W-:Y:S09]  /*2840*/  MOV R114, R240 ;  /* 0x000000f000727202 */ /* 0x010ff20000000f00 */
[----:B------:R-:W4:Y:S01]  /*2850*/  MUFU.TANH R239, R239 ;  /* 0x000000ef00ef7308 */ /* 0x000f220000002400 */
[----:B------:R-:W-:Y:S01]  /*2860*/  @!P0 FSEL R114, R240, -INF , !P6 ;  /* 0xff800000f0728808 */ /* 0x000fe20007000000 */
[----:B-1----:R-:W-:Y:S01]  /*2870*/  FFMA.FTZ R245, R252, UR8, -R251 ;  /* 0x00000008fcf57c23 */ /* 0x002fe200080108fb */
[----:B------:R-:W-:Y:S02]  /*2880*/  MOV R244, R236 ;  /* 0x000000ec00f47202 */ /* 0x000fe40000000f00 */
[----:B------:R-:W-:Y:S05]  /*2890*/  @!P0 FSEL R244, R236, -INF , !P2 ;  /* 0xff800000ecf48808 */ /* 0x000fea0005000000 */
[----:B------:R-:W1:Y:S01]  /*28a0*/  MUFU.TANH R241, R241 ;  /* 0x000000f100f17308 */ /* 0x000e620000002400 */
[----:B---3--:R-:W-:Y:S02]  /*28b0*/  MOV R252, R237 ;  /* 0x000000ed00fc7202 */ /* 0x008fe40000000f00 */
[----:B------:R-:W-:Y:S02]  /*28c0*/  MOV R246, R235 ;  /* 0x000000eb00f67202 */ /* 0x000fe40000000f00 */
[----:B------:R-:W-:Y:S02]  /*28d0*/  @!P0 FSEL R246, R235, -INF , !P4 ;  /* 0xff800000ebf68808 */ /* 0x000fe40006000000 */
[C---:B------:R-:W-:Y:S03]  /*28e0*/  @!P0 FSEL R252, R237.reuse, -INF , !P3 ;  /* 0xff800000edfc8808 */ /* 0x040fe60005800000 */
[----:B------:R3:W-:Y:S01]  /*28f0*/  MUFU.EX2 R101, R245 ;  /* 0x000000f500657308 */ /* 0x0007e20000000800 */
[----:B------:R-:W-:Y:S01]  /*2900*/  FFMA.FTZ R237, -R237, R237, 1 ;  /* 0x3f800000eded7423 */ /* 0x000fe200000101ed */
[-C--:B----4-:R-:W-:Y:S01]  /*2910*/  MOV R182, R239.reuse ;  /* 0x000000ef00b67202 */ /* 0x090fe20000000f00 */
[----:B------:R-:W-:Y:S07]  /*2920*/  FFMA.FTZ R246, R246, UR8, -R243 ;  /* 0x00000008f6f67c23 */ /* 0x000fee00080108f3 */
[----:B------:R-:W-:Y:S01]  /*2930*/  MUFU.EX2 R248, R247 ;  /* 0x000000f700f87308 */ /* 0x000fe20000000800 */
[C---:B------:R-:W-:Y:S01]  /*2940*/  @!P0 FSEL R182, R239.reuse, -INF , !P1 ;  /* 0xff800000efb68808 */ /* 0x040fe20004800000 */
[--C-:B------:R-:W-:Y:S01]  /*2950*/  FFMA.FTZ R252, R252, UR8, -R251.reuse ;  /* 0x00000008fcfc7c23 */ /* 0x100fe200080108fb */
[----:B------:R-:W-:Y:S07]  /*2960*/  FFMA.FTZ R239, -R239, R239, 1 ;  /* 0x3f800000efef7423 */ /* 0x000fee00000101ef */
[----:B------:R4:W4:Y:S01]  /*2970*/  MUFU.EX2 R247, R107 ;  /* 0x0000006b00f77308 */ /* 0x0009220000000800 */
[----:B------:R-:W-:Y:S01]  /*2980*/  FMUL.FTZ R237, R237, UR9 ;  /* 0x00000009eded7c20 */ /* 0x000fe20008410000 */
[----:B------:R-:W-:Y:S01]  /*2990*/  FFMA.FTZ R251, R182, UR8, -R251 ;  /* 0x00000008b6fb7c23 */ /* 0x000fe200080108fb */
[----:B------:R-:W-:Y:S07]  /*29a0*/  FMUL.FTZ R239, R239, UR9 ;  /* 0x00000009efef7c20 */ /* 0x000fee0008410000 */
[----:B------:R-:W-:Y:S01]  /*29b0*/  MUFU.EX2 R106, R106 ;  /* 0x0000006a006a7308 */ /* 0x000fe20000000800 */
[--C-:B---3--:R-:W-:Y:S01]  /*29c0*/  FFMA.FTZ R245, R244, UR8, -R243.reuse ;  /* 0x00000008f4f57c23 */ /* 0x108fe200080108f3 */
[----:B-1----:R-:W-:Y:S08]  /*29d0*/  MOV R244, R241 ;  /* 0x000000f100f47202 */ /* 0x002ff00000000f00 */
[----:B------:R-:W1:Y:S01]  /*29e0*/  MUFU.EX2 R105, R105 ;  /* 0x0000006900697308 */ /* 0x000e620000000800 */
[----:B------:R-:W-:Y:S09]  /*29f0*/  @!P0 FSEL R244, R241, -INF , !P5 ;  /* 0xff800000f1f48808 */ /* 0x000ff20006800000 */
[----:B------:R-:W3:Y:S01]  /*2a00*/  MUFU.EX2 R250, R250 ;  /* 0x000000fa00fa7308 */ /* 0x000ee20000000800 */
[--C-:B----4-:R-:W-:Y:S01]  /*2a10*/  FFMA.FTZ R107, R114, UR8, -R243.reuse ;  /* 0x00000008726b7c23 */ /* 0x110fe200080108f3 */
[----:B------:R-:W-:Y:S08]  /*2a20*/  FFMA.FTZ R243, R244, UR8, -R243 ;  /* 0x00000008f4f37c23 */ /* 0x000ff000080108f3 */
[----:B------:R-:W-:Y:S01]  /*2a30*/  MUFU.EX2 R103, R103 ;  /* 0x0000006700677308 */ /* 0x000fe20000000800 */
[----:B------:R-:W-:Y:S09]  /*2a40*/  F2FP.BF16.F32.PACK_AB R114, R247, R248 ;  /* 0x000000f8f772723e */ /* 0x000ff200000010ff */
[----:B------:R-:W4:Y:S01]  /*2a50*/  MUFU.EX2 R102, R102 ;  /* 0x0000006600667308 */ /* 0x000f220000000800 */
[----:B-1----:R-:W-:Y:S09]  /*2a60*/  F2FP.BF16.F32.PACK_AB R63, R105, R106 ;  /* 0x0000006a693f723e */ /* 0x002ff200000010ff */
[----:B------:R-:W1:Y:S01]  /*2a70*/  MUFU.EX2 R180, R180 ;  /* 0x000000b400b47308 */ /* 0x000e620000000800 */
[----:B---3--:R-:W-:Y:S01]  /*2a80*/  F2FP.BF16.F32.PACK_AB R61, R249, R250 ;  /* 0x000000faf93d723e */ /* 0x008fe200000010ff */
[----:B------:R-:W-:Y:S08]  /*2a90*/  STS [R208], R63 ;  /* 0x0000003fd0007388 */ /* 0x000ff00000000800 */
[----:B------:R-:W-:Y:S01]  /*2aa0*/  MUFU.EX2 R246, R246 ;  /* 0x000000f600f67308 */ /* 0x000fe20000000800 */
[----:B------:R-:W-:Y:S09]  /*2ab0*/  STS [R208+0x400], R61 ;  /* 0x0004003dd0007388 */ /* 0x000ff20000000800 */
[----:B------:R-:W3:Y:S01]  /*2ac0*/  MUFU.EX2 R245, R245 ;  /* 0x000000f500f57308 */ /* 0x000ee20000000800 */
[----:B----4-:R-:W-:Y:S01]  /*2ad0*/  F2FP.BF16.F32.PACK_AB R182, R102, R103 ;  /* 0x0000006766b6723e */ /* 0x010fe200000010ff */
[----:B------:R-:W-:Y:S08]  /*2ae0*/  STS [R227+0x400], R114 ;  /* 0x00040072e3007388 */ /* 0x000ff00000000800 */
[----:B------:R-:W-:Y:S01]  /*2af0*/  MUFU.EX2 R252, R252 ;  /* 0x000000fc00fc7308 */ /* 0x000fe20000000800 */
[----:B-1----:R-:W-:Y:S01]  /*2b00*/  F2FP.BF16.F32.PACK_AB R181, R180, R101 ;  /* 0x00000065b4b5723e */ /* 0x002fe200000010ff */
[----:B------:R-:W-:Y:S08]  /*2b10*/  STS [R227], R182 ;  /* 0x000000b6e3007388 */ /* 0x000ff00000000800 */
[----:B------:R-:W1:Y:S01]  /*2b20*/  MUFU.EX2 R251, R251 ;  /* 0x000000fb00fb7308 */ /* 0x000e620000000800 */
[----:B------:R-:W-:Y:S09]  /*2b30*/  STS [R226], R181 ;  /* 0x000000b5e2007388 */ /* 0x000ff20000000800 */
[----:B------:R-:W-:Y:S01]  /*2b40*/  MUFU.EX2 R244, R107 ;  /* 0x0000006b00f47308 */ /* 0x000fe20000000800 */
[----:B---3--:R-:W-:Y:S09]  /*2b50*/  F2FP.BF16.F32.PACK_AB R115, R245, R246 ;  /* 0x000000f6f573723e */ /* 0x008ff200000010ff */
[----:B------:R-:W3:Y:S01]  /*2b60*/  MUFU.EX2 R243, R243 ;  /* 0x000000f300f37308 */ /* 0x000ee20000000800 */
[----:B------:R-:W-:Y:S01]  /*2b70*/  STS [R226+0x400], R115 ;  /* 0x00040073e2007388 */ /* 0x000fe20000000800 */
[----:B-1----:R-:W-:Y:S05]  /*2b80*/  F2FP.BF16.F32.PACK_AB R113, R251, R252 ;  /* 0x000000fcfb71723e */ /* 0x002fea00000010ff */
[----:B------:R-:W-:Y:S01]  /*2b90*/  STS [R216], R113 ;  /* 0x00000071d8007388 */ /* 0x000fe20000000800 */
[----:B---3--:R-:W-:Y:S05]  /*2ba0*/  F2FP.BF16.F32.PACK_AB R107, R243, R244 ;  /* 0x000000f4f36b723e */ /* 0x008fea00000010ff */
        /* <DEDUP_REMOVED lines=51> */
[----:B------:R-:W-:Y:S01]  /*2ee0*/  FADD.FTZ R102, -R238, R12 ;  /* 0x0000000cee667221 */ /* 0x000fe20000010100 */
        /* <DEDUP_REMOVED lines=8> */
[----:B------:R-:W-:Y:S02]  /*2f70*/  FMUL.FTZ R233, R102, R233 ;  /* 0x000000e966e97220 */ /* 0x000fe40000410000 */
[----:B------:R-:W-:Y:S01]  /*2f80*/  FMUL.FTZ R252, R252, R107 ;  /* 0x0000006bfcfc7220 */ /* 0x000fe20000410000 */
[----:B------:R-:W-:Y:S01]  /*2f90*/  FMUL.FTZ R238, R251, R238 ;  /* 0x000000eefbee7220 */ /* 0x000fe20000410000 */
[----:B------:R-:W-:Y:S01]  /*2fa0*/  FMUL.FTZ R251, R234, UR9 ;  /* 0x00000009eafb7c20 */ /* 0x000fe20008410000 */
[----:B------:R-:W-:Y:S01]  /*2fb0*/  F2FP.BF16.F32.PACK_AB R234, R219, R187 ;  /* 0x000000bbdbea723e */ /* 0x000fe200000010ff */
[----:B------:R-:W-:Y:S01]  /*2fc0*/  FMUL.FTZ R237, R252, R237 ;  /* 0x000000edfced7220 */ /* 0x000fe20000410000 */
[----:B------:R-:W-:Y:S01]  /*2fd0*/  FMUL.FTZ R238, R238, R239 ;  /* 0x000000efeeee7220 */ /* 0x000fe20000410000 */
[----:B------:R-:W-:Y:S01]  /*2fe0*/  FMUL.FTZ R184, R180, R251 ;  /* 0x000000fbb4b87220 */ /* 0x000fe20000410000 */
[----:B--2---:R-:W-:Y:S04]  /*2ff0*/  FADD.FTZ R187, -R242, R6 ;  /* 0x00000006f2bb7221 */ /* 0x004fe80000010100 */
[----:B------:R-:W-:Y:S01]  /*3000*/  F2FP.BF16.F32.PACK_AB R233, R184, R233 ;  /* 0x000000e9b8e9723e */ /* 0x000fe200000010ff */
[----:B------:R-:W-:Y:S01]  /*3010*/  FADD.FTZ R184, -R242, R7 ;  /* 0x00000007f2b87221 */ /* 0x000fe20000010100 */
        /* <DEDUP_REMOVED lines=25> */
.L_x_531:
[----:B------:R-:W-:Y:S01]  /*31b0*/  FFMA.FTZ R185, -R185, R185, 1 ;  /* 0x3f800000b9b97423 */ /* 0x000fe200000101b9 */
[----:B------:R-:W-:Y:S01]  /*31c0*/  FFMA.FTZ R186, -R186, R186, 1 ;  /* 0x3f800000baba7423 */ /* 0x000fe200000101ba */
[----:B------:R-:W-:Y:S01]  /*31d0*/  FADD.FTZ R4, -R242, R11 ;  /* 0x0000000bf2047221 */ /* 0x000fe20000010100 */
[----:B------:R-:W-:Y:S01]  /*31e0*/  FMUL.FTZ R187, R250, R187 ;  /* 0x000000bbfabb7220 */ /* 0x000fe20000410000 */
[----:B------:R-:W-:Y:S01]  /*31f0*/  FMUL.FTZ R184, R249, R184 ;  /* 0x000000b8f9b87220 */ /* 0x000fe20000410000 */
[----:B-1----:R-:W-:Y:S01]  /*3200*/  FMUL.FTZ R6, R185, UR9 ;  /* 0x00000009b9067c20 */ /* 0x002fe20008410000 */
[----:B------:R-:W-:Y:S01]  /*3210*/  FMUL.FTZ R7, R186, UR9 ;  /* 0x00000009ba077c20 */ /* 0x000fe20008410000 */
[----:B------:R-:W-:Y:S01]  /*3220*/  FFMA.FTZ R232, -R232, R232, 1 ;  /* 0x3f800000e8e87423 */ /* 0x000fe200000101e8 */
[----:B------:R-:W-:Y:S01]  /*3230*/  FADD.FTZ R5, -R242, R10 ;  /* 0x0000000af2057221 */ /* 0x000fe20000010100 */
[----:B------:R-:W-:Y:S01]  /*3240*/  FFMA.FTZ R229, -R229, R229, 1 ;  /* 0x3f800000e5e57423 */ /* 0x000fe200000101e5 */
[----:B------:R-:W-:Y:S01]  /*3250*/  FMUL.FTZ R4, R247, R4 ;  /* 0x00000004f7047220 */ /* 0x000fe20000410000 */
[----:B------:R-:W-:Y:S01]  /*3260*/  FMUL.FTZ R6, R187, R6 ;  /* 0x00000006bb067220 */ /* 0x000fe20000410000 */
[----:B------:R-:W-:Y:S01]  /*3270*/  FMUL.FTZ R7, R184, R7 ;  /* 0x00000007b8077220 */ /* 0x000fe20000410000 */
[----:B------:R-:W-:Y:S01]  /*3280*/  FMUL.FTZ R13, R232, UR9 ;  /* 0x00000009e80d7c20 */ /* 0x000fe20008410000 */
[C---:B------:R-:W-:Y:S01]  /*3290*/  FADD.FTZ R9, -R242.reuse, R14 ;  /* 0x0000000ef2097221 */ /* 0x040fe20000010100 */
[----:B------:R-:W-:Y:S01]  /*32a0*/  FADD.FTZ R8, -R242, R15 ;  /* 0x0000000ff2087221 */ /* 0x000fe20000010100 */
[----:B------:R-:W-:Y:S01]  /*32b0*/  FMUL.FTZ R10, R229, UR9 ;  /* 0x00000009e50a7c20 */ /* 0x000fe20008410000 */
[----:B------:R-:W-:Y:S01]  /*32c0*/  FMUL.FTZ R5, R248, R5 ;  /* 0x00000005f8057220 */ /* 0x000fe20000410000 */
[----:B------:R-:W-:Y:S01]  /*32d0*/  FFMA.FTZ R235, -R235, R235, 1 ;  /* 0x3f800000ebeb7423 */ /* 0x000fe200000101eb */
[----:B------:R-:W-:Y:S01]  /*32e0*/  FFMA.FTZ R236, -R236, R236, 1 ;  /* 0x3f800000ecec7423 */ /* 0x000fe200000101ec */
[----:B------:R-:W-:Y:S01]  /*32f0*/  FMUL.FTZ R4, R4, R13 ;  /* 0x0000000d04047220 */ /* 0x000fe20000410000 */
[C---:B------:R-:W-:Y:S01]  /*3300*/  FADD.FTZ R11, -R242.reuse, R18 ;  /* 0x00000012f20b7221 */ /* 0x040fe20000010100 */
[----:B------:R-:W-:Y:S01]  /*3310*/  F2FP.BF16.F32.PACK_AB R13, R7, R6 ;  /* 0x00000006070d723e */ /* 0x000fe200000010ff */
[----:B------:R-:W-:Y:S01]  /*3320*/  FADD.FTZ R242, -R242, R19 ;  /* 0x00000013f2f27221 */ /* 0x000fe20000010100 */
[----:B------:R-:W-:Y:S01]  /*3330*/  FMUL.FTZ R9, R246, R9 ;  /* 0x00000009f6097220 */ /* 0x000fe20000410000 */
[----:B------:R-:W-:Y:S01]  /*3340*/  FMUL.FTZ R8, R245, R8 ;  /* 0x00000008f5087220 */ /* 0x000fe20000410000 */
[----:B------:R-:W-:Y:S01]  /*3350*/  FMUL.FTZ R5, R5, R10 ;  /* 0x0000000a05057220 */ /* 0x000fe20000410000 */
[----:B------:R-:W-:Y:S01]  /*3360*/  FMUL.FTZ R6, R235, UR9 ;  /* 0x00000009eb067c20 */ /* 0x000fe20008410000 */
[----:B------:R-:W-:Y:S01]  /*3370*/  FMUL.FTZ R7, R236, UR9 ;  /* 0x00000009ec077c20 */ /* 0x000fe20008410000 */
[----:B------:R-:W-:Y:S01]  /*3380*/  FFMA.FTZ R240, -R240, R240, 1 ;  /* 0x3f800000f0f07423 */ /* 0x000fe200000101f0 */
[----:B------:R-:W-:Y:S01]  /*3390*/  FFMA.FTZ R241, -R241, R241, 1 ;  /* 0x3f800000f1f17423 */ /* 0x000fe200000101f1 */
[----:B------:R-:W-:Y:S01]  /*33a0*/  FMUL.FTZ R6, R9, R6 ;  /* 0x0000000609067220 */ /* 0x000fe20000410000 */
[----:B------:R-:W-:Y:S01]  /*33b0*/  FMUL.FTZ R7, R8, R7 ;  /* 0x0000000708077220 */ /* 0x000fe20000410000 */
[----:B------:R-:W-:Y:S01]  /*33c0*/  FMUL.FTZ R11, R244, R11 ;  /* 0x0000000bf40b7220 */ /* 0x000fe20000410000 */
[----:B------:R-:W-:Y:S01]  /*33d0*/  FMUL.FTZ R240, R240, UR9 ;  /* 0x00000009f0f07c20 */ /* 0x000fe20008410000 */
[----:B------:R-:W-:Y:S01]  /*33e0*/  FMUL.FTZ R242, R243, R242 ;  /* 0x000000f2f3f27220 */ /* 0x000fe20000410000 */
[----:B------:R-:W-:Y:S01]  /*33f0*/  FMUL.FTZ R241, R241, UR9 ;  /* 0x00000009f1f17c20 */ /* 0x000fe20008410000 */
[----:B------:R-:W-:Y:S01]  /*3400*/  F2FP.BF16.F32.PACK_AB R56, R4, R5 ;  /* 0x000000050438723e */ /* 0x000fe200000010ff */
[----:B------:R-:W-:Y:S01]  /*3410*/  STS [R208+-0x2000], R183 ;  /* 0xffe000b7d0007388 */ /* 0x000fe20000000800 */
[----:B------:R-:W-:Y:S01]  /*3420*/  FMUL.FTZ R11, R11, R240 ;  /* 0x000000f00b0b7220 */ /* 0x000fe20000410000 */
[----:B------:R-:W-:Y:S01]  /*3430*/  FMUL.FTZ R242, R242, R241 ;  /* 0x000000f1f2f27220 */ /* 0x000fe20000410000 */
[----:B------:R-:W-:Y:S02]  /*3440*/  F2FP.BF16.F32.PACK_AB R65, R7, R6 ;  /* 0x000000060741723e */ /* 0x000fe400000010ff */
[----:B------:R-:W-:Y:S01]  /*3450*/  STS [R208+-0x1c00], R13 ;  /* 0xffe4000dd0007388 */ /* 0x000fe20000000800 */
[----:B------:R-:W-:Y:S01]  /*3460*/  F2FP.BF16.F32.PACK_AB R237, R238, R237 ;  /* 0x000000edeeed723e */ /* 0x000fe200000010ff */
[----:B------:R-:W-:Y:S01]  /*3470*/  IMAD R219, R214, UR7, RZ ;  /* 0x00000007d6db7c24 */ /* 0x000fe2000f8e02ff */
[----:B------:R-:W-:Y:S02]  /*3480*/  F2FP.BF16.F32.PACK_AB R101, R242, R11 ;  /* 0x0000000bf265723e */ /* 0x000fe400000010ff */
[----:B------:R-:W-:Y:S05]  /*3490*/  STS [R227+-0x2000], R234 ;  /* 0xffe000eae3007388 */ /* 0x000fea0000000800 */
[----:B------:R-:W-:Y:S05]  /*34a0*/  STS [R227+-0x1c00], R56 ;  /* 0xffe40038e3007388 */ /* 0x000fea0000000800 */
[----:B------:R-:W-:Y:S05]  /*34b0*/  STS [R226+-0x2000], R233 ;  /* 0xffe000e9e2007388 */ /* 0x000fea0000000800 */
[----:B------:R-:W-:Y:S05]  /*34c0*/  STS [R226+-0x1c00], R65 ;  /* 0xffe40041e2007388 */ /* 0x000fea0000000800 */
[----:B------:R-:W-:Y:S05]  /*34d0*/  STS [R216+-0x2000], R237 ;  /* 0xffe000edd8007388 */ /* 0x000fea0000000800 */
[----:B------:R-:W-:Y:S01]  /*34e0*/  STS [R216+-0x1c00], R101 ;  /* 0xffe40065d8007388 */ /* 0x000fe20000000800 */
[----:B------:R-:W-:Y:S06]  /*34f0*/  BAR.SYNC.DEFER_BLOCKING 0x0 ;  /* 0x0000000000007b1d */ /* 0x000fec0000010000 */
        /* <DEDUP_REMOVED lines=49> */
[----:B------:R-:W-:Y:S04]  /*3810*/  LEA R5, -R219, RZ, 0x6 ;  /* 0x000000ffdb057211 */ /* 0x000fe800078e31ff */
        /* <DEDUP_REMOVED lines=21> */
.L_x_532:
        /* <DEDUP_REMOVED lines=202> */
.L_x_530:
        /* <DEDUP_REMOVED lines=165> */
.L_x_527:
        /* <DEDUP_REMOVED lines=10> */
.L_x_535:
        /* <DEDUP_REMOVED lines=16> */
.L_x_1253:


//--------------------- .text._ZN5flash44flash_bwd_dq_dk_dv_loop_seqk_parallel_kernelI23Flash_bwd_kernel_traitsILi128ELi64ELi64ELi8ELi4ELi2ELi2ELb1ELb0EN7cutlass10bfloat16_tE19Flash_kernel_traitsILi128ELi64ELi64ELi8ES3_EELb1ELb1ELb0ELb0ELb0ELb1ELb0EEEvNS_16Flash_bwd_paramsE --------------------------
	.section	.text._ZN5flash44flash_bwd_dq_dk_dv_loop_seqk_parallel_kernelI23Flash_bwd_kernel_traitsILi128ELi64ELi64ELi8ELi4ELi2ELi2ELb1ELb0EN7cutlass10bfloat16_tE19Flash_kernel_traitsILi128ELi64ELi64ELi8ES3_EELb1ELb1ELb0ELb0ELb0ELb1ELb0EEEvNS_16Flash_bwd_paramsE,"ax",@progbits
	.align	128
        .global         _ZN5flash44flash_bwd_dq_dk_dv_loop_seqk_parallel_kernelI23Flash_bwd_kernel_traitsILi128ELi64ELi64ELi8ELi4ELi2ELi2ELb1ELb0EN7cutlass10bfloat16_tE19Flash_kernel_traitsILi128ELi64ELi64ELi8ES3_EELb1ELb1ELb0ELb0ELb0ELb1ELb0EEEvNS_16Flash_bwd_paramsE
        .type           _ZN5flash44flash_bwd_dq_dk_dv_loop_seqk_parallel_kernelI23Flash_bwd_kernel_traitsILi128ELi64ELi64ELi8ELi4ELi2ELi2ELb1ELb0EN7cutlass10bfloat16_tE19Flash_kernel_traitsILi128ELi64ELi64ELi8ES3_EELb1ELb1ELb0ELb0ELb0ELb1ELb0EEEvNS_16Flash_bwd_paramsE,@function
        .size           _ZN5flash44flash_bwd_dq_dk_dv_loop_seqk_parallel_kernelI23Flash_bwd_kernel_traitsILi128ELi64ELi64ELi8ELi4ELi2ELi2ELb1ELb0EN7cutlass10bfloat16_tE19Flash_kernel_traitsILi128ELi64ELi64ELi8ES3_EELb1ELb1ELb0ELb0ELb0ELb1ELb0EEEvNS_16Flash_bwd_paramsE,(.L_x_1254 - _ZN5flash44flash_bwd_dq_dk_dv_loop_seqk_parallel_kernelI23Flash_bwd_kernel_traitsILi128ELi64ELi64ELi8ELi4ELi2ELi2ELb1ELb0EN7cutlass10bfloat16_tE19Flash_kernel_traitsILi128ELi64ELi64ELi8ES3_EELb1ELb1ELb0ELb0ELb0ELb1ELb0EEEvNS_16Flash_bwd_paramsE)
        .other          _ZN5flash44flash_bwd_dq_dk_dv_loop_seqk_parallel_kernelI23Flash_bwd_kernel_traitsILi128ELi64ELi64ELi8ELi4ELi2ELi2ELb1ELb0EN7cutlass10bfloat16_tE19Flash_kernel_traitsILi128ELi64ELi64ELi8ES3_EELb1ELb1ELb0ELb0ELb0ELb1ELb0EEEvNS_16Flash_bwd_paramsE,@"STO_CUDA_ENTRY STV_DEFAULT"
_ZN5flash44flash_bwd_dq_dk_dv_loop_seqk_parallel_kernelI23Flash_bwd_kernel_traitsILi128ELi64ELi64ELi8ELi4ELi2ELi2ELb1ELb0EN7cutlass10bfloat16_tE19Flash_kernel_traitsILi128ELi64ELi64ELi8ES3_EELb1ELb1ELb0ELb0ELb0ELb1ELb0EEEvNS_16Flash_bwd_paramsE:
.text._ZN5flash44flash_bwd_dq_dk_dv_loop_seqk_parallel_kernelI23Flash_bwd_kernel_traitsILi128ELi64ELi64ELi8ELi4ELi2ELi2ELb1ELb0EN7cutlass10bfloat16_tE19Flash_kernel_traitsILi128ELi64ELi64ELi8ES3_EELb1ELb1ELb0ELb0ELb0ELb1ELb0EEEvNS_16Flash_bwd_paramsE:
        /* <DEDUP_REMOVED lines=18> */
[----:B------:R-:W4:Y:S01]  /*0120*/  S2UR UR16, SR_CTAID.X ;  /* 0x00000000001079c3 */ /* 0x000f220000002500 */
[----:B------:R-:W1:Y:S01]  /*0130*/  LDCU.64 UR8, c[0x0][0x470] ;  /* 0x00008e00ff0877ac */ /* 0x000e620008000a00 */
[----:B------:R-:W-:Y:S01]  /*0140*/  UMOV UR22, URZ ;  /* 0x000000ff00167c82 */ /* 0x000fe20008000000 */
[----:B------:R-:W-:Y:S01]  /*0150*/  UMOV UR23, URZ ;  /* 0x000000ff00177c82 */ /* 0x000fe20008000000 */
        /* <DEDUP_REMOVED lines=11> */
[----:B------:R-:W-:-:S02]  /*0210*/  LOP3.LUT R213, R202, 0x30, RZ, 0xc0, !PT ;  /* 0x00000030cad57812 */ /* 0x000fc400078ec0ff */
[--C-:B------:R-:W-:Y:S02]  /*0220*/  LOP3.LUT R217, R217, 0x20, R0.reuse, 0x78, !PT ;  /* 0x00000020d9d97812 */ /* 0x100fe400078e7800 */
[----:B------:R-:W-:Y:S01]  /*0230*/  LOP3.LUT R213, R213, 0x7, R0, 0xf8, !PT ;  /* 0x00000007d5d57812 */ /* 0x000fe200078ef800 */
[----:B------:R-:W-:Y:S01]  /*0240*/  IMAD.SHL.U32 R0, R206, 0x10, RZ ;  /* 0x00000010ce007824 */ /* 0x000fe200078e00ff */
[----:B------:R-:W-:Y:S02]  /*0250*/  LOP3.LUT R7, R5, 0x200, RZ, 0xc0, !PT ;  /* 0x0000020005077812 */ /* 0x000fe400078ec0ff */
[----:B------:R-:W-:Y:S02]  /*0260*/  SHF.R.U32.HI R215, RZ, 0x3, R206 ;  /* 0x00000003ffd77819 */ /* 0x000fe400000116ce */
[--C-:B------:R-:W-:Y:S02]  /*0270*/  LOP3.LUT R7, R7, 0x3800, R0.reuse, 0xf8, !PT ;  /* 0x0000380007077812 */ /* 0x100fe400078ef800 */
[----:B------:R-:W-:-:S02]  /*0280*/  LOP3.LUT R217, R217, 0x1c0, R0, 0xf8, !PT ;  /* 0x000001c0d9d97812 */ /* 0x000fc400078ef800 */
[----:B------:R-:W-:Y:S02]  /*0290*/  LOP3.LUT R0, R0, 0x1c0, RZ, 0xc0, !PT ;  /* 0x000001c000007812 */ /* 0x000fe400078ec0ff */
[C---:B------:R-:W-:Y:S02]  /*02a0*/  LOP3.LUT R15, R5.reuse, 0xc00, RZ, 0xc0, !PT ;  /* 0x00000c00050f7812 */ /* 0x040fe400078ec0ff */
[----:B------:R-:W-:Y:S02]  /*02b0*/  LOP3.LUT R11, R5, 0x400, RZ, 0xc0, !PT ;  /* 0x00000400050b7812 */ /* 0x000fe400078ec0ff */
[----:B------:R-:W-:Y:S02]  /*02c0*/  LOP3.LUT R13, R0, 0x18, R215, 0xf8, !PT ;  /* 0x00000018000d7812 */ /* 0x000fe400078ef8d7 */
[--C-:B------:R-:W-:Y:S02]  /*02d0*/  LOP3.LUT R0, R15, 0x6, R210.reuse, 0xf8, !PT ;  /* 0x000000060f007812 */ /* 0x100fe400078ef8d2 */
[----:B------:R-:W-:-:S02]  /*02e0*/  LOP3.LUT R11, R11, 0x6, R210, 0xf8, !PT ;  /* 0x000000060b0b7812 */ /* 0x000fc400078ef8d2 */
[----:B------:R-:W-:Y:S02]  /*02f0*/  LOP3.LUT R216, R13, 0x38, R210, 0x78, !PT ;  /* 0x000000380dd87812 */ /* 0x000fe400078e78d2 */
[----:B------:R-:W-:Y:S02]  /*0300*/  LOP3.LUT R210, R210, 0x20, RZ, 0xc0, !PT ;  /* 0x00000020d2d27812 */ /* 0x000fe400078ec0ff */
[----:B------:R-:W-:Y:S02]  /*0310*/  LOP3.LUT R2, R3, 0x1c0, RZ, 0xc0, !PT ;  /* 0x000001c003027812 */ /* 0x000fe400078ec0ff */
[----:B------:R-:W-:Y:S02]  /*0320*/  LOP3.LUT R17, R202, 0x10, RZ, 0xc0, !PT ;  /* 0x00000010ca117812 */ /* 0x000fe400078ec0ff */
[----:B------:R-:W-:Y:S02]  /*0330*/  LOP3.LUT R15, R9, 0x1f8, RZ, 0xc0, !PT ;  /* 0x000001f8090f7812 */ /* 0x000fe400078ec0ff */
[----:B------:R-:W-:-:S02]  /*0340*/  LOP3.LUT R210, R210, 0x18, R215, 0xf8, !PT ;  /* 0x00000018d2d27812 */ /* 0x000fc400078ef8d7 */
[----:B------:R-:W-:Y:S02]  /*0350*/  LOP3.LUT R13, R2, 0x38, R9, 0xf8, !PT ;  /* 0x00000038020d7812 */ /* 0x000fe400078ef809 */
[----:B------:R-:W-:Y:S02]  /*0360*/  R2P PR, R206, 0xe ;  /* 0x0000000ece007804 */ /* 0x000fe40000000000 */
[--C-:B------:R-:W-:Y:S02]  /*0370*/  LOP3.LUT R204, R17, 0x8, R206.reuse, 0xf8, !PT ;  /* 0x0000000811cc7812 */ /* 0x100fe400078ef8ce */
[----:B------:R-:W-:Y:S02]  /*0380*/  LOP3.LUT R218, R15, 0x38, R206, 0x78, !PT ;  /* 0x000000380fda7812 */ /* 0x000fe400078e78ce */
[----:B------:R-:W-:Y:S02]  /*0390*/  LOP3.LUT R210, R210, 0x1c0, R3, 0xf8, !PT ;  /* 0x000001c0d2d27812 */ /* 0x000fe400078ef803 */
[----:B------:R-:W-:-:S02]  /*03a0*/  LOP3.LUT R217, R0, R217, RZ, 0xfc, !PT ;  /* 0x000000d900d97212 */ /* 0x000fc400078efcff */
[----:B------:R-:W-:Y:S02]  /*03b0*/  LOP3.LUT R206, R13, 0x8, R206, 0x78, !PT ;  /* 0x000000080dce7812 */ /* 0x000fe400078e78ce */
[----:B------:R-:W-:Y:S02]  /*03c0*/  LOP3.LUT R0, R3, 0x200, RZ, 0xc0, !PT ;  /* 0x0000020003007812 */ /* 0x000fe400078ec0ff */
[--C-:B------:R-:W-:Y:S02]  /*03d0*/  LOP3.LUT R218, R218, 0x1e00, R9.reuse, 0xf8, !PT ;  /* 0x00001e00dada7812 */ /* 0x100fe400078ef809 */
[----:B------:R-:W-:Y:S02]  /*03e0*/  LOP3.LUT R210, R210, 0x38, R9, 0x78, !PT ;  /* 0x00000038d2d27812 */ /* 0x000fe400078e7809 */
[----:B------:R-:W-:Y:S02]  /*03f0*/  LOP3.LUT R202, R13, 0x8, R202, 0x78, !PT ;  /* 0x000000080dca7812 */ /* 0x000fe400078e78ca */
[----:B------:R-:W-:-:S02]  /*0400*/  LOP3.LUT R206, R7, R206, RZ, 0xfc, !PT ;  /* 0x000000ce07ce7212 */ /* 0x000fc400078efcff */
[--C-:B------:R-:W-:Y:S02]  /*0410*/  LOP3.LUT R9, R0, 0xc00, R5.reuse, 0xf8, !PT ;  /* 0x00000c0000097812 */ /* 0x100fe400078ef805 */
[----:B------:R-:W-:Y:S02]  /*0420*/  LOP3.LUT R204, R204, R13, RZ, 0x3c, !PT ;  /* 0x0000000dcccc7212 */ /* 0x000fe400078e3cff */
[--C-:B------:R-:W-:Y:S02]  /*0430*/  LOP3.LUT R7, R0, 0x400, R5.reuse, 0xf8, !PT ;  /* 0x0000040000077812 */ /* 0x100fe400078ef805 */
[-C--:B------:R-:W-:Y:S02]  /*0440*/  LOP3.LUT R212, R9, R202.reuse, RZ, 0xfc, !PT ;  /* 0x000000ca09d47212 */ /* 0x080fe400078efcff */
[----:B------:R-:W-:Y:S02]  /*0450*/  LOP3.LUT R204, R204, 0x200, R5, 0xf8, !PT ;  /* 0x00000200cccc7812 */ /* 0x000fe400078ef805 */
[----:B------:R-:W-:-:S02]  /*0460*/  LOP3.LUT R202, R7, R202, RZ, 0xfc, !PT ;  /* 0x000000ca07ca7212 */ /* 0x000fc400078efcff */
        /* <DEDUP_REMOVED lines=8> */
[----:B------:R-:W-:Y:S01]  /*04f0*/  LOP3.LUT R216, R11, R216, RZ, 0xfc, !PT ;  /* 0x000000d80bd87212 */ /* 0x000fe200078efcff */
[----:B------:R-:W-:Y:S01]  /*0500*/  IMAD.IADD R208, R212, 0x1, R209 ;  /* 0x00000001d4d07824 */ /* 0x000fe200078e02d1 */
[----:B------:R-:W-:Y:S01]  /*0510*/  LOP3.LUT R210, R210, 0x200, R3, 0xf8, !PT ;  /* 0x00000200d2d27812 */ /* 0x000fe200078ef803 */
[----:B------:R-:W-:Y:S01]  /*0520*/  IMAD.IADD R201, R209, 0x1, R202 ;  /* 0x00000001d1c97824 */ /* 0x000fe200078e02ca */
[----:B------:R-:W-:-:S02]  /*0530*/  SEL R207, R207, 0xffffffe0, !P1 ;  /* 0xffffffe0cfcf7807 */ /* 0x000fc40004800000 */
[----:B------:R-:W-:Y:S02]  /*0540*/  LEA R206, R206, UR4, 0x1 ;  /* 0x00000004cece7c11 */ /* 0x000fe4000f8e08ff */
[----:B------:R-:W-:Y:S02]  /*0550*/  LEA R218, R218, UR6, 0x1 ;  /* 0x00000006dada7c11 */ /* 0x000fe4000f8e08ff */
[----:B------:R-:W-:Y:S02]  /*0560*/  LEA R216, R216, UR6, 0x1 ;  /* 0x00000006d8d87c11 */ /* 0x000fe4000f8e08ff */
[----:B------:R-:W-:Y:S02]  /*0570*/  LEA R210, R210, UR6, 0x1 ;  /* 0x00000006d2d27c11 */ /* 0x000fe4000f8e08ff */
[----:B----4-:R-:W-:-:S07]  /*0580*/  IADD3 R205, PT, PT, R207, R206, R209 ;  /* 0x000000cecfcd7210 */ /* 0x010fce0007ffe0d1 */
.L_x_573:
[----:B-1----:R-:W1:Y:S01]  /*0590*/  LDCU.64 UR4, c[0x0][0x478] ;  /* 0x00008f00ff0477ac */ /* 0x002e620008000a00 */
[----:B------:R-:W2:Y:S01]  /*05a0*/  LDC.64 R2, c[0x0][0x460] ;  /* 0x00011800ff027b82 */ /* 0x000ea20000000a00 */
[----:B------:R-:W-:Y:S01]  /*05b0*/  ISETP.NE.U32.AND P5, PT, RZ, UR8, PT ;  /* 0x00000008ff007c0c */ /* 0x000fe2000bfa5070 */
[----:B---3--:R-:W-:Y:S01]  /*05c0*/  IMAD.SHL.U32 R11, R214, 0x4, RZ ;  /* 0x00000004d60b7824 */ /* 0x008fe200078e00ff */
[----:B------:R-:W-:Y:S01]  /*05d0*/  SHF.R.U32.HI R8, RZ, 0x1e, R214 ;  /* 0x0000001eff087819 */ /* 0x000fe200000116d6 */
[----:B------:R-:W-:Y:S01]  /*05e0*/  IMAD.MOV.U32 R235, RZ, RZ, RZ ;  /* 0x000000ffffeb7224 */ /* 0x000fe200078e00ff */
[----:B------:R-:W-:-:S03]  /*05f0*/  ISETP.NE.AND.EX P5, PT, RZ, UR9, PT, P5 ;  /* 0x00000009ff007c0c */ /* 0x000fc6000bfa5350 */
[----:B------:R-:W3:Y:S08]  /*0600*/  LDC.64 R12, c[0x0][0x460] ;  /* 0x00011800ff0c7b82 */ /* 0x000ef00000000a00 */
[----:B------:R-:W4:Y:S01]  /*0610*/  LDC.U8 R9, c[0x0][0x532] ;  /* 0x00014c80ff097b82 */ /* 0x000f220000000000 */
[----:B-1----:R-:W-:Y:S02]  /*0620*/  ISETP.NE.U32.AND P4, PT, RZ, UR4, PT ;  /* 0x00000004ff007c0c */ /* 0x002fe4000bf85070 */
[----:B------:R-:W-:-:S02]  /*0630*/  @P5 IADD3 R16, P1, PT, R11, UR8, RZ ;  /* 0x000000080b105c10 */ /* 0x000fc4000ff3e0ff */
[----:B------:R-:W-:Y:S02]  /*0640*/  ISETP.NE.AND.EX P4, PT, RZ, UR5, PT, P4 ;  /* 0x00000005ff007c0c */ /* 0x000fe4000bf85340 */
[----:B------:R-:W-:Y:S01]  /*0650*/  @P5 IADD3.X R17, PT, PT, R8, UR9, RZ, P1, !PT ;  /* 0x0000000908115c10 */ /* 0x000fe20008ffe4ff */
[----:B------:R-:W1:Y:S01]  /*0660*/  LDC.64 R4, c[0x0][0x468] ;  /* 0x00011a00ff047b82 */ /* 0x000e620000000a00 */
[C---:B--2---:R-:W-:Y:S02]  /*0670*/  ISETP.NE.U32.AND P3, PT, R2.reuse, RZ, PT ;  /* 0x000000ff0200720c */ /* 0x044fe40003f65070 */
[----:B------:R-:W-:Y:S01]  /*0680*/  ISETP.NE.U32.AND P2, PT, R2, RZ, PT ;  /* 0x000000ff0200720c */ /* 0x000fe20003f45070 */
[----:B------:R-:W-:Y:S01]  /*0690*/  IMAD.MOV.U32 R0, RZ, RZ, -0x1 ;  /* 0xffffffffff007424 */ /* 0x000fe200078e00ff */
[C---:B------:R-:W-:Y:S01]  /*06a0*/  ISETP.NE.AND.EX P3, PT, R3.reuse, RZ, PT, P3 ;  /* 0x000000ff0300720c */ /* 0x040fe20003f65330 */
[----:B------:R-:W2:Y:S01]  /*06b0*/  @P5 LDG.E R235, desc[UR18][R16.64] ;  /* 0x0000001210eb5981 */ /* 0x000ea2000c1e1900 */
[----:B------:R-:W-:-:S03]  /*06c0*/  ISETP.NE.AND.EX P2, PT, R3, RZ, PT, P2 ;  /* 0x000000ff0300720c */ /* 0x000fc60003f45320 */
[----:B------:R-:W-:Y:S01]  /*06d0*/  @P4 IADD3 R14, P0, PT, R11, UR4, RZ ;  /* 0x000000040b0e4c10 */ /* 0x000fe2000ff1e0ff */
[----:B---3--:R-:W-:Y:S01]  /*06e0*/  IMAD.WIDE.U32 R12, R214, 0x4, R12 ;  /* 0x00000004d60c7825 */ /* 0x008fe200078e000c */
[----:B------:R-:W3:Y:S02]  /*06f0*/  @!P4 LDC.64 R2, c[0x0][0x488] ;  /* 0x00012200ff02cb82 */ /* 0x000ee40000000a00 */
[----:B------:R-:W-:-:S04]  /*0700*/  @P4 IADD3.X R15, PT, PT, R8, UR5, RZ, P0, !PT ;  /* 0x00000005080f4c10 */ /* 0x000fc800087fe4ff */
[----:B-----5:R2:W5:Y:S04]  /*0710*/  @P3 LDG.E R0, desc[UR18][R12.64] ;  /* 0x000000120c003981 */ /* 0x020568000c1e1900 */
[----:B------:R-:W2:Y:S04]  /*0720*/  @P4 LDG.E R236, desc[UR18][R14.64] ;  /* 0x000000120eec4981 */ /* 0x000ea8000c1e1900 */
[----:B------:R2:W5:Y:S01]  /*0730*/  @P2 LDG.E R7, desc[UR18][R12.64+0x4] ;  /* 0x000004120c072981 */ /* 0x000562000c1e1900 */
[----:B----4-:R-:W-:Y:S02]  /*0740*/  ISETP.NE.AND P5, PT, R9, RZ, PT ;  /* 0x000000ff0900720c */ /* 0x010fe40003fa5270 */
[----:B-1----:R-:W-:-:S04]  /*0750*/  ISETP.EQ.U32.AND P1, PT, R4, RZ, PT ;  /* 0x000000ff0400720c */ /* 0x002fc80003f22070 */
[----:B------:R-:W-:Y:S02]  /*0760*/  ISETP.EQ.OR.EX P1, PT, R5, RZ, !P5, P1 ;  /* 0x000000ff0500720c */ /* 0x000fe40006f22710 */
[----:B------:R-:W-:Y:S01]  /*0770*/  IADD3 R10, P0, PT, R11, R4, RZ ;  /* 0x000000040b0a7210 */ /* 0x000fe20007f1e0ff */
[----:B------:R-:W-:-:S04]  /*0780*/  IMAD.MOV.U32 R238, RZ, RZ, -0x1 ;  /* 0xffffffffffee7424 */ /* 0x000fc800078e00ff */
[----:B------:R-:W-:Y:S02]  /*0790*/  IMAD.X R11, R8, 0x1, R5, P0 ;  /* 0x00000001080b7824 */ /* 0x000fe400000e0605 */
[----:B------:R-:W1:Y:S04]  /*07a0*/  @!P4 LDC R8, c[0x0][0x43c] ;  /* 0x00010f00ff08cb82 */ /* 0x000e680000000800 */
[----:B------:R4:W5:Y:S01]  /*07b0*/  @!P1 LDG.E R238, desc[UR18][R10.64] ;  /* 0x000000120aee9981 */ /* 0x000962000c1e1900 */
[----:B------:R-:W-:-:S03]  /*07c0*/  ISETP.NE.U32.AND P1, PT, R4, RZ, PT ;  /* 0x000000ff0400720c */ /* 0x000fc60003f25070 */
[----:B------:R-:W2:Y:S01]  /*07d0*/  @!P2 LDC R229, c[0x0][0x434] ;  /* 0x00010d00ffe5ab82 */ /* 0x000ea20000000800 */
[----:B------:R-:W-:Y:S02]  /*07e0*/  ISETP.NE.AND.EX P1, PT, R5, RZ, PT, P1 ;  /* 0x000000ff0500720c */ /* 0x000fe40003f25310 */
[----:B---3--:R-:W-:Y:S01]  /*07f0*/  @!P4 ISETP.NE.U32.AND P0, PT, R2, RZ, PT ;  /* 0x000000ff0200c20c */ /* 0x008fe20003f05070 */
[----:B------:R-:W-:-:S03]  /*0800*/  USHF.L.U32 UR21, UR17, 0x6, URZ ;  /* 0x0000000611157899 */ /* 0x000fc600080006ff */
[----:B------:R-:W-:-:S04]  /*0810*/  @!P4 ISETP.NE.AND.EX P0, PT, R3, RZ, PT, P0 ;  /* 0x000000ff0300c20c */ /* 0x000fc80003f05300 */
[----:B-1----:R-:W-:Y:S01]  /*0820*/  @!P4 SEL R8, R8, RZ, P0 ;  /* 0x000000ff0808c207 */ /* 0x002fe20000000000 */
[----:B--2---:R-:W-:Y:S02]  /*0830*/  @P4 IMAD.IADD R236, R236, 0x1, -R235 ;  /* 0x00000001ecec4824 */ /* 0x004fe400078e0aeb */
[----:B----4-:R-:W-:Y:S06]  /*0840*/  @!P1 BRA `(.L_x_536) ;  /* 0x00000000000c9947 */ /* 0x010fec0003800000 */
[----:B------:R-:W2:Y:S02]  /*0850*/  @P5 LDG.E R3, desc[UR18][R10.64+0x4] ;  /* 0x000004120a035981 */ /* 0x000ea4000c1e1900 */
[----:B--2--5:R-:W-:-:S06]  /*0860*/  @P5 IADD3 R6, PT, PT, R3, -R238, RZ ;  /* 0x800000ee03065210 */ /* 0x024fcc0007ffe0ff */
[----:B------:R1:W5:Y:S02]  /*0870*/  @!P5 LDG.E R6, desc[UR18][R10.64] ;  /* 0x000000120a06d981 */ /* 0x000364000c1e1900 */
.L_x_536:
        /* <DEDUP_REMOVED lines=16> */
[----:B------:R-:W-:Y:S02]  /*0980*/  @!P4 IMAD R7, R214, R5, R21 ;  /* 0x00000005d607c224 */ /* 0x000fe400078e0215 */
[----:B---3--:R-:W-:-:S04]  /*0990*/  @P4 IMAD.WIDE.U32 R4, R0, R2, RZ ;  /* 0x0000000200044225 */ /* 0x008fc800078e00ff */
[----:B------:R-:W-:Y:S02]  /*09a0*/  @P4 IMAD R7, R0, R3, R5 ;  /* 0x0000000300074224 */ /* 0x000fe400078e0205 */
[----:B------:R-:W-:Y:S01]  /*09b0*/  @P4 IMAD.MOV.U32 R20, RZ, RZ, R4 ;  /* 0x000000ffff144224 */ /* 0x000fe200078e0004 */
[----:B------:R-:W-:Y:S06]  /*09c0*/  @P0 BRA `(.L_x_538) ;  /* 0x0000000000280947 */ /* 0x000fec0003800000 */
[----:B------:R-:W2:Y:S01]  /*09d0*/  LDCU.64 UR12, c[0x0][0x3b8] ;  /* 0x00007700ff0c77ac */ /* 0x000ea20008000a00 */
[----:B------:R-:W-:Y:S01]  /*09e0*/  SHF.R.S32.HI R2, RZ, 0x1f, R235 ;  /* 0x0000001fff027819 */ /* 0x000fe200000114eb */
[----:B------:R-:W1:Y:S04]  /*09f0*/  LDCU.64 UR4, c[0x0][0x3a0] ;  /* 0x00007400ff0477ac */ /* 0x000e680008000a00 */
[----:B--2---:R-:W-:Y:S02]  /*0a00*/  IMAD R2, R2, UR12, RZ ;  /* 0x0000000c02027c24 */ /* 0x004fe4000f8e02ff */
[----:B------:R-:W-:-:S04]  /*0a10*/  IMAD.WIDE.U32 R4, R235, UR12, RZ ;  /* 0x0000000ceb047c25 */ /* 0x000fc8000f8e00ff */
[----:B------:R-:W-:-:S05]  /*0a20*/  IMAD R2, R235, UR13, R2 ;  /* 0x0000000deb027c24 */ /* 0x000fca000f8e0202 */
[----:B------:R-:W-:-:S03]  /*0a30*/  IADD3 R5, PT, PT, R5, R2, RZ ;  /* 0x0000000205057210 */ /* 0x000fc60007ffe0ff */
[----:B-1----:R-:W-:-:S04]  /*0a40*/  IMAD.WIDE.U32 R10, R214, UR4, R4 ;  /* 0x00000004d60a7c25 */ /* 0x002fc8000f8e0004 */
[----:B------:R-:W-:Y:S01]  /*0a50*/  IMAD R8, R214, UR5, R11 ;  /* 0x00000005d6087c24 */ /* 0x000fe2000f8e020b */
[----:B------:R-:W-:Y:S06]  /*0a60*/  BRA `(.L_x_539) ;  /* 0x0000000000147947 */ /* 0x000fec0003800000 */
.L_x_538:
[----:B------:R-:W2:Y:S01]  /*0a70*/  LDCU.64 UR12, c[0x0][0x3b8] ;  /* 0x00007700ff0c77ac */ /* 0x000ea20008000a00 */
[----:B-1----:R-:W-:-:S05]  /*0a80*/  IADD3 R10, PT, PT, R235, R238, RZ ;  /* 0x000000eeeb0a7210 */ /* 0x002fca0007ffe0ff */
[C---:B--2---:R-:W-:Y:S02]  /*0a90*/  IMAD R8, R10.reuse, UR13, RZ ;  /* 0x0000000d0a087c24 */ /* 0x044fe4000f8e02ff */
[----:B------:R-:W-:-:S05]  /*0aa0*/  IMAD.WIDE.U32 R10, R10, UR12, RZ ;  /* 0x0000000c0a0a7c25 */ /* 0x000fca000f8e00ff */
[----:B------:R-:W-:Y:S02]  /*0ab0*/  IADD3 R8, PT, PT, R11, R8, RZ ;  /* 0x000000080b087210 */ /* 0x000fe40007ffe0ff */
.L_x_539:
        /* <DEDUP_REMOVED lines=38> */
.L_x_540:
[----:B------:R-:W1:Y:S01]  /*0d20*/  LDCU.64 UR10, c[0x0][0x3c0] ;  /* 0x00007800ff0a77ac */ /* 0x000e620008000a00 */
[----:B------:R-:W-:-:S05]  /*0d30*/  IADD3 R2, PT, PT, R235, R238, RZ ;  /* 0x000000eeeb027210 */ /* 0x000fca0007ffe0ff */
[C---:B-1----:R-:W-:Y:S02]  /*0d40*/  IMAD R13, R2.reuse, UR11, RZ ;  /* 0x0000000b020d7c24 */ /* 0x042fe4000f8e02ff */
[----:B------:R-:W-:-:S05]  /*0d50*/  IMAD.WIDE.U32 R2, R2, UR10, RZ ;  /* 0x0000000a02027c25 */ /* 0x000fca000f8e00ff */
[----:B------:R-:W-:Y:S02]  /*0d60*/  IADD3 R13, PT, PT, R3, R13, RZ ;  /* 0x0000000d030d7210 */ /* 0x000fe40007ffe0ff */
[----:B------:R-:W-:-:S07]  /*0d70*/  MOV R16, R2 ;  /* 0x0000000200107202 */ /* 0x000fce0000000f00 */
.L_x_541:
        /* <DEDUP_REMOVED lines=17> */
[----:B------:R-:W-:-:S05]  /*0e90*/  IADD3 R3, PT, PT, R3, R11, RZ ;  /* 0x0000000b03037210 */ /* 0x000fca0007ffe0ff */
[----:B------:R-:W-:-:S04]  /*0ea0*/  IMAD R3, R3, UR24, RZ ;  /* 0x0000001803037c24 */ /* 0x000fc8000f8e02ff */
[----:B------:R-:W-:Y:S01]  /*0eb0*/  IMAD R3, R2, UR4, R3 ;  /* 0x0000000402037c24 */ /* 0x000fe2000f8e0203 */
[----:B------:R-:W-:-:S04]  /*0ec0*/  USHF.R.S32.HI UR4, URZ, 0x1f, UR26 ;  /* 0x0000001fff047899 */ /* 0x000fc8000801141a */
[----:B------:R-:W-:-:S05]  /*0ed0*/  IADD3 R3, PT, PT, R15, R3, RZ ;  /* 0x000000030f037210 */ /* 0x000fca0007ffe0ff */
[----:B------:R-:W-:Y:S02]  /*0ee0*/  IMAD R21, R3, UR26, RZ ;  /* 0x0000001a03157c24 */ /* 0x000fe4000f8e02ff */
[----:B------:R-:W-:-:S04]  /*0ef0*/  IMAD.WIDE.U32 R2, R14, UR26, RZ ;  /* 0x0000001a0e027c25 */ /* 0x000fc8000f8e00ff */
[----:B------:R-:W-:Y:S01]  /*0f00*/  IMAD R21, R14, UR4, R21 ;  /* 0x000000040e157c24 */ /* 0x000fe2000f8e0215 */
[----:B------:R-:W-:-:S04]  /*0f10*/  MOV R18, R2 ;  /* 0x0000000200127202 */ /* 0x000fc80000000f00 */
[----:B------:R-:W-:Y:S01]  /*0f20*/  IADD3 R21, PT, PT, R3, R21, RZ ;  /* 0x0000001503157210 */ /* 0x000fe20007ffe0ff */
[----:B------:R-:W-:Y:S06]  /*0f30*/  BRA `(.L_x_543) ;  /* 0x0000000000107947 */ /* 0x000fec0003800000 */
.L_x_542:
[C---:B------:R-:W-:Y:S02]  /*0f40*/  IMAD R21, R0.reuse, UR7, RZ ;  /* 0x0000000700157c24 */ /* 0x040fe4000f8e02ff */
[----:B------:R-:W-:-:S05]  /*0f50*/  IMAD.WIDE.U32 R2, R0, UR6, RZ ;  /* 0x0000000600027c25 */ /* 0x000fca000f8e00ff */
[----:B------:R-:W-:Y:S02]  /*0f60*/  IADD3 R21, PT, PT, R3, R21, RZ ;  /* 0x0000001503157210 */ /* 0x000fe40007ffe0ff */
[----:B------:R-:W-:-:S07]  /*0f70*/  MOV R18, R2 ;  /* 0x0000000200127202 */ /* 0x000fce0000000f00 */
.L_x_543:
        /* <DEDUP_REMOVED lines=20> */
.L_x_544:
[----:B------:R-:W1:Y:S01]  /*10c0*/  LDC R11, c[0x0][0x434] ;  /* 0x00010d00ff0b7b82 */ /* 0x000e620000000800 */
[----:B------:R-:W-:-:S04]  /*10d0*/  IMAD R2, R214, UR24, R211 ;  /* 0x00000018d6027c24 */ /* 0x000fc8000f8e02d3 */
[----:B-1----:R-:W-:-:S03]  /*10e0*/  IMAD R11, R2, R11, RZ ;  /* 0x0000000b020b7224 */ /* 0x002fc600078e02ff */
.L_x_545:
        /* <DEDUP_REMOVED lines=11> */
.L_x_546:
[----:B------:R-:W1:Y:S01]  /*11a0*/  LDC R15, c[0x0][0x444] ;  /* 0x00011100ff0f7b82 */ /* 0x000e620000000800 */
[----:B------:R-:W-:-:S04]  /*11b0*/  IMAD R0, R214, UR24, R211 ;  /* 0x00000018d6007c24 */ /* 0x000fc8000f8e02d3 */
[----:B-1----:R-:W-:-:S07]  /*11c0*/  IMAD R15, R0, R15, RZ ;  /* 0x0000000f000f7224 */ /* 0x002fce00078e02ff */
.L_x_547:
[----:B------:R-:W1:Y:S01]  /*11d0*/  S2R R243, SR_TID.X ;  /* 0x0000000000f37919 */ /* 0x000e620000002100 */
[----:B------:R-:W2:Y:S01]  /*11e0*/  LDCU.128 UR4, c[0x0][0x590] ;  /* 0x0000b200ff0477ac */ /* 0x000ea20008000c00 */
[----:B------:R-:W3:Y:S01]  /*11f0*/  LDC.64 R2, c[0x0][0x3b0] ;  /* 0x0000ec00ff027b82 */ /* 0x000ee20000000a00 */
[----:B------:R-:W-:Y:S01]  /*1200*/  SHF.R.S32.HI R23, RZ, 0x1f, R4 ;  /* 0x0000001fff177819 */ /* 0x000fe20000011404 */
[----:B------:R-:W4:Y:S01]  /*1210*/  S2R R0, SR_TID.X ;  /* 0x0000000000007919 */ /* 0x000f220000002100 */
[----:B------:R-:W-:Y:S01]  /*1220*/  IMAD.MOV.U32 R25, RZ, RZ, RZ ;  /* 0x000000ffff197224 */ /* 0x000fe200078e00ff */
[----:B------:R-:W5:Y:S01]  /*1230*/  LDCU.64 UR14, c[0x0][0x3c8] ;  /* 0x00007900ff0e77ac */ /* 0x000f620008000a00 */
[----:B------:R-:W-:Y:S01]  /*1240*/  ISETP.NE.AND P6, PT, RZ, UR27, PT ;  /* 0x0000001bff007c0c */ /* 0x000fe2000bfc5270 */
[----:B------:R-:W-:Y:S01]  /*1250*/  IMAD R15, R12, 0x40, R15 ;  /* 0x000000400c0f7824 */ /* 0x000fe200078e020f */
[----:B------:R-:W-:Y:S01]  /*1260*/  BSSY.RECONVERGENT B1, `(.L_x_537) ;  /* 0x0000534000017945 */ /* 0x000fe20003800200 */
[----:B------:R-:W-:Y:S01]  /*1270*/  UIMAD UR26, UR24, UR26, URZ ;  /* 0x0000001a181a72a4 */ /* 0x000fe2000f8e02ff */
[----:B------:R-:W5:Y:S03]  /*1280*/  LDC.64 R246, c[0x0][0x420] ;  /* 0x00010800fff67b82 */ /* 0x000f660000000a00 */
[----:B------:R-:W-:-:S02]  /*1290*/  USHF.L.U32 UR28, UR26, 0x6, URZ ;  /* 0x000000061a1c7899 */ /* 0x000fc400080006ff */
[----:B--2---:R-:W-:Y:S02]  /*12a0*/  USHF.L.U64.HI UR25, UR4, 0x5, UR5 ;  /* 0x0000000504197899 */ /* 0x004fe40008010205 */
[----:B------:R-:W-:Y:S01]  /*12b0*/  USHF.L.U32 UR27, UR4, 0x5, URZ ;  /* 0x00000005041b7899 */ /* 0x000fe200080006ff */
[----:B-1----:R-:W-:Y:S01]  /*12c0*/  IMAD.SHL.U32 R24, R243, 0x8, RZ ;  /* 0x00000008f3187824 */ /* 0x002fe200078e00ff */
[----:B------:R-:W-:Y:S02]  /*12d0*/  SHF.R.U32.HI R243, RZ, 0x5, R243 ;  /* 0x00000005fff37819 */ /* 0x000fe400000116f3 */
[----:B----4-:R-:W-:Y:S02]  /*12e0*/  LOP3.LUT R248, R0, 0x1f, RZ, 0xc0, !PT ;  /* 0x0000001f00f87812 */ /* 0x010fe400078ec0ff */
[----:B------:R-:W-:-:S04]  /*12f0*/  LOP3.LUT R24, R24, 0x38, RZ, 0xc0, !PT ;  /* 0x0000003818187812 */ /* 0x000fc800078ec0ff */
[----:B------:R-:W-:Y:S01]  /*1300*/  IADD3 R26, P1, PT, R24, R22, RZ ;  /* 0x00000016181a7210 */ /* 0x000fe20007f3e0ff */
[----:B------:R-:W-:-:S04]  /*1310*/  IMAD R22, R19, UR4, RZ ;  /* 0x0000000413167c24 */ /* 0x000fc8000f8e02ff */
[----:B------:R-:W-:Y:S01]  /*1320*/  IMAD.X R27, RZ, RZ, R5, P1 ;  /* 0x000000ffff1b7224 */ /* 0x000fe200008e0605 */
[----:B------:R-:W-:Y:S01]  /*1330*/  IADD3 R18, P2, P1, R28, R18, R4 ;  /* 0x000000121c127210 */ /* 0x000fe2000795e004 */
[C---:B------:R-:W-:Y:S01]  /*1340*/  IMAD R22, R17.reuse, UR5, R22 ;  /* 0x0000000511167c24 */ /* 0x040fe2000f8e0216 */
[----:B------:R-:W1:Y:S01]  /*1350*/  LDC.64 R4, c[0x0][0x5f8] ;  /* 0x00017e00ff047b82 */ /* 0x000e620000000a00 */
[----:B------:R-:W-:Y:S01]  /*1360*/  IMAD.WIDE.U32 R26, R17, UR4, R26 ;  /* 0x00000004111a7c25 */ /* 0x000fe2000f8e001a */
[----:B------:R-:W-:-:S03]  /*1370*/  IADD3.X R14, PT, PT, R14, R21, R23, P2, P1 ;  /* 0x000000150e0e7210 */ /* 0x000fc600017e2417 */
[----:B------:R-:W-:Y:S02]  /*1380*/  IMAD.IADD R27, R27, 0x1, R22 ;  /* 0x000000011b1b7824 */ /* 0x000fe400078e0216 */
[----:B---3--:R-:W-:Y:S01]  /*1390*/  IMAD R28, R19, R2, RZ ;  /* 0x00000002131c7224 */ /* 0x008fe200078e02ff */
[----:B------:R-:W2:Y:S01]  /*13a0*/  LDC R21, c[0x0][0x508] ;  /* 0x00014200ff157b82 */ /* 0x000ea20000000800 */
[----:B------:R-:W-:-:S04]  /*13b0*/  IMAD.WIDE.U32 R22, R211, UR6, R26 ;  /* 0x00000006d3167c25 */ /* 0x000fc8000f8e001a */
[----:B------:R-:W-:-:S04]  /*13c0*/  IMAD.WIDE.U32 R26, R17, R2, R24 ;  /* 0x00000002111a7225 */ /* 0x000fc800078e0018 */
[----:B------:R-:W-:Y:S01]  /*13d0*/  IMAD R28, R17, R3, R28 ;  /* 0x00000003111c7224 */ /* 0x000fe200078e021c */
[----:B------:R-:W-:Y:S01]  /*13e0*/  IADD3 R26, P1, PT, R20, R26, RZ ;  /* 0x0000001a141a7210 */ /* 0x000fe20007f3e0ff */
[----:B------:R-:W-:Y:S01]  /*13f0*/  IMAD R23, R211, UR7, R23 ;  /* 0x00000007d3177c24 */ /* 0x000fe2000f8e0217 */
[----:B------:R-:W3:Y:S01]  /*1400*/  LDCU.64 UR6, c[0x0][0x550] ;  /* 0x0000aa00ff0677ac */ /* 0x000ee20008000a00 */
[----:B------:R-:W-:Y:S01]  /*1410*/  IMAD R19, R243, UR26, R248 ;  /* 0x0000001af3137c24 */ /* 0x000fe2000f8e02f8 */
[----:B------:R-:W-:Y:S01]  /*1420*/  IADD3.X R27, PT, PT, R7, R27, R28, P1, !PT ;  /* 0x0000001b071b7210 */ /* 0x000fe20000ffe41c */
[----:B------:R-:W-:-:S04]  /*1430*/  IMAD.WIDE.U32 R22, R215, UR4, R22 ;  /* 0x00000004d7167c25 */ /* 0x000fc8000f8e0016 */
[----:B-1----:R-:W-:-:S04]  /*1440*/  IMAD.WIDE.U32 R28, R4, UR16, RZ ;  /* 0x00000010041c7c25 */ /* 0x002fc8000f8e00ff */
[----:B------:R-:W-:Y:S01]  /*1450*/  VIADD R7, R229, UR21 ;  /* 0x00000015e5077c36 */ /* 0x000fe20008000000 */
[----:B------:R-:W-:Y:S01]  /*1460*/  SEL R4, R28, RZ, P6 ;  /* 0x000000ff1c047207 */ /* 0x000fe20003000000 */
[----:B------:R-:W-:Y:S01]  /*1470*/  IMAD R227, R215, UR5, R23 ;  /* 0x00000005d7e37c24 */ /* 0x000fe2000f8e0217 */
[----:B------:R-:W1:Y:S01]  /*1480*/  LDCU.64 UR4, c[0x0][0x380] ;  /* 0x00007000ff0477ac */ /* 0x000e620008000a00 */
[----:B-----5:R-:W-:Y:S01]  /*1490*/  IMAD.WIDE.U32 R26, R211, UR14, R26 ;  /* 0x0000000ed31a7c25 */ /* 0x020fe2000f8e001a */
[----:B--2---:R-:W-:Y:S02]  /*14a0*/  IADD3 R21, PT, PT, R7, -R21, -R236 ;  /* 0x8000001507157210 */ /* 0x004fe40007ffe8ec */
[----:B------:R-:W-:Y:S01]  /*14b0*/  IADD3 R18, P2, P1, R19, R18, R4 ;  /* 0x0000001213127210 */ /* 0x000fe2000795e004 */
[----:B------:R-:W-:Y:S01]  /*14c0*/  IMAD R17, R5, UR16, R29 ;  /* 0x0000001005117c24 */ /* 0x000fe2000f8e021d */
[----:B------:R-:W-:Y:S01]  /*14d0*/  SHF.R.S32.HI R20, RZ, 0x1f, R21 ;  /* 0x0000001fff147819 */ /* 0x000fe20000011415 */
[----:B------:R-:W2:Y:S01]  /*14e0*/  LDC.64 R4, c[0x0][0x5e8] ;  /* 0x00017a00ff047b82 */ /* 0x000ea20000000a00 */
[----:B------:R-:W-:Y:S01]  /*14f0*/  IMAD R27, R211, UR15, R27 ;  /* 0x0000000fd31b7c24 */ /* 0x000fe2000f8e021b */
[----:B------:R-:W4:Y:S01]  /*1500*/  LDCU.64 UR14, c[0x0][0x570] ;  /* 0x0000ae00ff0e77ac */ /* 0x000f220008000a00 */
[----:B------:R-:W-:Y:S01]  /*1510*/  LEA.HI R20, R20, R21, RZ, 0x6 ;  /* 0x0000001514147211 */ /* 0x000fe200078f30ff */
[----:B------:R-:W-:Y:S01]  /*1520*/  IMAD.SHL.U32 R21, R2, 0x20, RZ ;  /* 0x0000002002157824 */ /* 0x000fe200078e00ff */
[----:B------:R-:W-:Y:S01]  /*1530*/  SHF.R.S32.HI R19, RZ, 0x1f, R19 ;  /* 0x0000001fff137819 */ /* 0x000fe20000011413 */
[----:B------:R-:W-:Y:S01]  /*1540*/  IMAD.WIDE.U32 R26, R215, R2, R26 ;  /* 0x00000002d71a7225 */ /* 0x000fe200078e001a */
[----:B------:R-:W-:-:S02]  /*1550*/  SEL R17, R17, RZ, P6 ;  /* 0x000000ff11117207 */ /* 0x000fc40003000000 */
[----:B------:R-:W-:Y:S01]  /*1560*/  SHF.R.S32.HI R20, RZ, 0x6, R20 ;  /* 0x00000006ff147819 */ /* 0x000fe20000011414 */
[----:B------:R-:W-:Y:S01]  /*1570*/  IMAD R225, R215, R3, R27 ;  /* 0x00000003d7e17224 */ /* 0x000fe200078e021b */
[----:B------:R-:W-:Y:S01]  /*1580*/  IADD3.X R14, PT, PT, R19, R14, R17, P2, P1 ;  /* 0x0000000e130e7210 */ /* 0x000fe200017e2411 */
[----:B------:R-:W-:Y:S01]  /*1590*/  IMAD.U32 R17, RZ, RZ, UR28 ;  /* 0x0000001cff117e24 */ /* 0x000fe2000f8e00ff */
[C---:B-1----:R-:W-:Y:S02]  /*15a0*/  LEA R224, P2, R26.reuse, UR4, 0x1 ;  /* 0x000000041ae07c11 */ /* 0x042fe4000f8408ff */
[----:B------:R-:W-:Y:S02]  /*15b0*/  VIMNMX R221, PT, PT, RZ, R20, !PT ;  /* 0x00000014ffdd7248 */ /* 0x000fe40007fe0100 */
[----:B------:R-:W-:Y:S02]  /*15c0*/  LEA.HI.X R225, R26, UR5, R225, 0x1, P2 ;  /* 0x000000051ae17c11 */ /* 0x000fe400090f0ce1 */
[----:B------:R-:W-:-:S02]  /*15d0*/  IADD3 R18, P1, PT, R18, UR28, RZ ;  /* 0x0000001c12127c10 */ /* 0x000fc4000ff3e0ff */
[----:B------:R-:W-:Y:S02]  /*15e0*/  ISETP.GT.AND P2, PT, R234, R221, PT ;  /* 0x000000ddea00720c */ /* 0x000fe40003f44270 */
[----:B------:R-:W-:Y:S01]  /*15f0*/  LEA.HI.X.SX32 R17, R17, R14, 0x1, P1 ;  /* 0x0000000e11117211 */ /* 0x000fe200008f0eff */
[----:B--2---:R-:W-:Y:S01]  /*1600*/  IMAD.WIDE R222, R15, 0x4, R4 ;  /* 0x000000040fde7825 */ /* 0x004fe200078e0204 */
[----:B----4-:R-:W-:Y:S02]  /*1610*/  LEA R244, P1, R18, UR14, 0x2 ;  /* 0x0000000e12f47c11 */ /* 0x010fe4000f8210ff */
[----:B---3--:R-:W-:Y:S01]  /*1620*/  LEA R226, P3, R22, UR6, 0x1 ;  /* 0x0000000616e27c11 */ /* 0x008fe2000f8608ff */
[----:B------:R-:W-:Y:S01]  /*1630*/  IMAD R5, R12, 0x40, R11 ;  /* 0x000000400c057824 */ /* 0x000fe200078e020b */
[----:B------:R-:W-:Y:S02]  /*1640*/  LEA.HI.X R245, R18, UR15, R17, 0x2, P1 ;  /* 0x0000000f12f57c11 */ /* 0x000fe400088f1411 */
[----:B------:R-:W-:Y:S01]  /*1650*/  IADD3 R11, P1, PT, R215, 0x20, RZ ;  /* 0x00000020d70b7810 */ /* 0x000fe20007f3e0ff */
[----:B------:R-:W-:Y:S01]  /*1660*/  IMAD.WIDE R246, R5, 0x4, R246 ;  /* 0x0000000405f67825 */ /* 0x000fe200078e02f6 */
[----:B------:R-:W-:-:S02]  /*1670*/  LEA.HI.X R227, R22, UR7, R227, 0x1, P3 ;  /* 0x0000000716e37c11 */ /* 0x000fc400098f0ce3 */
[----:B------:R-:W-:Y:S01]  /*1680*/  SHF.L.U64.HI R14, R2, 0x5, R3 ;  /* 0x00000005020e7819 */ /* 0x000fe20000010203 */
        /* <DEDUP_REMOVED lines=15> */
.L_x_549:
[----:B------:R-:W1:Y:S01]  /*1780*/  LDCU.64 UR10, c[0x0][0x5c0] ;  /* 0x0000b800ff0a77ac */ /* 0x000e620008000a00 */
[----:B------:R-:W-:-:S05]  /*1790*/  IADD3 R0, PT, PT, R235, R238, RZ ;  /* 0x000000eeeb007210 */ /* 0x000fca0007ffe0ff */
[C---:B-1----:R-:W-:Y:S02]  /*17a0*/  IMAD R2, R0.reuse, UR11, RZ ;  /* 0x0000000b00027c24 */ /* 0x042fe4000f8e02ff */
[----:B------:R-:W-:-:S05]  /*17b0*/  IMAD.WIDE.U32 R4, R0, UR10, RZ ;  /* 0x0000000a00047c25 */ /* 0x000fca000f8e00ff */
[----:B------:R-:W-:Y:S02]  /*17c0*/  IADD3 R0, PT, PT, R5, R2, RZ ;  /* 0x0000000205007210 */ /* 0x000fe40007ffe0ff */
[----:B------:R-:W-:Y:S02]  /*17d0*/  MOV R2, R4 ;  /* 0x0000000400027202 */ /* 0x000fe40000000f00 */
.L_x_550:
        /* <DEDUP_REMOVED lines=11> */
.L_x_551:
[----:B------:R-:W1:Y:S01]  /*1890*/  LDCU.64 UR6, c[0x0][0x5c8] ;  /* 0x0000b900ff0677ac */ /* 0x000e620008000a00 */
[----:B------:R-:W-:-:S05]  /*18a0*/  IADD3 R235, PT, PT, R235, R238, RZ ;  /* 0x000000eeebeb7210 */ /* 0x000fca0007ffe0ff */
[C---:B-1----:R-:W-:Y:S02]  /*18b0*/  IMAD R4, R235.reuse, UR7, RZ ;  /* 0x00000007eb047c24 */ /* 0x042fe4000f8e02ff */
[----:B------:R-:W-:-:S05]  /*18c0*/  IMAD.WIDE.U32 R6, R235, UR6, RZ ;  /* 0x00000006eb067c25 */ /* 0x000fca000f8e00ff */
[----:B------:R-:W-:Y:S02]  /*18d0*/  IADD3 R4, PT, PT, R7, R4, RZ ;  /* 0x0000000407047210 */ /* 0x000fe40007ffe0ff */
.L_x_552:
        /* <DEDUP_REMOVED lines=24> */
.L_x_554:
[----:B------:R-:W-:Y:S05]  /*1a60*/  BSYNC.RECONVERGENT B0 ;  /* 0x0000000000007941 */ /* 0x000fea0003800200 */
.L_x_553:
[----:B------:R-:W-:Y:S04]  /*1a70*/  BSSY.RECONVERGENT B0, `(.L_x_555) ;  /* 0x000000c000007945 */ /* 0x000fe80003800200 */
[----:B------:R-:W-:Y:S05]  /*1a80*/  @P1 BRA `(.L_x_556) ;  /* 0x0000000000281947 */ /* 0x000fea0003800000 */
[----:B------:R-:W2:Y:S01]  /*1a90*/  LDCU.64 UR4, c[0x0][0x560] ;  /* 0x0000ac00ff0477ac */ /* 0x000ea20008000a00 */
[----:B------:R-:W-:Y:S01]  /*1aa0*/  MOV R9, R5 ;  /* 0x0000000500097202 */ /* 0x000fe20000000f00 */
[----:B------:R-:W-:Y:S02]  /*1ab0*/  IMAD R0, R19, UR10, RZ ;  /* 0x0000000a13007c24 */ /* 0x000fe4000f8e02ff */
[----:B------:R-:W-:-:S04]  /*1ac0*/  IMAD.WIDE.U32 R8, R11, UR10, R8 ;  /* 0x0000000a0b087c25 */ /* 0x000fc8000f8e0008 */
[----:B------:R-:W-:-:S05]  /*1ad0*/  IMAD R0, R11, UR11, R0 ;  /* 0x0000000b0b007c24 */ /* 0x000fca000f8e0200 */
[----:B------:R-:W-:Y:S02]  /*1ae0*/  IADD3 R5, PT, PT, R9, R0, RZ ;  /* 0x0000000009057210 */ /* 0x000fe40007ffe0ff */
[----:B--2---:R-:W-:-:S04]  /*1af0*/  LEA R12, P0, R8, UR4, 0x1 ;  /* 0x00000004080c7c11 */ /* 0x004fc8000f8008ff */
[----:B------:R-:W-:-:S05]  /*1b00*/  LEA.HI.X R13, R8, UR5, R5, 0x1, P0 ;  /* 0x00000005080d7c11 */ /* 0x000fca00080f0c05 */
[----:B------:R2:W-:Y:S04]  /*1b10*/  STG.E.128 desc[UR18][R12.64], RZ ;  /* 0x000000ff0c007986 */ /* 0x0005e8000c101d12 */
[----:B------:R2:W-:Y:S02]  /*1b20*/  STG.E.128 desc[UR18][R12.64+0x80], RZ ;  /* 0x000080ff0c007986 */ /* 0x0005e4000c101d12 */
.L_x_556:
[----:B------:R-:W-:Y:S05]  /*1b30*/  BSYNC.RECONVERGENT B0 ;  /* 0x0000000000007941 */ /* 0x000fea0003800200 */
.L_x_555:
        /* <DEDUP_REMOVED lines=10> */
[----:B------:R-:W3:Y:S01]  /*1be0*/  LDCU.64 UR4, c[0x0][0x568] ;  /* 0x0000ad00ff0477ac */ /* 0x000ee20008000a00 */
[----:B------:R-:W-:-:S05]  /*1bf0*/  MOV R2, R4 ;  /* 0x0000000400027202 */ /* 0x000fca0000000f00 */
[----:B------:R-:W-:-:S04]  /*1c00*/  IMAD.WIDE.U32 R6, R215, UR6, R2 ;  /* 0x00000006d7067c25 */ /* 0x000fc8000f8e0002 */
[----:B------:R-:W-:Y:S01]  /*1c10*/  IMAD R0, R215, UR7, R7 ;  /* 0x00000007d7007c24 */ /* 0x000fe2000f8e0207 */
[----:B---3--:R-:W-:-:S04]  /*1c20*/  LEA R8, P0, R6, UR4, 0x1 ;  /* 0x0000000406087c11 */ /* 0x008fc8000f8008ff */
[----:B------:R-:W-:-:S05]  /*1c30*/  LEA.HI.X R9, R6, UR5, R0, 0x1, P0 ;  /* 0x0000000506097c11 */ /* 0x000fca00080f0c00 */
[----:B------:R3:W-:Y:S04]  /*1c40*/  STG.E.128 desc[UR18][R8.64], RZ ;  /* 0x000000ff08007986 */ /* 0x0007e8000c101d12 */
[----:B------:R3:W-:Y:S02]  /*1c50*/  STG.E.128 desc[UR18][R8.64+0x80], RZ ;  /* 0x000080ff08007986 */ /* 0x0007e4000c101d12 */
.L_x_558:
[----:B------:R-:W-:Y:S05]  /*1c60*/  BSYNC.RECONVERGENT B0 ;  /* 0x0000000000007941 */ /* 0x000fea0003800200 */
.L_x_557:
[----:B------:R-:W-:Y:S05]  /*1c70*/  @P1 BRA `(.L_x_559) ;  /* 0x0000004800481947 */ /* 0x000fea0003800000 */
[----:B------:R-:W4:Y:S01]  /*1c80*/  LDCU.64 UR4, c[0x0][0x568] ;  /* 0x0000ad00ff0477ac */ /* 0x000f220008000a00 */
[----:B------:R-:W-:Y:S01]  /*1c90*/  MOV R2, R4 ;  /* 0x0000000400027202 */ /* 0x000fe20000000f00 */
[----:B------:R-:W-:-:S04]  /*1ca0*/  IMAD R0, R19, UR6, RZ ;  /* 0x0000000613007c24 */ /* 0x000fc8000f8e02ff */
[----:B------:R-:W-:-:S04]  /*1cb0*/  IMAD.WIDE.U32 R2, R11, UR6, R2 ;  /* 0x000000060b027c25 */ /* 0x000fc8000f8e0002 */
[----:B------:R-:W-:-:S05]  /*1cc0*/  IMAD R11, R11, UR7, R0 ;  /* 0x000000070b0b7c24 */ /* 0x000fca000f8e0200 */
[----:B------:R-:W-:Y:S02]  /*1cd0*/  IADD3 R11, PT, PT, R3, R11, RZ ;  /* 0x0000000b030b7210 */ /* 0x000fe40007ffe0ff */
[----:B----4-:R-:W-:-:S04]  /*1ce0*/  LEA R4, P0, R2, UR4, 0x1 ;  /* 0x0000000402047c11 */ /* 0x010fc8000f8008ff */
[----:B------:R-:W-:-:S05]  /*1cf0*/  LEA.HI.X R5, R2, UR5, R11, 0x1, P0 ;  /* 0x0000000502057c11 */ /* 0x000fca00080f0c0b */
[----:B------:R4:W-:Y:S04]  /*1d00*/  STG.E.128 desc[UR18][R4.64], RZ ;  /* 0x000000ff04007986 */ /* 0x0009e8000c101d12 */
[----:B------:R4:W-:Y:S01]  /*1d10*/  STG.E.128 desc[UR18][R4.64+0x80], RZ ;  /* 0x000080ff04007986 */ /* 0x0009e2000c101d12 */
[----:B------:R-:W-:Y:S05]  /*1d20*/  BRA `(.L_x_559) ;  /* 0x00000048001c7947 */ /* 0x000fea0003800000 */
.L_x_548:
[----:B------:R-:W-:Y:S01]  /*1d30*/  VIADD R2, R236, -UR21 ;  /* 0x80000015ec027c36 */ /* 0x000fe20008000000 */
[----:B------:R-:W1:Y:S01]  /*1d40*/  LDCU.64 UR6, c[0x0][0x3d8] ;  /* 0x00007b00ff0677ac */ /* 0x000e620008000a00 */
[----:B------:R-:W-:Y:S02]  /*1d50*/  IMAD.U32 R5, RZ, RZ, UR10 ;  /* 0x0000000aff057e24 */ /* 0x000fe4000f8e00ff */
[----:B------:R-:W-:Y:S01]  /*1d60*/  IMAD.U32 R17, RZ, RZ, UR27 ;  /* 0x0000001bff117e24 */ /* 0x000fe2000f8e00ff */
[-C--:B------:R-:W-:Y:S01]  /*1d70*/  ISETP.GE.AND P3, PT, R3, R2.reuse, PT ;  /* 0x000000020300720c */ /* 0x080fe20003f66270 */
[----:B------:R-:W-:Y:S01]  /*1d80*/  UIMAD UR14, UR20, UR10, URZ ;  /* 0x0000000a140e72a4 */ /* 0x000fe2000f8e02ff */
[----:B------:R-:W-:Y:S01]  /*1d90*/  IMAD.WIDE.U32 R22, R5, UR21, R24 ;  /* 0x0000001505167c25 */ /* 0x000fe2000f8e0018 */
[----:B------:R-:W-:Y:S01]  /*1da0*/  ISETP.GE.AND P4, PT, R215, R2, PT ;  /* 0x00000002d700720c */ /* 0x000fe20003f86270 */
[----:B------:R-:W2:Y:S01]  /*1db0*/  LDCU.64 UR4, c[0x0][0x3d0] ;  /* 0x00007a00ff0477ac */ /* 0x000ea20008000a00 */
[C---:B------:R-:W-:Y:S01]  /*1dc0*/  LOP3.LUT R2, R12.reuse, 0x80000001, RZ, 0xc0, !PT ;  /* 0x800000010c027812 */ /* 0x040fe200078ec0ff */
[----:B------:R-:W-:Y:S01]  /*1dd0*/  IMAD R12, R12, -0x40, R229 ;  /* 0xffffffc00c0c7824 */ /* 0x000fe200078e02e5 */
[----:B------:R-:W-:Y:S01]  /*1de0*/  IADD3 R22, P0, PT, R16, R22, RZ ;  /* 0x0000001610167210 */ /* 0x000fe20007f1e0ff */
[----:B------:R-:W-:Y:S01]  /*1df0*/  UIMAD UR14, UR21, UR11, UR14 ;  /* 0x0000000b150e72a4 */ /* 0x000fe2000f8e020e */
[----:B------:R-:W-:Y:S01]  /*1e00*/  IMAD.U32 R5, RZ, RZ, UR12 ;  /* 0x0000000cff057e24 */ /* 0x000fe2000f8e00ff */
[----:B------:R-:W-:Y:S01]  /*1e10*/  ISETP.NE.AND P5, PT, R2, 0x1, PT ;  /* 0x000000010200780c */ /* 0x000fe20003fa5270 */
[----:B------:R-:W-:Y:S01]  /*1e20*/  IMAD.U32 R18, RZ, RZ, UR25 ;  /* 0x00000019ff127e24 */ /* 0x000fe2000f8e00ff */
[----:B------:R-:W-:Y:S01]  /*1e30*/  ISETP.GE.AND P2, PT, R3, R12, PT ;  /* 0x0000000c0300720c */ /* 0x000fe20003f46270 */
[----:B------:R-:W-:Y:S01]  /*1e40*/  IMAD.WIDE.U32 R24, R5, UR21, R24 ;  /* 0x0000001505187c25 */ /* 0x000fe2000f8e0018 */
[----:B------:R-:W-:Y:S01]  /*1e50*/  IADD3.X R23, PT, PT, R13, UR14, R23, P0, !PT ;  /* 0x0000000e0d177c10 */ /* 0x000fe200087fe417 */
[----:B------:R-:W3:Y:S01]  /*1e60*/  @!P3 LDC.64 R2, c[0x0][0x390] ;  /* 0x0000e400ff02bb82 */ /* 0x000ee20000000a00 */
[----:B------:R-:W-:Y:S01]  /*1e70*/  SEL R197, RZ, 0x4000, P5 ;  /* 0x00004000ffc57807 */ /* 0x000fe20002800000 */
[----:B-1----:R-:W-:Y:S01]  /*1e80*/  IMAD R15, R9, UR6, RZ ;  /* 0x00000006090f7c24 */ /* 0x002fe2000f8e02ff */
[----:B------:R-:W-:Y:S01]  /*1e90*/  IADD3 R24, P0, PT, R10, R24, RZ ;  /* 0x000000180a187210 */ /* 0x000fe20007f1e0ff */
[----:B------:R-:W-:Y:S01]  /*1ea0*/  IMAD.WIDE.U32 R22, R6, UR6, R22 ;  /* 0x0000000606167c25 */ /* 0x000fe2000f8e0016 */
[----:B------:R-:W-:-:S03]  /*1eb0*/  UIMAD UR6, UR20, UR12, URZ ;  /* 0x0000000c140672a4 */ /* 0x000fc6000f8e02ff */
[----:B------:R-:W1:Y:S01]  /*1ec0*/  @!P4 LDC.64 R4, c[0x0][0x390] ;  /* 0x0000e400ff04cb82 */ /* 0x000e620000000a00 */
[----:B------:R-:W-:Y:S01]  /*1ed0*/  UIMAD UR6, UR21, UR13, UR6 ;  /* 0x0000000d150672a4 */ /* 0x000fe2000f8e0206 */
[----:B------:R-:W-:Y:S01]  /*1ee0*/  IMAD R15, R6, UR7, R15 ;  /* 0x00000007060f7c24 */ /* 0x000fe2000f8e020f */
[----:B------:R-:W-:Y:S01]  /*1ef0*/  @!P2 LEA R16, P1, R17, R226, 0x1 ;  /* 0x000000e21110a211 */ /* 0x000fe200078208ff */
[----:B------:R-:W-:Y:S02]  /*1f00*/  @!P3 IMAD R10, R19, UR10, RZ ;  /* 0x0000000a130abc24 */ /* 0x000fe4000f8e02ff */
[----:B------:R-:W-:Y:S01]  /*1f10*/  IMAD.MOV.U32 R231, RZ, RZ, 0x7f800000 ;  /* 0x7f800000ffe77424 */ /* 0x000fe200078e00ff */
[----:B------:R-:W-:Y:S01]  /*1f20*/  IADD3.X R25, PT, PT, R8, UR6, R25, P0, !PT ;  /* 0x0000000608197c10 */ /* 0x000fe200087fe419 */
[----:B------:R-:W-:Y:S01]  /*1f30*/  IMAD.IADD R23, R23, 0x1, R15 ;  /* 0x0000000117177824 */ /* 0x000fe200078e020f */
[----:B------:R-:W-:Y:S01]  /*1f40*/  @!P2 LEA R8, P0, R21, R224, 0x1 ;  /* 0x000000e01508a211 */ /* 0x000fe200078008ff */
[----:B--2---:R-:W-:-:S02]  /*1f50*/  IMAD R9, R9, UR4, RZ ;  /* 0x0000000409097c24 */ /* 0x004fc4000f8e02ff */
[----:B------:R-:W-:Y:S01]  /*1f60*/  IMAD.MOV.U32 R230, RZ, RZ, 0x7f800000 ;  /* 0x7f800000ffe67424 */ /* 0x000fe200078e00ff */
[----:B------:R-:W-:Y:S01]  /*1f70*/  @P6 BAR.SYNC.DEFER_BLOCKING 0x0 ;  /* 0x0000000000006b1d */ /* 0x000fe20000010000 */
[----:B------:R-:W-:Y:S02]  /*1f80*/  IMAD.U32 R13, RZ, RZ, UR27 ;  /* 0x0000001bff0d7e24 */ /* 0x000fe4000f8e00ff */
[C---:B------:R-:W-:Y:S02]  /*1f90*/  @!P3 IMAD R10, R11.reuse, UR11, R10 ;  /* 0x0000000b0b0abc24 */ /* 0x040fe4000f8e020a */
[----:B------:R-:W-:Y:S01]  /*1fa0*/  @!P3 IMAD.WIDE.U32 R26, R11, UR10, R22 ;  /* 0x0000000a0b1abc25 */ /* 0x000fe2000f8e0016 */
[----:B------:R-:W-:Y:S02]  /*1fb0*/  @!P2 LEA.HI.X R17, R13, R227, R18, 0x1, P1 ;  /* 0x000000e30d11a211 */ /* 0x000fe400008f0c12 */
[----:B------:R-:W2:Y:S01]  /*1fc0*/  LDC R219, c[0x0][0x44c] ;  /* 0x00011300ffdb7b82 */ /* 0x000ea20000000800 */
[----:B------:R-:W-:Y:S01]  /*1fd0*/  IMAD.IADD R200, R209, 0x1, R206 ;  /* 0x00000001d1c87824 */ /* 0x000fe200078e02ce */
[----:B---3--:R-:W-:Y:S01]  /*1fe0*/  @!P3 LEA R20, P1, R26, R2, 0x1 ;  /* 0x000000021a14b211 */ /* 0x008fe200078208ff */
[C---:B------:R-:W-:Y:S01]  /*1ff0*/  IMAD R9, R6.reuse, UR5, R9 ;  /* 0x0000000506097c24 */ /* 0x040fe2000f8e0209 */
[----:B------:R-:W3:Y:S01]  /*2000*/  S2R R241, SR_TID.X ;  /* 0x0000000000f17919 */ /* 0x000ee20000002100 */
[----:B------:R-:W-:-:S04]  /*2010*/  IMAD.WIDE.U32 R24, R6, UR4, R24 ;  /* 0x0000000406187c25 */ /* 0x000fc8000f8e0018 */
[----:B------:R-:W-:Y:S02]  /*2020*/  IMAD.IADD R199, R206, 0x1, R207 ;  /* 0x00000001cec77824 */ /* 0x000fe400078e02cf */
[----:B------:R-:W-:Y:S01]  /*2030*/  IMAD.MOV.U32 R242, RZ, RZ, 0x10 ;  /* 0x00000010fff27424 */ /* 0x000fe200078e00ff */
[----:B------:R-:W-:Y:S01]  /*2040*/  SHF.R.U32.HI R239, RZ, 0x2, R0 ;  /* 0x00000002ffef7819 */ /* 0x000fe20000011600 */
[----:B------:R-:W-:Y:S01]  /*2050*/  @!P3 IMAD.IADD R10, R27, 0x1, R10 ;  /* 0x000000011b0ab824 */ /* 0x000fe200078e020a */
[----:B------:R-:W-:Y:S01]  /*2060*/  LOP3.LUT R243, R243, 0x3, RZ, 0xc0, !PT ;  /* 0x00000003f3f37812 */ /* 0x000fe200078ec0ff */
[----:B------:R-:W-:Y:S01]  /*2070*/  @!P4 IMAD.WIDE.U32 R22, R215, UR10, R22 ;  /* 0x0000000ad716cc25 */ /* 0x000fe2000f8e0016 */
[----:B------:R-:W4:Y:S03]  /*2080*/  LDCU UR10, c[0x0][0x590] ;  /* 0x0000b200ff0a77ac */ /* 0x000f260008000800 */
[----:B------:R-:W-:Y:S01]  /*2090*/  IMAD.IADD R25, R25, 0x1, R9 ;  /* 0x0000000119197824 */ /* 0x000fe200078e0209 */
[----:B------:R-:W-:Y:S01]  /*20a0*/  @!P2 LEA.HI.X R9, R21, R225, R14, 0x1, P0 ;  /* 0x000000e11509a211 */ /* 0x000fe200000f0c0e */
[----:B------:R-:W-:Y:S01]  /*20b0*/  @!P4 IMAD R2, R215, UR11, R23 ;  /* 0x0000000bd702cc24 */ /* 0x000fe2000f8e0217 */
[----:B------:R-:W-:Y:S01]  /*20c0*/  @!P3 LEA.HI.X R21, R26, R3, R10, 0x1, P1 ;  /* 0x000000031a15b211 */ /* 0x000fe200008f0c0a */
[----:B------:R-:W-:Y:S01]  /*20d0*/  @!P3 IMAD R6, R19, UR12, RZ ;  /* 0x0000000c1306bc24 */ /* 0x000fe2000f8e02ff */
[----:B-1----:R-:W-:Y:S01]  /*20e0*/  @!P4 LEA R10, P0, R22, R4, 0x1 ;  /* 0x00000004160ac211 */ /* 0x002fe200078008ff */
[----:B------:R-:W-:-:S02]  /*20f0*/  @!P3 IMAD.MOV.U32 R14, RZ, RZ, R24 ;  /* 0x000000ffff0eb224 */ /* 0x000fc400078e0018 */
[----:B------:R-:W-:Y:S01]  /*2100*/  IMAD.IADD R233, R218, 0x1, R197 ;  /* 0x00000001dae97824 */ /* 0x000fe200078e02c5 */
[----:B------:R-:W-:Y:S01]  /*2110*/  IADD3 R220, PT, PT, R7, 0x40, -R236 ;  /* 0x0000004007dc7810 */ /* 0x000fe20007ffe8ec */
[----:B------:R-:W-:Y:S01]  /*2120*/  @!P3 IMAD.MOV.U32 R15, RZ, RZ, R25 ;  /* 0x000000ffff0fb224 */ /* 0x000fe200078e0019 */
[----:B------:R-:W-:Y:S01]  /*2130*/  CS2R R94, SRZ ;  /* 0x00000000005e7805 */ /* 0x000fe2000001ff00 */
[C---:B------:R-:W-:Y:S01]  /*2140*/  @!P3 IMAD R6, R11.reuse, UR13, R6 ;  /* 0x0000000d0b06bc24 */ /* 0x040fe2000f8e0206 */
[----:B------:R-:W-:Y:S01]  /*2150*/  CS2R R92, SRZ ;  /* 0x00000000005c7805 */ /* 0x000fe2000001ff00 */
[----:B------:R-:W-:Y:S01]  /*2160*/  @!P3 IMAD.WIDE.U32 R14, R11, UR12, R14 ;  /* 0x0000000c0b0ebc25 */ /* 0x000fe2000f8e000e */
[----:B------:R-:W-:Y:S02]  /*2170*/  @!P4 LEA.HI.X R11, R22, R5, R2, 0x1, P0 ;  /* 0x00000005160bc211 */ /* 0x000fe400000f0c02 */
[----:B------:R-:W-:Y:S01]  /*2180*/  CS2R R98, SRZ ;  /* 0x0000000000627805 */ /* 0x000fe2000001ff00 */
[----:B------:R-:W1:Y:S01]  /*2190*/  @!P4 LDC.64 R4, c[0x0][0x388] ;  /* 0x0000e200ff04cb82 */ /* 0x000e620000000a00 */
[C---:B------:R-:W-:Y:S01]  /*21a0*/  ISETP.GE.AND P0, PT, R215.reuse, R12, PT ;  /* 0x0000000cd700720c */ /* 0x040fe20003f06270 */
[----:B------:R-:W-:Y:S01]  /*21b0*/  @!P4 IMAD.WIDE.U32 R24, R215, UR12, R24 ;  /* 0x0000000cd718cc25 */ /* 0x000fe2000f8e0018 */
[----:B------:R-:W-:Y:S01]  /*21c0*/  @!PT LDS RZ, [RZ] ;  /* 0x00000000fffff984 */ /* 0x000fe20000000800 */
[----:B------:R-:W-:Y:S01]  /*21d0*/  @!PT LDS RZ, [RZ] ;  /* 0x00000000fffff984 */ /* 0x000fe20000000800 */
[----:B------:R-:W-:Y:S01]  /*21e0*/  @!PT LDS RZ, [RZ] ;  /* 0x00000000fffff984 */ /* 0x000fe20000000800 */
[----:B------:R-:W-:Y:S01]  /*21f0*/  @!P4 LDGSTS.E.BYPASS.LTC128B.128 [R218+0x10000], desc[UR18][R10.64] ;  /* 0x100000000adacfae */ /* 0x000fe2000b981a12 */
[----:B------:R-:W-:-:S02]  /*2200*/  CS2R R96, SRZ ;  /* 0x0000000000607805 */ /* 0x000fc4000001ff00 */
[----:B------:R-:W-:Y:S01]  /*2210*/  CS2R R90, SRZ ;  /* 0x00000000005a7805 */ /* 0x000fe2000001ff00 */
[----:B------:R-:W-:Y:S01]  /*2220*/  @!P3 IMAD.IADD R6, R15, 0x1, R6 ;  /* 0x000000010f06b824 */ /* 0x000fe200078e0206 */
[----:B------:R2:W-:Y:S01]  /*2230*/  @!P4 LDGSTS.E.BYPASS.LTC128B.128 [R218+0x12000], desc[UR18][R10.64+0x80] ;  /* 0x120000800adacfae */ /* 0x0005e2000b981a12 */
[----:B------:R-:W4:Y:S01]  /*2240*/  @!P3 LDC.64 R2, c[0x0][0x388] ;  /* 0x0000e200ff02bb82 */ /* 0x000f220000000a00 */
[----:B------:R-:W-:Y:S01]  /*2250*/  IMAD.IADD R198, R212, 0x1, R197 ;  /* 0x00000001d4c67824 */ /* 0x000fe200078e02c5 */
[----:B------:R-:W-:Y:S01]  /*2260*/  CS2R R88, SRZ ;  /* 0x0000000000587805 */ /* 0x000fe2000001ff00 */
[----:B------:R1:W-:Y:S01]  /*2270*/  @P4 STS.128 [R218+0x10000], RZ ;  /* 0x010000ffda004388 */ /* 0x0003e20000000c00 */
[----:B------:R-:W-:Y:S01]  /*2280*/  IMAD.IADD R196, R207, 0x1, R201 ;  /* 0x00000001cfc47824 */ /* 0x000fe200078e02c9 */
        /* <DEDUP_REMOVED lines=11> */
[----:B-1----:R-:W-:-:S02]  /*2340*/  @!P4 LEA R4, P5, R24, R4, 0x1 ;  /* 0x000000041804c211 */ /* 0x002fc400078a08ff */
[----:B------:R-:W-:Y:S02]  /*2350*/  CS2R R70, SRZ ;  /* 0x0000000000467805 */ /* 0x000fe4000001ff00 */
[----:B------:R-:W-:Y:S01]  /*2360*/  CS2R R68, SRZ ;  /* 0x0000000000447805 */ /* 0x000fe2000001ff00 */
[----:B------:R-:W-:Y:S01]  /*2370*/  @!PT LDS RZ, [RZ] ;  /* 0x00000000fffff984 */ /* 0x000fe20000000800 */
[----:B------:R-:W-:Y:S01]  /*2380*/  @!PT LDS RZ, [RZ] ;  /* 0x00000000fffff984 */ /* 0x000fe20000000800 */
[----:B------:R-:W-:Y:S01]  /*2390*/  @!PT LDS RZ, [RZ] ;  /* 0x00000000fffff984 */ /* 0x000fe20000000800 */
[----:B------:R-:W-:Y:S01]  /*23a0*/  @!P3 LDGSTS.E.BYPASS.LTC128B.128 [R218+0x11000], desc[UR18][R20.64] ;  /* 0x1100000014dabfae */ /* 0x000fe2000b981a12 */
[----:B------:R-:W-:Y:S02]  /*23b0*/  CS2R R46, SRZ ;  /* 0x00000000002e7805 */ /* 0x000fe4000001ff00 */
[----:B------:R-:W-:Y:S02]  /*23c0*/  CS2R R44, SRZ ;  /* 0x00000000002c7805 */ /* 0x000fe4000001ff00 */
[----:B------:R-:W-:Y:S01]  /*23d0*/  CS2R R50, SRZ ;  /* 0x0000000000327805 */ /* 0x000fe2000001ff00 */
[----:B------:R-:W-:Y:S01]  /*23e0*/  @!P3 LDGSTS.E.BYPASS.LTC128B.128 [R218+0x13000], desc[UR18][R20.64+0x80] ;  /* 0x1300008014dabfae */ /* 0x000fe2000b981a12 */
[----:B----4-:R-:W-:-:S02]  /*23f0*/  @!P3 LEA R2, P1, R14, R2, 0x1 ;  /* 0x000000020e02b211 */ /* 0x010fc400078208ff */
[----:B------:R-:W-:Y:S01]  /*2400*/  CS2R R48, SRZ ;  /* 0x0000000000307805 */ /* 0x000fe2000001ff00 */
[----:B--2---:R-:W-:Y:S01]  /*2410*/  @!P4 IMAD R10, R215, UR13, R25 ;  /* 0x0000000dd70acc24 */ /* 0x004fe2000f8e0219 */
[----:B------:R-:W0:Y:S01]  /*2420*/  LDGDEPBAR ;  /* 0x00000000000079af */ /* 0x000e220000000000 */
[----:B------:R-:W-:Y:S02]  /*2430*/  @!P3 LEA.HI.X R3, R14, R3, R6, 0x1, P1 ;  /* 0x000000030e03b211 */ /* 0x000fe400008f0c06 */
[----:B------:R-:W-:Y:S02]  /*2440*/  CS2R R42, SRZ ;  /* 0x00000000002a7805 */ /* 0x000fe4000001ff00 */
[----:B------:R-:W-:Y:S01]  /*2450*/  ISETP.GE.AND P1, PT, R213, R12, PT ;  /* 0x0000000cd500720c */ /* 0x000fe20003f26270 */
[----:B------:R-:W-:Y:S01]  /*2460*/  @!P0 LDGSTS.E.BYPASS.LTC128B.128 [R218+0x8000], desc[UR18][R226.64] ;  /* 0x08000000e2da8fae */ /* 0x000fe2000b981a12 */
[----:B------:R-:W-:Y:S02]  /*2470*/  @!P4 LEA.HI.X R5, R24, R5, R10, 0x1, P5 ;  /* 0x000000051805c211 */ /* 0x000fe400028f0c0a */
[----:B------:R-:W-:Y:S01]  /*2480*/  CS2R R40, SRZ ;  /* 0x0000000000287805 */ /* 0x000fe2000001ff00 */
[----:B------:R-:W1:Y:S01]  /*2490*/  LDC.64 R10, c[0x0][0x528] ;  /* 0x00014a00ff0a7b82 */ /* 0x000e620000000a00 */
[----:B------:R-:W-:Y:S01]  /*24a0*/  @!P0 LDGSTS.E.BYPASS.LTC128B.128 [R218+0xa000], desc[UR18][R226.64+0x80] ;  /* 0x0a000080e2da8fae */ /* 0x000fe2000b981a12 */
        /* <DEDUP_REMOVED lines=8> */
[----:B------:R-:W-:-:S02]  /*2530*/  UIADD3 UR5, UPT, UPT, UR21, 0x40, URZ ;  /* 0x0000004015057890 */ /* 0x000fc4000fffe0ff */
[----:B------:R-:W-:Y:S01]  /*2540*/  USHF.L.U32 UR26, UR26, 0x3, URZ ;  /* 0x000000031a1a7899 */ /* 0x000fe200080006ff */
[----:B------:R2:W-:Y:S01]  /*2550*/  @P2 STS.128 [R218+0x9000], RZ ;  /* 0x009000ffda002388 */ /* 0x0005e20000000c00 */
[----:B------:R-:W4:Y:S03]  /*2560*/  LDCU UR4, c[0x0][0x3e0] ;  /* 0x00007c00ff0477ac */ /* 0x000f260008000800 */
[----:B------:R2:W-:Y:S01]  /*2570*/  @P2 STS.128 [R218+0xb000], RZ ;  /* 0x00b000ffda002388 */ /* 0x0005e20000000c00 */
[----:B------:R-:W1:Y:S03]  /*2580*/  LDCU UR7, c[0x0][0x45c] ;  /* 0x00008b80ff0777ac */ /* 0x000e660008000800 */
[----:B------:R-:W-:Y:S01]  /*2590*/  @!PT LDS RZ, [RZ] ;  /* 0x00000000fffff984 */ /* 0x000fe20000000800 */
[----:B------:R-:W-:Y:S01]  /*25a0*/  @!PT LDS RZ, [RZ] ;  /* 0x00000000fffff984 */ /* 0x000fe20000000800 */
[----:B------:R-:W-:Y:S01]  /*25b0*/  @!PT LDS RZ, [RZ] ;  /* 0x00000000fffff984 */ /* 0x000fe20000000800 */
[----:B------:R-:W-:Y:S01]  /*25c0*/  @!P2 LDGSTS.E.BYPASS.LTC128B.128 [R218+0x9000], desc[UR18][R16.64] ;  /* 0x0900000010daafae */ /* 0x000fe2000b981a12 */
[----:B------:R-:W1:Y:S03]  /*25d0*/  LDCU.U8 UR6, c[0x0][0x4f8] ;  /* 0x00009f00ff0677ac */ /* 0x000e660008000000 */
[----:B------:R-:W-:Y:S04]  /*25e0*/  @!P2 LDGSTS.E.BYPASS.LTC128B.128 [R218+0xb000], desc[UR18][R16.64+0x80] ;  /* 0x0b00008010daafae */ /* 0x000fe8000b981a12 */
[----:B------:R-:W-:Y:S04]  /*25f0*/  @!P0 LDGSTS.E.BYPASS.LTC128B.128 [R233], desc[UR18][R224.64] ;  /* 0x00000000e0e98fae */ /* 0x000fe8000b981a12 */
[----:B------:R-:W-:Y:S04]  /*2600*/  @!P0 LDGSTS.E.BYPASS.LTC128B.128 [R233+0x2000], desc[UR18][R224.64+0x80] ;  /* 0x02000080e0e98fae */ /* 0x000fe8000b981a12 */
[----:B------:R2:W-:Y:S04]  /*2610*/  @P0 STS.128 [R233], RZ ;  /* 0x000000ffe9000388 */ /* 0x0005e80000000c00 */
[----:B------:R2:W-:Y:S04]  /*2620*/  @P0 STS.128 [R233+0x2000], RZ ;  /* 0x002000ffe9000388 */ /* 0x0005e80000000c00 */
[----:B------:R2:W-:Y:S04]  /*2630*/  @P2 STS.128 [R233+0x1000], RZ ;  /* 0x001000ffe9002388 */ /* 0x0005e80000000c00 */
[----:B------:R2:W-:Y:S04]  /*2640*/  @P2 STS.128 [R233+0x3000], RZ ;  /* 0x003000ffe9002388 */ /* 0x0005e80000000c00 */
[----:B------:R-:W-:Y:S01]  /*2650*/  @!PT LDS RZ, [RZ] ;  /* 0x00000000fffff984 */ /* 0x000fe20000000800 */
[----:B------:R-:W-:Y:S01]  /*2660*/  @!PT LDS RZ, [RZ] ;  /* 0x00000000fffff984 */ /* 0x000fe20000000800 */
[----:B------:R-:W-:Y:S01]  /*2670*/  @!PT LDS RZ, [RZ] ;  /* 0x00000000fffff984 */ /* 0x000fe20000000800 */
[----:B------:R-:W-:Y:S04]  /*2680*/  @!P2 LDGSTS.E.BYPASS.LTC128B.128 [R233+0x1000], desc[UR18][R8.64] ;  /* 0x0100000008e9afae */ /* 0x000fe8000b981a12 */
[----:B------:R3:W-:Y:S04]  /*2690*/  @!P2 LDGSTS.E.BYPASS.LTC128B.128 [R233+0x3000], desc[UR18][R8.64+0x80] ;  /* 0x0300008008e9afae */ /* 0x0007e8000b981a12 */
[----:B------:R-:W-:Y:S04]  /*26a0*/  @!P4 LDGSTS.E.BYPASS.LTC128B.128 [R218+0xc000], desc[UR18][R4.64] ;  /* 0x0c00000004dacfae */ /* 0x000fe8000b981a12 */
[----:B------:R4:W-:Y:S04]  /*26b0*/  @!P4 LDGSTS.E.BYPASS.LTC128B.128 [R218+0xe000], desc[UR18][R4.64+0x80] ;  /* 0x0e00008004dacfae */ /* 0x0009e8000b981a12 */
[----:B------:R2:W-:Y:S04]  /*26c0*/  @P4 STS.128 [R218+0xc000], RZ ;  /* 0x00c000ffda004388 */ /* 0x0005e80000000c00 */
[----:B------:R2:W-:Y:S04]  /*26d0*/  @P4 STS.128 [R218+0xe000], RZ ;  /* 0x00e000ffda004388 */ /* 0x0005e80000000c00 */
[----:B------:R2:W-:Y:S04]  /*26e0*/  @P3 STS.128 [R218+0xd000], RZ ;  /* 0x00d000ffda003388 */ /* 0x0005e80000000c00 */
[----:B------:R2:W-:Y:S01]  /*26f0*/  @P3 STS.128 [R218+0xf000], RZ ;  /* 0x00f000ffda003388 */ /* 0x0005e20000000c00 */
[----:B---3--:R-:W-:-:S03]  /*2700*/  VIADD R9, R213, 0x8 ;  /* 0x00000008d5097836 */ /* 0x008fc60000000000 */
[----:B------:R-:W-:Y:S01]  /*2710*/  @!PT LDS RZ, [RZ] ;  /* 0x00000000fffff984 */ /* 0x000fe20000000800 */
[----:B------:R-:W-:Y:S01]  /*2720*/  @!PT LDS RZ, [RZ] ;  /* 0x00000000fffff984 */ /* 0x000fe20000000800 */
[----:B------:R-:W-:Y:S01]  /*2730*/  @!PT LDS RZ, [RZ] ;  /* 0x00000000fffff984 */ /* 0x000fe20000000800 */
[----:B------:R-:W-:Y:S04]  /*2740*/  @!P3 LDGSTS.E.BYPASS.LTC128B.128 [R218+0xd000], desc[UR18][R2.64] ;  /* 0x0d00000002dabfae */ /* 0x000fe8000b981a12 */
[----:B------:R3:W-:Y:S01]  /*2750*/  @!P3 LDGSTS.E.BYPASS.LTC128B.128 [R218+0xf000], desc[UR18][R2.64+0x80] ;  /* 0x0f00008002dabfae */ /* 0x0007e2000b981a12 */
[----:B------:R-:W-:Y:S01]  /*2760*/  ISETP.GE.AND P0, PT, R9, R12, PT ;  /* 0x0000000c0900720c */ /* 0x000fe20003f06270 */
[----:B------:R-:W-:Y:S02]  /*2770*/  IMAD.WIDE.U32 R12, R213, 0x4, R246 ;  /* 0x00000004d50c7825 */ /* 0x000fe400078e00f6 */
[----:B------:R-:W0:Y:S04]  /*2780*/  LDGDEPBAR ;  /* 0x00000000000079af */ /* 0x000e280000000000 */
[----:B------:R2:W5:Y:S06]  /*2790*/  @!P1 LDG.E R231, desc[UR18][R12.64] ;  /* 0x000000120ce79981 */ /* 0x00056c000c1e1900 */
[----:B------:R2:W5:Y:S01]  /*27a0*/  @!P0 LDG.E R230, desc[UR18][R12.64+0x20] ;  /* 0x000020120ce68981 */ /* 0x000562000c1e1900 */
[----:B------:R-:W-:-:S04]  /*27b0*/  DEPBAR.LE SB0, 0x1 ;  /* 0x000080400000791a */ /* 0x000fc80000000000 */
[----:B------:R-:W-:Y:S06]  /*27c0*/  BAR.SYNC.DEFER_BLOCKING 0x0 ;  /* 0x0000000000007b1d */ /* 0x000fec0000010000 */
[----:B-1----:R-:W3:Y:S04]  /*27d0*/  LDG.E.64 R8, desc[UR18][R10.64+0x8] ;  /* 0x000008120a087981 */ /* 0x002ee8000c1e1b00 */
[----:B------:R-:W2:Y:S01]  /*27e0*/  LDG.E.64 R2, desc[UR18][R10.64] ;  /* 0x000000120a027981 */ /* 0x000ea2000c1e1b00 */
[----:B----4-:R-:W-:Y:S01]  /*27f0*/  IADD3 R4, PT, PT, R232, R213, R236 ;  /* 0x000000d5e8047210 */ /* 0x010fe20007ffe0ec */
[----:B------:R-:W-:Y:S01]  /*2800*/  IMAD R5, R214, UR24, R211 ;  /* 0x00000018d6057c24 */ /* 0x000fe2000f8e02d3 */
[----:B------:R-:W-:Y:S01]  /*2810*/  CS2R R26, SRZ ;  /* 0x00000000001a7805 */ /* 0x000fe2000001ff00 */
[----:B------:R1:W4:Y:S01]  /*2820*/  LDSM.16.M88.4 R116, [R206] ;  /* 0x00000000ce74783b */ /* 0x0003220000000200 */
[----:B------:R-:W-:Y:S01]  /*2830*/  IMAD.SHL.U32 R6, R0, 0x2, RZ ;  /* 0x0000000200067824 */ /* 0x000fe200078e00ff */
[----:B------:R-:W-:Y:S01]  /*2840*/  CS2R R24, SRZ ;  /* 0x0000000000187805 */ /* 0x000fe2000001ff00 */
[----:B------:R-:W-:Y:S01]  /*2850*/  IMAD.IADD R229, R4, 0x1, -R229 ;  /* 0x0000000104e57824 */ /* 0x000fe200078e0ae5 */
[----:B------:R1:W1:Y:S01]  /*2860*/  LDSM.16.M88.4 R120, [R206+0x800] ;  /* 0x00080000ce78783b */ /* 0x0002620000000200 */
[----:B------:R-:W-:Y:S01]  /*2870*/  IMAD.IADD R4, R207, 0x1, R200 ;  /* 0x00000001cf047824 */ /* 0x000fe200078e02c8 */
[----:B------:R-:W-:Y:S01]  /*2880*/  LOP3.LUT R0, R6, 0x6, RZ, 0xc0, !PT ;  /* 0x0000000606007812 */ /* 0x000fe200078ec0ff */
[----:B------:R-:W-:Y:S01]  /*2890*/  IMAD.SHL.U32 R5, R5, 0x20, RZ ;  /* 0x0000002005057824 */ /* 0x000fe200078e00ff */
[----:B------:R1:W1:Y:S01]  /*28a0*/  LDSM.16.M88.4 R124, [R199] ;  /* 0x00000000c77c783b */ /* 0x0002620000000200 */
[----:B------:R-:W-:-:S02]  /*28b0*/  CS2R R22, SRZ ;  /* 0x0000000000167805 */ /* 0x000fc4000001ff00 */
[----:B------:R-:W-:Y:S01]  /*28c0*/  LOP3.LUT R239, R0, 0xe0, R239, 0xf8, !PT ;  /* 0x000000e000ef7812 */ /* 0x000fe200078ef8ef */
[----:B------:R-:W-:Y:S01]  /*28d0*/  IMAD.IADD R0, R208, 0x1, R207 ;  /* 0x00000001d0007824 */ /* 0x000fe200078e02cf */
[----:B------:R1:W1:Y:S01]  /*28e0*/  LDSM.16.M88.4 R140, [R4] ;  /* 0x00000000048c783b */ /* 0x0002620000000200 */
[----:B------:R-:W-:Y:S02]  /*28f0*/  SHF.R.S32.HI R228, RZ, 0x1f, R5 ;  /* 0x0000001fffe47819 */ /* 0x000fe40000011405 */
[----:B------:R-:W-:Y:S01]  /*2900*/  CS2R R20, SRZ ;  /* 0x0000000000147805 */ /* 0x000fe2000001ff00 */
[----:B------:R-:W-:Y:S01]  /*2910*/  IMAD R243, R234, 0x4, R243 ;  /* 0x00000004eaf37824 */ /* 0x000fe200078e02f3 */
[----:B------:R1:W1:Y:S01]  /*2920*/  LDSM.16.M88.4 R144, [R4+0x800] ;  /* 0x000800000490783b */ /* 0x0002620000000200 */
[----:B------:R-:W-:Y:S01]  /*2930*/  IMAD.IADD R197, R210, 0x1, R197 ;  /* 0x00000001d2c57824 */ /* 0x000fe200078e02c5 */
[----:B------:R-:W-:Y:S01]  /*2940*/  USHF.L.U32 UR10, UR10, 0x6, URZ ;  /* 0x000000060a0a7899 */ /* 0x000fe200080006ff */
[----:B------:R-:W-:Y:S01]  /*2950*/  VIADD R239, R239, UR21 ;  /* 0x00000015efef7c36 */ /* 0x000fe20008000000 */
[----:B------:R1:W1:Y:S04]  /*2960*/  LDSM.16.M88.4 R172, [R4+0x2000] ;  /* 0x0020000004ac783b */ /* 0x0002680000000200 */
[----:B------:R1:W1:Y:S04]  /*2970*/  LDSM.16.M88.4 R176, [R4+0x2800] ;  /* 0x0028000004b0783b */ /* 0x0002680000000200 */
        /* <DEDUP_REMOVED lines=8> */
[----:B------:R1:W1:Y:S01]  /*2a00*/  LDSM.16.M88.4 R168, [R200+0x2800] ;  /* 0x00280000c8a8783b */ /* 0x0002620000000200 */
[----:B---3--:R-:W-:-:S04]  /*2a10*/  IADD3 R248, P1, P0, R5, R8, R248 ;  /* 0x0000000805f87210 */ /* 0x008fc8000783e0f8 */
[----:B------:R-:W-:Y:S01]  /*2a20*/  IADD3.X R228, PT, PT, R228, R9, RZ, P1, P0 ;  /* 0x00000009e4e47210 */ /* 0x000fe20000fe04ff */
[----:B------:R-:W-:Y:S01]  /*2a30*/  IMAD.WIDE.U32 R248, R248, -0x2daee0ad, RZ ;  /* 0xd2511f53f8f87825 */ /* 0x000fe200078e00ff */
[----:B--2---:R-:W-:Y:S02]  /*2a40*/  R2UR UR32, R3 ;  /* 0x00000000032072ca */ /* 0x004fe400000e0000 */
[----:B------:R-:W-:Y:S01]  /*2a50*/  R2UR UR33, R2 ;  /* 0x00000000022172ca */ /* 0x000fe200000e0000 */
[----:B------:R-:W-:Y:S01]  /*2a60*/  IMAD.IADD R2, R212, 0x1, R207 ;  /* 0x00000001d4027824 */ /* 0x000fe200078e02cf */
[----:B------:R-:W-:Y:S01]  /*2a70*/  LOP3.LUT P0, RZ, R241, 0x4, RZ, 0xc0, !PT ;  /* 0x00000004f1ff7812 */ /* 0x000fe2000780c0ff */
[----:B------:R-:W-:Y:S01]  /*2a80*/  IMAD.IADD R3, R207, 0x1, R202 ;  /* 0x00000001cf037824 */ /* 0x000fe200078e02ca */
[----:B------:R-:W-:Y:S02]  /*2a90*/  SHF.R.U32.HI R241, RZ, 0x7, R241 ;  /* 0x00000007fff17819 */ /* 0x000fe400000116f1 */
[----:B------:R-:W-:-:S05]  /*2aa0*/  SEL R242, R242, 0xfffffff0, !P0 ;  /* 0xfffffff0f2f27807 */ /* 0x000fca0004000000 */
[----:B------:R-:W-:Y:S01]  /*2ab0*/  IMAD.IADD R240, R217, 0x1, R242 ;  /* 0x00000001d9f07824 */ /* 0x000fe200078e02f2 */
[----:B------:R-:W-:Y:S02]  /*2ac0*/  UIADD3 UR30, UPT, UPT, UR32, -0x4498517b, URZ ;  /* 0xbb67ae85201e7890 */ /* 0x000fe4000fffe0ff */
[----:B------:R-:W-:Y:S02]  /*2ad0*/  UIADD3 UR31, UPT, UPT, UR33, -0x61c88647, URZ ;  /* 0x9e3779b9211f7890 */ /* 0x000fe4000fffe0ff */
[----:B------:R-:W-:Y:S02]  /*2ae0*/  UIADD3 UR29, UPT, UPT, UR33, 0x3c6ef372, URZ ;  /* 0x3c6ef372211d7890 */ /* 0x000fe4000fffe0ff */
[----:B------:R-:W-:Y:S02]  /*2af0*/  UIADD3 UR28, UPT, UPT, UR32, 0x76cf5d0a, URZ ;  /* 0x76cf5d0a201c7890 */ /* 0x000fe4000fffe0ff */
[----:B------:R-:W-:Y:S02]  /*2b00*/  UIADD3 UR24, UPT, UPT, UR33, -0x255992d5, URZ ;  /* 0xdaa66d2b21187890 */ /* 0x000fe4000fffe0ff */
[----:B------:R-:W-:-:S02]  /*2b10*/  UIADD3 UR20, UPT, UPT, UR32, 0x32370b8f, URZ ;  /* 0x32370b8f20147890 */ /* 0x000fc4000fffe0ff */
[----:B------:R-:W-:Y:S02]  /*2b20*/  UIADD3 UR15, UPT, UPT, UR33, 0x78dde6e4, URZ ;  /* 0x78dde6e4210f7890 */ /* 0x000fe4000fffe0ff */
[----:B------:R-:W-:Y:S02]  /*2b30*/  UIADD3 UR14, UPT, UPT, UR32, -0x126145ec, URZ ;  /* 0xed9eba14200e7890 */ /* 0x000fe4000fffe0ff */
[----:B------:R-:W-:Y:S02]  /*2b40*/  UIADD3 UR13, UPT, UPT, UR33, 0x1715609d, URZ ;  /* 0x1715609d210d7890 */ /* 0x000fe4000fffe0ff */
[----:B------:R-:W-:Y:S02]  /*2b50*/  UIADD3 UR12, UPT, UPT, UR32, -0x56f99767, URZ ;  /* 0xa9066899200c7890 */ /* 0x000fe4000fffe0ff */
[----:B------:R-:W-:Y:S02]  /*2b60*/  UIADD3 UR11, UPT, UPT, UR33, -0x4ab325aa, URZ ;  /* 0xb54cda56210b7890 */ /* 0x000fe4000fffe0ff */
[----:B-1--4-:R-:W-:-:S12]  /*2b70*/  UIADD3 UR21, UPT, UPT, UR32, 0x646e171e, URZ ;  /* 0x646e171e20157890 */ /* 0x012fd8000fffe0ff */
.L_x_562:
[----:B------:R-:W0:Y:S01]  /*2b80*/  LDGDEPBAR ;  /* 0x00000000000079af */ /* 0x000e220000000000 */
[--C-:B------:R-:W-:Y:S01]  /*2b90*/  IMAD.IADD R181, R207, 0x1, R198.reuse ;  /* 0x00000001cfb57824 */ /* 0x100fe200078e02c6 */
[----:B------:R-:W-:Y:S01]  /*2ba0*/  LEA R186, P0, R213, R222, 0x2 ;  /* 0x000000ded5ba7211 */ /* 0x000fe200078010ff */
[----:B------:R-:W-:Y:S01]  /*2bb0*/  IMAD.IADD R182, R209, 0x1, R198 ;  /* 0x00000001d1b67824 */ /* 0x000fe200078e02c6 */
[----:B-----5:R-:W-:Y:S01]  /*2bc0*/  FSETP.NEU.FTZ.AND P1, PT, R230, -INF , PT ;  /* 0xff800000e600780b */ /* 0x020fe20003f3d000 */
[----:B------:R-:W-:Y:S01]  /*2bd0*/  IMAD.U32 R184, RZ, RZ, UR17 ;  /* 0x00000011ffb87e24 */ /* 0x000fe2000f8e00ff */
[----:B------:R-:W-:Y:S01]  /*2be0*/  LEA.HI.X R187, R213, R223, RZ, 0x2, P0 ;  /* 0x000000dfd5bb7211 */ /* 0x000fe200000f14ff */
[----:B------:R-:W-:Y:S01]  /*2bf0*/  IMAD.IADD R180, R207, 0x1, R182 ;  /* 0x00000001cfb47824 */ /* 0x000fe200078e02b6 */
[----:B------:R-:W-:Y:S01]  /*2c00*/  FSETP.NEU.FTZ.AND P6, PT, R231, -INF , PT ;  /* 0xff800000e700780b */ /* 0x000fe20003fdd000 */
[----:B------:R-:W-:Y:S02]  /*2c10*/  VIADD R243, R243, 0xfffffffc ;  /* 0xfffffffcf3f37836 */ /* 0x000fe40000000000 */
[----:B------:R-:W-:Y:S01]  /*2c20*/  FMUL.FTZ R251, R231, 1.4426950216293334961 ;  /* 0x3fb8aa3be7fb7820 */ /* 0x000fe20000410000 */
[----:B------:R-:W-:Y:S02]  /*2c30*/  VIADD R232, R232, 0xffffffc0 ;  /* 0xffffffc0e8e87836 */ /* 0x000fe40000000000 */
[----:B------:R-:W-:Y:S02]  /*2c40*/  IMAD R183, R184, 0x2, R241 ;  /* 0x00000002b8b77824 */ /* 0x000fe400078e02f1 */
[----:B------:R-:W-:Y:S01]  /*2c50*/  IMAD.WIDE.U32 R184, R243, -0x326172a9, RZ ;  /* 0xcd9e8d57f3b87825 */ /* 0x000fe200078e00ff */
[----:B------:R-:W-:Y:S02]  /*2c60*/  ISETP.GE.AND P5, PT, R232, R220, PT ;  /* 0x000000dce800720c */ /* 0x000fe40003fa6270 */
[----:B------:R-:W-:Y:S01]  /*2c70*/  LOP3.LUT R183, R183, UR32, R249, 0x96, !PT ;  /* 0x00000020b7b77c12 */ /* 0x000fe2000f8e96f9 */
[----:B------:R-:W-:Y:S01]  /*2c80*/  VIADD R234, R234, 0xffffffff ;  /* 0xffffffffeaea7836 */ /* 0x000fe20000000000 */
[----:B------:R-:W-:Y:S02]  /*2c90*/  LOP3.LUT R194, R228, UR33, R185, 0x96, !PT ;  /* 0x00000021e4c27c12 */ /* 0x000fe4000f8e96b9 */
[----:B------:R-:W-:Y:S01]  /*2ca0*/  ISETP.GT.AND P5, PT, R236, UR5, P5 ;  /* 0x00000005ec007c0c */ /* 0x000fe2000afa4270 */
[----:B------:R-:W-:Y:S01]  /*2cb0*/  IMAD.WIDE.U32 R192, R183, -0x326172a9, RZ ;  /* 0xcd9e8d57b7c07825 */ /* 0x000fe200078e00ff */
[----:B------:R-:W-:Y:S04]  /*2cc0*/  DEPBAR.LE SB0, 0x0 ;  /* 0x000080000000791a */ /* 0x000fe80000000000 */
[----:B------:R-:W-:Y:S01]  /*2cd0*/  BAR.SYNC.DEFER_BLOCKING 0x0 ;  /* 0x0000000000007b1d */ /* 0x000fe20000010000 */
[----:B------:R-:W-:Y:S01]  /*2ce0*/  IMAD.WIDE.U32 R194, R194, -0x2daee0ad, RZ ;  /* 0xd2511f53c2c27825 */ /* 0x000fe200078e00ff */
[----:B------:R-:W-:Y:S02]  /*2cf0*/  LOP3.LUT R183, R184, UR31, R193, 0x96, !PT ;  /* 0x0000001fb8b77c12 */ /* 0x000fe4000f8e96c1 */
[----:B------:R-:W-:Y:S02]  /*2d00*/  FSEL R251, R251, RZ, P6 ;  /* 0x000000fffbfb7208 */ /* 0x000fe40003000000 */
[----:B------:R-:W-:Y:S01]  /*2d10*/  LOP3.LUT R190, R248, UR30, R195, 0x96, !PT ;  /* 0x0000001ef8be7c12 */ /* 0x000fe2000f8e96c3 */
[----:B------:R-:W-:Y:S01]  /*2d20*/  @!P5 VIADD R185, R239, 0x8 ;  /* 0x00000008efb9d836 */ /* 0x000fe20000000000 */
[--C-:B------:R-:W-:Y:S01]  /*2d30*/  @!P5 VIADDMNMX R184, R229, 0xffffffc9, R236.reuse, PT ;  /* 0xffffffc9e5b8d846 */ /* 0x100fe200038001ec */
[----:B------:R-:W-:Y:S01]  /*2d40*/  @!P5 VIADD R189, R239, 0x1 ;  /* 0x00000001efbdd836 */ /* 0x000fe20000000000 */
[----:B------:R-:W-:Y:S01]  /*2d50*/  @!P5 VIADDMNMX R188, R229, 0xffffffc1, R236, PT ;  /* 0xffffffc1e5bcd846 */ /* 0x000fe200038001ec */
[----:B------:R-:W-:Y:S01]  /*2d60*/  IMAD.WIDE.U32 R190, R190, -0x326172a9, RZ ;  /* 0xcd9e8d57bebe7825 */ /* 0x000fe200078e00ff */
[-C--:B------:R-:W-:Y:S02]  /*2d70*/  @!P5 ISETP.GE.AND P3, PT, R185, R184.reuse, PT ;  /* 0x000000b8b900d20c */ /* 0x080fe40003f66270 */
[C---:B------:R-:W-:Y:S02]  /*2d80*/  @!P5 ISETP.GE.AND P4, PT, R189.reuse, R184, PT ;  /* 0x000000b8bd00d20c */ /* 0x040fe40003f86270 */
[-C--:B------:R-:W-:Y:S01]  /*2d90*/  @!P5 ISETP.GE.AND P0, PT, R189, R188.reuse, PT ;  /* 0x000000bcbd00d20c */ /* 0x080fe20003f06270 */
[----:B------:R-:W-:Y:S01]  /*2da0*/  FMUL.FTZ R189, R230, 1.4426950216293334961 ;  /* 0x3fb8aa3be6bd7820 */ /* 0x000fe20000410000 */
[-C--:B------:R-:W-:Y:S02]  /*2db0*/  @!P5 ISETP.GE.AND P6, PT, R239, R188.reuse, PT ;  /* 0x000000bcef00d20c */ /* 0x080fe40003fc6270 */
[-C--:B------:R-:W-:Y:S02]  /*2dc0*/  @!P5 ISETP.GE.AND P2, PT, R185, R188.reuse, PT ;  /* 0x000000bcb900d20c */ /* 0x080fe40003f46270 */
[----:B------:R-:W-:Y:S01]  /*2dd0*/  LOP3.LUT R185, R192, UR29, R191, 0x96, !PT ;  /* 0x0000001dc0b97c12 */ /* 0x000fe2000f8e96bf */
[----:B------:R-:W-:Y:S01]  /*2de0*/  IMAD.WIDE.U32 R192, R183, -0x2daee0ad, RZ ;  /* 0xd2511f53b7c07825 */ /* 0x000fe200078e00ff */
[----:B------:R-:W-:Y:S04]  /*2df0*/  LDSM.16.M88.4 R52, [R198] ;  /* 0x00000000c634783b */ /* 0x000fe80000000200 */
[----:B------:R-:W-:Y:S01]  /*2e00*/  LOP3.LUT R183, R194, UR28, R193, 0x96, !PT ;  /* 0x0000001cc2b77c12 */ /* 0x000fe2000f8e96c1 */
[----:B------:R-:W-:Y:S03]  /*2e10*/  IMAD.WIDE.U32 R194, R185, -0x2daee0ad, RZ ;  /* 0xd2511f53b9c27825 */ /* 0x000fe600078e00ff */
[----:B------:R-:W1:Y:S02]  /*2e20*/  LDSM.16.M88.4 R56, [R206+-0x4000] ;  /* 0xffc00000ce38783b */ /* 0x000e640000000200 */
[----:B------:R-:W-:Y:S05]  /*2e30*/  LOP3.LUT R192, R192, UR20, R195, 0x96, !PT ;  /* 0x00000014c0c07c12 */ /* 0x000fea000f8e96c3 */
[----:B------:R-:W-:Y:S01]  /*2e40*/  IMAD.WIDE.U32 R192, R192, -0x326172a9, RZ ;  /* 0xcd9e8d57c0c07825 */ /* 0x000fe200078e00ff */
[----:B------:R-:W2:Y:S08]  /*2e50*/  LDSM.16.M88.4 R60, [R206+-0x3800] ;  /* 0xffc80000ce3c783b */ /* 0x000eb00000000200 */
[----:B------:R-:W-:Y:S08]  /*2e60*/  LDSM.16.M88.4 R64, [R181] ;  /* 0x00000000b540783b */ /* 0x000ff00000000200 */
[----:B------:R-:W3:Y:S08]  /*2e70*/  LDSM.16.M88.4 R100, [R199+-0x4000] ;  /* 0xffc00000c764783b */ /* 0x000ef00000000200 */
[----:B------:R-:W4:Y:S01]  /*2e80*/  LDSM.16.M88.4 R104, [R199+-0x3800] ;  /* 0xffc80000c768783b */ /* 0x000f220000000200 */
[C---:B-1----:R-:W-:Y:S07]  /*2e90*/  HMMA.16816.F32.BF16 R4, R52.reuse, R56, RZ ;  /* 0x000000383404723c */ /* 0x042fee00000418ff */
[----:B------:R-:W-:Y:S01]  /*2ea0*/  LDSM.16.M88.4 R108, [R200+-0x4000] ;  /* 0xffc00000c86c783b */ /* 0x000fe20000000200 */
[C---:B------:R-:W-:Y:S07]  /*2eb0*/  HMMA.16816.F32.BF16 R8, R52.reuse, R58, RZ ;  /* 0x0000003a3408723c */ /* 0x040fee00000418ff */
[----:B------:R-:W1:Y:S01]  /*2ec0*/  LDSM.16.M88.4 R56, [R182] ;  /* 0x00000000b638783b */ /* 0x000e620000000200 */
[C---:B--2---:R-:W-:Y:S07]  /*2ed0*/  HMMA.16816.F32.BF16 R12, R52.reuse, R60, RZ ;  /* 0x0000003c340c723c */ /* 0x044fee00000418ff */
[----:B------:R-:W2:Y:S01]  /*2ee0*/  LDSM.16.M88.4 R112, [R200+-0x3800] ;  /* 0xffc80000c870783b */ /* 0x000ea20000000200 */
[----:B------:R-:W-:Y:S07]  /*2ef0*/  HMMA.16816.F32.BF16 R16, R52, R62, RZ ;  /* 0x0000003e3410723c */ /* 0x000fee00000418ff */
[----:B------:R-:W-:Y:S01]  /*2f00*/  LDSM.16.M88.4 R52, [R180] ;  /* 0x00000000b434783b */ /* 0x000fe20000000200 */
[C---:B---3--:R-:W-:Y:S07]  /*2f10*/  HMMA.16816.F32.BF16 R4, R64.reuse, R100, R4 ;  /* 0x000000644004723c */ /* 0x048fee0000041804 */
[----:B------:R-:W3:Y:S01]  /*2f20*/  LDSM.16.M88.4 R60, [R205+-0x4000] ;  /* 0xffc00000cd3c783b */ /* 0x000ee20000000200 */
[C---:B------:R-:W-:Y:S07]  /*2f30*/  HMMA.16816.F32.BF16 R8, R64.reuse, R102, R8 ;  /* 0x000000664008723c */ /* 0x040fee0000041808 */
[----:B------:R-:W3:Y:S01]  /*2f40*/  LDSM.16.M88.4 R100, [R205+-0x3800] ;  /* 0xffc80000cd64783b */ /* 0x000ee20000000200 */
[C---:B----4-:R-:W-:Y:S08]  /*2f50*/  HMMA.16816.F32.BF16 R12, R64.reuse, R104, R12 ;  /* 0x00000068400c723c */ /* 0x050ff0000004180c */
[----:B------:R-:W-:Y:S01]  /*2f60*/  HMMA.16816.F32.BF16 R16, R64, R106, R16 ;  /* 0x0000006a4010723c */ /* 0x000fe20000041810 */
[----:B------:R-:W-:Y:S07]  /*2f70*/  LDSM.16.M88.4 R64, [R198+0x2000] ;  /* 0x00200000c640783b */ /* 0x000fee0000000200 */
[C---:B-1----:R-:W-:Y:S01]  /*2f80*/  HMMA.16816.F32.BF16 R4, R56.reuse, R108, R4 ;  /* 0x0000006c3804723c */ /* 0x042fe20000041804 */
[----:B------:R-:W1:Y:S07]  /*2f90*/  LDSM.16.M88.4 R104, [R206+-0x2000] ;  /* 0xffe00000ce68783b */ /* 0x000e6e0000000200 */
[C---:B------:R-:W-:Y:S01]  /*2fa0*/  HMMA.16816.F32.BF16 R8, R56.reuse, R110, R8 ;  /* 0x0000006e3808723c */ /* 0x040fe20000041808 */
[----:B------:R-:W4:Y:S07]  /*2fb0*/  LDSM.16.M88.4 R108, [R206+-0x1800] ;  /* 0xffe80000ce6c783b */ /* 0x000f2e0000000200 */
[C---:B--2---:R-:W-:Y:S08]  /*2fc0*/  HMMA.16816.F32.BF16 R12, R56.reuse, R112, R12 ;  /* 0x00000070380c723c */ /* 0x044ff0000004180c */
[----:B------:R-:W-:Y:S01]  /*2fd0*/  HMMA.16816.F32.BF16 R16, R56, R114, R16 ;  /* 0x000000723810723c */ /* 0x000fe20000041810 */
[----:B------:R-:W-:Y:S07]  /*2fe0*/  LDSM.16.M88.4 R56, [R181+0x2000] ;  /* 0x00200000b538783b */ /* 0x000fee0000000200 */
[C---:B---3--:R-:W-:Y:S01]  /*2ff0*/  HMMA.16816.F32.BF16 R4, R52.reuse, R60, R4 ;  /* 0x0000003c3404723c */ /* 0x048fe20000041804 */
[----:B------:R-:W-:Y:S07]  /*3000*/  LDSM.16.M88.4 R112, [R199+-0x1800] ;  /* 0xffe80000c770783b */ /* 0x000fee0000000200 */
[C---:B------:R-:W-:Y:S01]  /*3010*/  HMMA.16816.F32.BF16 R8, R52.reuse, R62, R8 ;  /* 0x0000003e3408723c */ /* 0x040fe20000041808 */
[----:B------:R-:W2:Y:S07]  /*3020*/  LDSM.16.M88.4 R60, [R199+-0x2000] ;  /* 0xffe00000c73c783b */ /* 0x000eae0000000200 */
[C---:B------:R-:W-:Y:S08]  /*3030*/  HMMA.16816.F32.BF16 R12, R52.reuse, R100, R12 ;  /* 0x00000064340c723c */ /* 0x040ff0000004180c */
[----:B------:R-:W-:Y:S01]  /*3040*/  HMMA.16816.F32.BF16 R16, R52, R102, R16 ;  /* 0x000000663410723c */ /* 0x000fe20000041810 */
[----:B------:R3:W-:Y:S07]  /*3050*/  LDSM.16.M88.4 R52, [R182+0x2000] ;  /* 0x00200000b634783b */ /* 0x0007ee0000000200 */
[C---:B-1----:R-:W-:Y:S01]  /*3060*/  HMMA.16816.F32.BF16 R4, R64.reuse, R104, R4 ;  /* 0x000000684004723c */ /* 0x042fe20000041804 */
[----:B------:R-:W1:Y:S07]  /*3070*/  LDSM.16.M88.4 R100, [R200+-0x2000] ;  /* 0xffe00000c864783b */ /* 0x000e6e0000000200 */
[C---:B------:R-:W-:Y:S01]  /*3080*/  HMMA.16816.F32.BF16 R8, R64.reuse, R106, R8 ;  /* 0x0000006a4008723c */ /* 0x040fe20000041808 */
[----:B------:R-:W1:Y:S07]  /*3090*/  LDSM.16.M88.4 R104, [R200+-0x1800] ;  /* 0xffe80000c868783b */ /* 0x000e6e0000000200 */
[C---:B----4-:R-:W-:Y:S03]  /*30a0*/  HMMA.16816.F32.BF16 R12, R64.reuse, R108, R12 ;  /* 0x0000006c400c723c */ /* 0x050fe6000004180c */
[----:B---3--:R-:W-:Y:S05]  /*30b0*/  IMAD.WIDE.U32 R182, R183, -0x326172a9, RZ ;  /* 0xcd9e8d57b7b67825 */ /* 0x008fea00078e00ff */
[----:B------:R-:W-:Y:S01]  /*30c0*/  HMMA.16816.F32.BF16 R16, R64, R110, R16 ;  /* 0x0000006e4010723c */ /* 0x000fe20000041810 */
[----:B------:R-:W-:Y:S02]  /*30d0*/  LDSM.16.M88.4 R64, [R205+-0x2000] ;  /* 0xffe00000cd40783b */ /* 0x000fe40000000200 */
[----:B------:R-:W-:Y:S01]  /*30e0*/  LOP3.LUT R190, R190, UR24, R183, 0x96, !PT ;  /* 0x00000018bebe7c12 */ /* 0x000fe2000f8e96b7 */
[----:B------:R-:W-:Y:S01]  /*30f0*/  @!P5 VIADD R183, R239, 0x10 ;  /* 0x00000010efb7d836 */ /* 0x000fe20000000000 */
[----:B------:R-:W-:Y:S03]  /*3100*/  LOP3.LUT R185, R182, UR15, R193, 0x96, !PT ;  /* 0x0000000fb6b97c12 */ /* 0x000fe6000f8e96c1 */
[C---:B--2---:R-:W-:Y:S08]  /*3110*/  HMMA.16816.F32.BF16 R4, R56.reuse, R60, R4 ;  /* 0x0000003c3804723c */ /* 0x044ff00000041804 */
[C---:B------:R-:W-:Y:S01]  /*3120*/  HMMA.16816.F32.BF16 R8, R56.reuse, R62, R8 ;  /* 0x0000003e3808723c */ /* 0x040fe20000041808 */
[----:B------:R-:W2:Y:S07]  /*3130*/  LDSM.16.M88.4 R60, [R180+0x2000] ;  /* 0x00200000b43c783b */ /* 0x000eae0000000200 */
[C---:B------:R-:W-:Y:S03]  /*3140*/  HMMA.16816.F32.BF16 R12, R56.reuse, R112, R12 ;  /* 0x00000070380c723c */ /* 0x040fe6000004180c */
[----:B------:R-:W-:Y:S01]  /*3150*/  FSEL R113, R189, RZ, P1 ;  /* 0x000000ffbd717208 */ /* 0x000fe20000800000 */
[----:B------:R-:W-:Y:S04]  /*3160*/  @!P5 VIADD R189, R239, 0x9 ;  /* 0x00000009efbdd836 */ /* 0x000fe80000000000 */
[----:B------:R-:W-:Y:S03]  /*3170*/  HMMA.16816.F32.BF16 R16, R56, R114, R16 ;  /* 0x000000723810723c */ /* 0x000fe60000041810 */
[----:B------:R-:W-:Y:S01]  /*3180*/  @!P5 ISETP.GE.AND P1, PT, R189, R188, PT ;  /* 0x000000bcbd00d20c */ /* 0x000fe20003f26270 */
[----:B------:R-:W-:Y:S04]  /*3190*/  IMAD.WIDE.U32 R114, R190, -0x2daee0ad, RZ ;  /* 0xd2511f53be727825 */ /* 0x000fe800078e00ff */
[C---:B-1----:R-:W-:Y:S05]  /*31a0*/  HMMA.16816.F32.BF16 R4, R52.reuse, R100, R4 ;  /* 0x000000643404723c */ /* 0x042fea0000041804 */
[----:B------:R-:W-:Y:S01]  /*31b0*/  LOP3.LUT R194, R194, UR14, R115, 0x96, !PT ;  /* 0x0000000ec2c27c12 */ /* 0x000fe2000f8e9673 */
[----:B------:R-:W-:Y:S02]  /*31c0*/  IMAD.WIDE.U32 R190, R185, -0x2daee0ad, RZ ;  /* 0xd2511f53b9be7825 */ /* 0x000fe400078e00ff */
[C---:B------:R-:W-:Y:S03]  /*31d0*/  HMMA.16816.F32.BF16 R8, R52.reuse, R102, R8 ;  /* 0x000000663408723c */ /* 0x040fe60000041808 */
[----:B------:R-:W-:Y:S05]  /*31e0*/  IMAD.WIDE.U32 R194, R194, -0x326172a9, RZ ;  /* 0xcd9e8d57c2c27825 */ /* 0x000fea00078e00ff */
[C---:B------:R-:W-:Y:S03]  /*31f0*/  HMMA.16816.F32.BF16 R12, R52.reuse, R104, R12 ;  /* 0x00000068340c723c */ /* 0x040fe6000004180c */
[----:B------:R-:W-:Y:S05]  /*3200*/  LOP3.LUT R185, R192, UR13, R195, 0x96, !PT ;  /* 0x0000000dc0b97c12 */ /* 0x000fea000f8e96c3 */
[----:B------:R-:W-:Y:S01]  /*3210*/  HMMA.16816.F32.BF16 R16, R52, R106, R16 ;  /* 0x0000006a3410723c */ /* 0x000fe20000041810 */
[----:B------:R-:W1:Y:S07]  /*3220*/  LDSM.16.M88.4 R52, [R205+-0x1800] ;  /* 0xffe80000cd34783b */ /* 0x000e6e0000000200 */
[C---:B--2---:R-:W-:Y:S08]  /*3230*/  HMMA.16816.F32.BF16 R4, R60.reuse, R64, R4 ;  /* 0x000000403c04723c */ /* 0x044ff00000041804 */
[C---:B------:R-:W-:Y:S11]  /*3240*/  HMMA.16816.F32.BF16 R8, R60.reuse, R66, R8 ;  /* 0x000000423c08723c */ /* 0x040ff60000041808 */
[----:B------:R-:W-:Y:S02]  /*3250*/  @!P5 FSEL R5, R5, -INF , !P0 ;  /* 0xff8000000505d808 */ /* 0x000fe40004000000 */
[-C--:B------:R-:W-:Y:S02]  /*3260*/  @!P5 ISETP.GE.AND P0, PT, R239, R184.reuse, PT ;  /* 0x000000b8ef00d20c */ /* 0x080fe40003f06270 */
[----:B------:R-:W-:Y:S02]  /*3270*/  @!P5 FSEL R7, R7, -INF , !P4 ;  /* 0xff8000000707d808 */ /* 0x000fe40006000000 */
[C---:B------:R-:W-:Y:S02]  /*3280*/  @!P5 ISETP.GE.AND P4, PT, R183.reuse, R184, PT ;  /* 0x000000b8b700d20c */ /* 0x040fe40003f86270 */
[----:B------:R-:W-:Y:S02]  /*3290*/  @!P5 FSEL R6, R6, -INF , !P0 ;  /* 0xff8000000606d808 */ /* 0x000fe40004000000 */
[----:B------:R-:W-:Y:S01]  /*32a0*/  @!P5 ISETP.GE.AND P0, PT, R183, R188, PT ;  /* 0x000000bcb700d20c */ /* 0x000fe20003f06270 */
[----:B------:R-:W-:Y:S01]  /*32b0*/  @!P5 VIADD R183, R239, 0x11 ;  /* 0x00000011efb7d836 */ /* 0x000fe20000000000 */
[----:B------:R-:W-:Y:S01]  /*32c0*/  @!P5 FSEL R8, R8, -INF , !P2 ;  /* 0xff8000000808d808 */ /* 0x000fe20005000000 */
[----:B------:R-:W-:Y:S01]  /*32d0*/  FFMA.FTZ R252, R6, UR7, -R113 ;  /* 0x0000000706fc7c23 */ /* 0x000fe20008010871 */
[C---:B-1----:R-:W-:Y:S03]  /*32e0*/  HMMA.16816.F32.BF16 R12, R60.reuse, R52, R12 ;  /* 0x000000343c0c723c */ /* 0x042fe6000004180c */
[----:B------:R-:W-:Y:S02]  /*32f0*/  @!P5 FSEL R4, R4, -INF , !P6 ;  /* 0xff8000000404d808 */ /* 0x000fe40007000000 */
[----:B------:R-:W-:Y:S02]  /*3300*/  @!P5 FSEL R9, R9, -INF , !P1 ;  /* 0xff8000000909d808 */ /* 0x000fe40004800000 */
[-C--:B------:R-:W-:Y:S01]  /*3310*/  @!P5 ISETP.GE.AND P6, PT, R189, R184.reuse, PT ;  /* 0x000000b8bd00d20c */ /* 0x080fe20003fc6270 */
[----:B------:R-:W-:Y:S03]  /*3320*/  HMMA.16816.F32.BF16 R16, R60, R54, R16 ;  /* 0x000000363c10723c */ /* 0x000fe60000041810 */
[----:B------:R-:W-:Y:S01]  /*3330*/  @!P5 ISETP.GE.AND P1, PT, R183, R184, PT ;  /* 0x000000b8b700d20c */ /* 0x000fe20003f26270 */
[----:B------:R-:W-:Y:S01]  /*3340*/  @!P5 VIADD R189, R239, 0x18 ;  /* 0x00000018efbdd836 */ /* 0x000fe20000000000 */
[-C--:B------:R-:W-:Y:S01]  /*3350*/  @!P5 ISETP.GE.AND P2, PT, R183, R188.reuse, PT ;  /* 0x000000bcb700d20c */ /* 0x080fe20003f46270 */
[----:B------:R-:W-:Y:S01]  /*3360*/  @!P5 VIADD R183, R239, 0x19 ;  /* 0x00000019efb7d836 */ /* 0x000fe20000000000 */
[----:B------:R-:W-:Y:S02]  /*3370*/  @!P5 FSEL R11, R11, -INF , !P6 ;  /* 0xff8000000b0bd808 */ /* 0x000fe40007000000 */
[----:B------:R-:W-:Y:S02]  /*3380*/  @!P5 FSEL R10, R10, -INF , !P3 ;  /* 0xff8000000a0ad808 */ /* 0x000fe40005800000 */
[----:B------:R-:W-:Y:S02]  /*3390*/  @!P5 FSEL R12, R12, -INF , !P0 ;  /* 0xff8000000c0cd808 */ /* 0x000fe40004000000 */
[----:B------:R-:W-:Y:S02]  /*33a0*/  @!P5 FSEL R13, R13, -INF , !P2 ;  /* 0xff8000000d0dd808 */ /* 0x000fe40005000000 */
[----:B------:R-:W-:Y:S01]  /*33b0*/  @!P5 ISETP.GE.AND P6, PT, R183, R188, PT ;  /* 0x000000bcb700d20c */ /* 0x000fe20003fc6270 */
[----:B------:R-:W-:Y:S01]  /*33c0*/  FFMA.FTZ R180, R12, UR7, -R251 ;  /* 0x000000070cb47c23 */ /* 0x000fe200080108fb */
[-C--:B------:R-:W-:Y:S02]  /*33d0*/  @!P5 ISETP.GE.AND P0, PT, R189, R184.reuse, PT ;  /* 0x000000b8bd00d20c */ /* 0x080fe40003f06270 */
[----:B------:R-:W-:Y:S02]  /*33e0*/  @!P5 ISETP.GE.AND P2, PT, R183, R184, PT ;  /* 0x000000b8b700d20c */ /* 0x000fe40003f46270 */
[----:B------:R-:W2:Y:S01]  /*33f0*/  LDG.E R184, desc[UR18][R186.64] ;  /* 0x00000012bab87981 */ /* 0x000ea2000c1e1900 */
[----:B------:R-:W-:Y:S02]  /*3400*/  @!P5 ISETP.GE.AND P3, PT, R189, R188, PT ;  /* 0x000000bcbd00d20c */ /* 0x000fe40003f66270 */
[----:B------:R-:W-:Y:S01]  /*3410*/  LOP3.LUT R188, R114, UR12, R191, 0x96, !PT ;  /* 0x0000000c72bc7c12 */ /* 0x000fe2000f8e96bf */
[----:B------:R1:W3:Y:S01]  /*3420*/  LDG.E R183, desc[UR18][R186.64+0x20] ;  /* 0x00002012bab77981 */ /* 0x0002e2000c1e1900 */
[----:B------:R-:W-:Y:S02]  /*3430*/  @!P5 FSEL R15, R15, -INF , !P1 ;  /* 0xff8000000f0fd808 */ /* 0x000fe40004800000 */
[----:B------:R-:W-:Y:S01]  /*3440*/  @!P5 FSEL R16, R16, -INF , !P3 ;  /* 0xff8000001010d808 */ /* 0x000fe20005800000 */
[----:B------:R-:W-:Y:S01]  /*3450*/  IMAD.WIDE.U32 R188, R188, -0x326172a9, RZ ;  /* 0xcd9e8d57bcbc7825 */ /* 0x000fe200078e00ff */
[----:B------:R-:W-:Y:S02]  /*3460*/  @!P5 FSEL R14, R14, -INF , !P4 ;  /* 0xff8000000e0ed808 */ /* 0x000fe40006000000 */
[----:B------:R-:W-:Y:S02]  /*3470*/  @!P5 FSEL R17, R17, -INF , !P6 ;  /* 0xff8000001111d808 */ /* 0x000fe40007000000 */
[----:B------:R-:W-:Y:S02]  /*3480*/  LOP3.LUT R194, R194, UR11, R189, 0x96, !PT ;  /* 0x0000000bc2c27c12 */ /* 0x000fe4000f8e96bd */
[C---:B------:R-:W-:Y:S01]  /*3490*/  PRMT R250, R188.reuse, 0x7770, RZ ;  /* 0x00007770bcfa7816 */ /* 0x040fe200000000ff */
[--C-:B------:R-:W-:Y:S01]  /*34a0*/  FFMA.FTZ R102, R17, UR7, -R251.reuse ;  /* 0x0000000711667c23 */ /* 0x100fe200080108fb */
[----:B------:R-:W-:Y:S02]  /*34b0*/  PRMT R189, R188, 0x7772, RZ ;  /* 0x00007772bcbd7816 */ /* 0x000fe400000000ff */
[----:B------:R-:W-:Y:S01]  /*34c0*/  ISETP.LE.U32.AND P4, PT, R250, UR6, PT ;  /* 0x00000006fa007c0c */ /* 0x000fe2000bf83070 */
[--C-:B------:R-:W-:Y:S01]  /*34d0*/  FFMA.FTZ R250, R5, UR7, -R251.reuse ;  /* 0x0000000705fa7c23 */ /* 0x100fe200080108fb */
[----:B------:R-:W-:Y:S02]  /*34e0*/  @!P5 FSEL R18, R18, -INF , !P0 ;  /* 0xff8000001212d808 */ /* 0x000fe40004000000 */
[----:B------:R-:W-:Y:S02]  /*34f0*/  @!P5 FSEL R19, R19, -INF , !P2 ;  /* 0xff8000001313d808 */ /* 0x000fe40005000000 */
[----:B------:R-:W-:Y:S01]  /*3500*/  ISETP.GT.U32.AND P2, PT, R189, UR6, PT ;  /* 0x00000006bd007c0c */ /* 0x000fe2000bf44070 */
[----:B------:R-:W-:Y:S01]  /*3510*/  FFMA.FTZ R189, R8, UR7, -R251 ;  /* 0x0000000708bd7c23 */ /* 0x000fe200080108fb */
[----:B------:R-:W-:Y:S01]  /*3520*/  PRMT R195, R188, 0x7773, RZ ;  /* 0x00007773bcc37816 */ /* 0x000fe200000000ff */
[----:B------:R-:W-:Y:S01]  /*3530*/  FFMA.FTZ R103, R18, UR7, -R113 ;  /* 0x0000000712677c23 */ /* 0x000fe20008010871 */
[----:B-1----:R-:W-:Y:S01]  /*3540*/  IMAD.WIDE.U32 R186, R185, -0x2daee0ad, RZ ;  /* 0xd2511f53b9ba7825 */ /* 0x002fe200078e00ff */
[----:B------:R-:W-:Y:S03]  /*3550*/  PRMT R185, R188, 0x7771, RZ ;  /* 0x00007771bcb97816 */ /* 0x000fe600000000ff */
[----:B------:R-:W-:Y:S01]  /*3560*/  FFMA.FTZ R188, R4, UR7, -R251 ;  /* 0x0000000704bc7c23 */ /* 0x000fe200080108fb */
[----:B------:R-:W1:Y:S01]  /*3570*/  MUFU.EX2 R189, R189 ;  /* 0x000000bd00bd7308 */ /* 0x000e620000000800 */
[----:B------:R-:W-:Y:S02]  /*3580*/  LOP3.LUT R114, R190, UR21, R187, 0x96, !PT ;  /* 0x00000015be727c12 */ /* 0x000fe4000f8e96bb */
[----:B------:R-:W-:Y:S02]  /*3590*/  ISETP.GT.U32.AND P1, PT, R185, UR6, PT ;  /* 0x00000006b9007c0c */ /* 0x000fe4000bf24070 */
[----:B------:R-:W-:Y:S02]  /*35a0*/  LOP3.LUT R187, R194, 0xff, RZ, 0xc0, !PT ;  /* 0x000000ffc2bb7812 */ /* 0x000fe400078ec0ff */
[C---:B------:R-:W-:Y:S02]  /*35b0*/  PRMT R190, R186.reuse, 0x7770, RZ ;  /* 0x00007770babe7816 */ /* 0x040fe400000000ff */
[C---:B------:R-:W-:Y:S02]  /*35c0*/  PRMT R191, R186.reuse, 0x7771, RZ ;  /* 0x00007771babf7816 */ /* 0x040fe400000000ff */
[C---:B------:R-:W-:Y:S02]  /*35d0*/  PRMT R192, R186.reuse, 0x7772, RZ ;  /* 0x00007772bac07816 */ /* 0x040fe400000000ff */
[----:B------:R-:W-:Y:S01]  /*35e0*/  PRMT R193, R186, 0x7773, RZ ;  /* 0x00007773bac17816 */ /* 0x000fe200000000ff */
[----:B-1----:R-:W-:Y:S01]  /*35f0*/  @!P4 FADD.FTZ R189, -R189, -RZ ;  /* 0x800000ffbdbdc221 */ /* 0x002fe20000010100 */
[C---:B------:R-:W-:Y:S02]  /*3600*/  LOP3.LUT R185, R194.reuse, 0xffff, RZ, 0xc0, !PT ;  /* 0x0000ffffc2b97812 */ /* 0x040fe400078ec0ff */
[----:B------:R-:W-:Y:S02]  /*3610*/  PRMT R186, R194, 0x7632, R186 ;  /* 0x00007632c2ba7816 */ /* 0x000fe400000000ba */
[----:B------:R-:W-:Y:S02]  /*3620*/  ISETP.LE.U32.AND P3, PT, R187, UR6, PT ;  /* 0x00000006bb007c0c */ /* 0x000fe4000bf63070 */
[----:B------:R-:W-:Y:S02]  /*3630*/  SHF.R.U32.HI R187, RZ, 0x8, R185 ;  /* 0x00000008ffbb7819 */ /* 0x000fe400000116b9 */
[----:B------:R-:W-:Y:S01]  /*3640*/  LOP3.LUT R186, R186, 0xff, RZ, 0xc0, !PT ;  /* 0x000000ffbaba7812 */ /* 0x000fe200078ec0ff */
[----:B------:R1:W4:Y:S01]  /*3650*/  MUFU.EX2 R185, R188 ;  /* 0x000000bc00b97308 */ /* 0x0003220000000800 */
[----:B------:R-:W-:Y:S02]  /*3660*/  LOP3.LUT R187, R187, 0xffff, RZ, 0xc0, !PT ;  /* 0x0000ffffbbbb7812 */ /* 0x000fe400078ec0ff */
[----:B------:R-:W-:Y:S07]  /*3670*/  ISETP.LE.U32.AND P6, PT, R186, UR6, PT ;  /* 0x00000006ba007c0c */ /* 0x000fee000bfc3070 */
[----:B------:R-:W4:Y:S01]  /*3680*/  MUFU.EX2 R186, R250 ;  /* 0x000000fa00ba7308 */ /* 0x000f220000000800 */
[----:B------:R-:W-:Y:S02]  /*3690*/  ISETP.LE.U32.AND P0, PT, R187, UR6, PT ;  /* 0x00000006bb007c0c */ /* 0x000fe4000bf03070 */
[----:B------:R-:W-:Y:S07]  /*36a0*/  SHF.R.U32.HI R194, RZ, 0x18, R194 ;  /* 0x00000018ffc27819 */ /* 0x000fee00000116c2 */
[----:B------:R4:W4:Y:S01]  /*36b0*/  MUFU.EX2 R187, R252 ;  /* 0x000000fc00bb7308 */ /* 0x0009220000000800 */
[----:B------:R-:W-:Y:S02]  /*36c0*/  ISETP.GT.U32.AND P4, PT, R193, UR6, PT ;  /* 0x00000006c1007c0c */ /* 0x000fe4000bf84070 */
[----:B------:R-:W-:Y:S01]  /*36d0*/  ISETP.LE.U32.AND P5, PT, R194, UR6, PT ;  /* 0x00000006c2007c0c */ /* 0x000fe2000bfa3070 */
[----:B------:R-:W-:Y:S01]  /*36e0*/  FFMA.FTZ R194, R9, UR7, -R251 ;  /* 0x0000000709c27c23 */ /* 0x000fe200080108fb */
[--C-:B-1----:R-:W-:Y:S05]  /*36f0*/  FFMA.FTZ R188, R7, UR7, -R113.reuse ;  /* 0x0000000707bc7c23 */ /* 0x102fea0008010871 */
[----:B------:R1:W-:Y:S01]  /*3700*/  MUFU.EX2 R193, R180 ;  /* 0x000000b400c17308 */ /* 0x0003e20000000800 */
[----:B----4-:R-:W-:Y:S01]  /*3710*/  @!P3 FADD.FTZ R185, -R185, -RZ ;  /* 0x800000ffb9b9b221 */ /* 0x010fe20000010100 */
[----:B------:R-:W-:Y:S01]  /*3720*/  ISETP.GT.U32.AND P3, PT, R195, UR6, PT ;  /* 0x00000006c3007c0c */ /* 0x000fe2000bf64070 */
[--C-:B------:R-:W-:Y:S01]  /*3730*/  FFMA.FTZ R195, R10, UR7, -R113.reuse ;  /* 0x000000070ac37c23 */ /* 0x100fe20008010871 */
[----:B------:R-:W-:Y:S01]  /*3740*/  @!P0 FADD.FTZ R186, -R186, -RZ ;  /* 0x800000ffbaba8221 */ /* 0x000fe20000010100 */
[----:B------:R-:W-:Y:S05]  /*3750*/  ISETP.LE.U32.AND P0, PT, R190, UR6, PT ;  /* 0x00000006be007c0c */ /* 0x000fea000bf03070 */
[----:B------:R-:W4:Y:S01]  /*3760*/  MUFU.EX2 R188, R188 ;  /* 0x000000bc00bc7308 */ /* 0x000f220000000800 */
[----:B------:R-:W-:Y:S01]  /*3770*/  FFMA.FTZ R250, R11, UR7, -R113 ;  /* 0x000000070bfa7c23 */ /* 0x000fe20008010871 */
[----:B------:R-:W-:Y:S01]  /*3780*/  FFMA.FTZ R252, R13, UR7, -R251 ;  /* 0x000000070dfc7c23 */ /* 0x000fe200080108fb */
[----:B------:R-:W-:Y:S07]  /*3790*/  @!P6 FADD.FTZ R187, -R187, -RZ ;  /* 0x800000ffbbbbe221 */ /* 0x000fee0000010100 */
[----:B------:R4:W4:Y:S01]  /*37a0*/  MUFU.EX2 R190, R194 ;  /* 0x000000c200be7308 */ /* 0x0009220000000800 */
[----:B------:R-:W-:Y:S02]  /*37b0*/  ISETP.GT.U32.AND P6, PT, R191, UR6, PT ;  /* 0x00000006bf007c0c */ /* 0x000fe4000bfc4070 */
[----:B------:R-:W-:Y:S01]  /*37c0*/  PRMT R115, R114, 0x7632, R115 ;  /* 0x0000763272737816 */ /* 0x000fe20000000073 */
[----:B-1----:R-:W-:Y:S06]  /*37d0*/  FFMA.FTZ R180, R16, UR7, -R251 ;  /* 0x0000000710b47c23 */ /* 0x002fec00080108fb */
[----:B------:R-:W1:Y:S01]  /*37e0*/  MUFU.EX2 R191, R195 ;  /* 0x000000c300bf7308 */ /* 0x000e620000000800 */
[----:B------:R-:W-:Y:S02]  /*37f0*/  F2FP.RELU.BF16.F32.PACK_AB R106, R186, R185 ;  /* 0x000000b9ba6a723e */ /* 0x000fe400000018ff */
[----:B------:R-:W-:Y:S07]  /*3800*/  LOP3.LUT R115, R115, 0xff, RZ, 0xc0, !PT ;  /* 0x000000ff73737812 */ /* 0x000fee00078ec0ff */
[----:B------:R-:W1:Y:S01]  /*3810*/  MUFU.EX2 R251, R180 ;  /* 0x000000b400fb7308 */ /* 0x000e620000000800 */
[----:B----4-:R-:W-:Y:S01]  /*3820*/  @!P5 FADD.FTZ R188, -R188, -RZ ;  /* 0x800000ffbcbcd221 */ /* 0x010fe20000010100 */
[----:B------:R-:W-:Y:S01]  /*3830*/  ISETP.GT.U32.AND P5, PT, R192, UR6, PT ;  /* 0x00000006c0007c0c */ /* 0x000fe2000bfa4070 */
[----:B------:R4:W-:Y:S07]  /*3840*/  STS [R217], R106 ;  /* 0x0000006ad9007388 */ /* 0x0009ee0000000800 */
[----:B------:R4:W4:Y:S01]  /*3850*/  MUFU.EX2 R192, R250 ;  /* 0x000000fa00c07308 */ /* 0x0009220000000800 */
[----:B------:R-:W-:Y:S01]  /*3860*/  LOP3.LUT R194, R114, 0xff, RZ, 0xc0, !PT ;  /* 0x000000ff72c27812 */ /* 0x000fe200078ec0ff */
[----:B------:R-:W-:Y:S03]  /*3870*/  @P1 FADD.FTZ R190, -R190, -RZ ;  /* 0x800000ffbebe1221 */ /* 0x000fe60000010100 */
[----:B------:R-:W-:Y:S01]  /*3880*/  ISETP.LE.U32.AND P1, PT, R194, UR6, PT ;  /* 0x00000006c2007c0c */ /* 0x000fe2000bf23070 */
[----:B-1----:R-:W-:Y:S04]  /*3890*/  @P2 FADD.FTZ R191, -R191, -RZ ;  /* 0x800000ffbfbf2221 */ /* 0x002fe80000010100 */
[----:B------:R1:W-:Y:S01]  /*38a0*/  MUFU.EX2 R194, R252 ;  /* 0x000000fc00c27308 */ /* 0x0003e20000000800 */
[--C-:B------:R-:W-:Y:S01]  /*38b0*/  FFMA.FTZ R195, R14, UR7, -R113.reuse ;  /* 0x000000070ec37c23 */ /* 0x100fe20008010871 */
[----:B------:R-:W-:Y:S01]  /*38c0*/  ISETP.LE.U32.AND P2, PT, R115, UR6, PT ;  /* 0x0000000673007c0c */ /* 0x000fe2000bf43070 */
[----:B------:R-:W-:Y:S01]  /*38d0*/  @!P0 FADD.FTZ R251, -R251, -RZ ;  /* 0x800000fffbfb8221 */ /* 0x000fe20000010100 */
[----:B------:R-:W-:Y:S02]  /*38e0*/  F2FP.RELU.BF16.F32.PACK_AB R180, R188, R187 ;  /* 0x000000bbbcb4723e */ /* 0x000fe400000018ff */
[----:B------:R-:W-:Y:S01]  /*38f0*/  F2FP.RELU.BF16.F32.PACK_AB R105, R190, R189 ;  /* 0x000000bdbe69723e */ /* 0x000fe200000018ff */
[--C-:B----4-:R-:W-:Y:S01]  /*3900*/  FFMA.FTZ R250, R15, UR7, -R113.reuse ;  /* 0x000000070ffa7c23 */ /* 0x110fe20008010871 */
[----:B------:R-:W-:Y:S01]  /*3910*/  @P3 FADD.FTZ R192, -R192, -RZ ;  /* 0x800000ffc0c03221 */ /* 0x000fe20000010100 */
[----:B------:R4:W-:Y:S01]  /*3920*/  STS [R217+0x400], R180 ;  /* 0x000400b4d9007388 */ /* 0x0009e20000000800 */
[----:B------:R-:W-:Y:S01]  /*3930*/  FFMA.FTZ R113, R19, UR7, -R113 ;  /* 0x0000000713717c23 */ /* 0x000fe20008010871 */
[----:B------:R-:W-:Y:S01]  /*3940*/  @!P1 FADD.FTZ R193, -R193, -RZ ;  /* 0x800000ffc1c19221 */ /* 0x000fe20000010100 */
[----:B------:R-:W4:Y:S01]  /*3950*/  MUFU.EX2 R195, R195 ;  /* 0x000000c300c37308 */ /* 0x000f220000000800 */
[----:B------:R-:W-:Y:S01]  /*3960*/  STS [R240], R105 ;  /* 0x00000069f0007388 */ /* 0x000fe20000000800 */
[----:B-1----:R-:W-:Y:S02]  /*3970*/  LOP3.LUT R252, R114, 0xffff, RZ, 0xc0, !PT ;  /* 0x0000ffff72fc7812 */ /* 0x002fe400078ec0ff */
[----:B------:R-:W-:Y:S06]  /*3980*/  SHF.R.U32.HI R114, RZ, 0x18, R114 ;  /* 0x00000018ff727819 */ /* 0x000fec0000011672 */
[----:B------:R-:W1:Y:S01]  /*3990*/  MUFU.EX2 R250, R250 ;  /* 0x000000fa00fa7308 */ /* 0x000e620000000800 */
[----:B------:R-:W-:Y:S02]  /*39a0*/  SHF.R.U32.HI R252, RZ, 0x8, R252 ;  /* 0x00000008fffc7819 */ /* 0x000fe400000116fc */
[----:B------:R-:W-:Y:S02]  /*39b0*/  ISETP.LE.U32.AND P1, PT, R114, UR6, PT ;  /* 0x0000000672007c0c */ /* 0x000fe4000bf23070 */
[----:B------:R-:W-:Y:S05]  /*39c0*/  LOP3.LUT R115, R252, 0xffff, RZ, 0xc0, !PT ;  /* 0x0000fffffc737812 */ /* 0x000fea00078ec0ff */
[----:B------:R-:W1:Y:S01]  /*39d0*/  MUFU.EX2 R114, R113 ;  /* 0x0000007100727308 */ /* 0x000e620000000800 */
[----:B------:R-:W-:Y:S02]  /*39e0*/  FSETP.GE.FTZ.AND P0, PT, R189, RZ, PT ;  /* 0x000000ffbd00720b */ /* 0x000fe40003f16000 */
[----:B------:R-:W-:Y:S07]  /*39f0*/  ISETP.LE.U32.AND P3, PT, R115, UR6, PT ;  /* 0x0000000673007c0c */ /* 0x000fee000bf63070 */
[----:B------:R-:W1:Y:S01]  /*3a00*/  MUFU.EX2 R252, R102 ;  /* 0x0000006600fc7308 */ /* 0x000e620000000800 */
[----:B----4-:R-:W-:Y:S01]  /*3a10*/  @!P2 FADD.FTZ R195, -R195, -RZ ;  /* 0x800000ffc3c3a221 */ /* 0x010fe20000010100 */
[----:B------:R-:W-:Y:S08]  /*3a20*/  FSETP.GE.FTZ.AND P2, PT, R185, RZ, PT ;  /* 0x000000ffb900720b */ /* 0x000ff00003f56000 */
[----:B------:R-:W4:Y:S01]  /*3a30*/  MUFU.EX2 R115, R103 ;  /* 0x0000006700737308 */ /* 0x000f220000000800 */
[----:B-1----:R-:W-:Y:S01]  /*3a40*/  @!P1 FADD.FTZ R250, -R250, -RZ ;  /* 0x800000fffafa9221 */ /* 0x002fe20000010100 */
[----:B------:R-:W-:Y:S01]  /*3a50*/  FSETP.GE.FTZ.AND P1, PT, R186, RZ, PT ;  /* 0x000000ffba00720b */ /* 0x000fe20003f36000 */
[----:B------:R-:W-:Y:S03]  /*3a60*/  @P4 FADD.FTZ R114, -R114, -RZ ;  /* 0x800000ff72724221 */ /* 0x000fe60000010100 */
[----:B------:R-:W-:Y:S01]  /*3a70*/  F2FP.RELU.BF16.F32.PACK_AB R106, R250, R195 ;  /* 0x000000c3fa6a723e */ /* 0x000fe200000018ff */
[----:B------:R-:W-:Y:S01]  /*3a80*/  @!P3 FADD.FTZ R194, -R194, -RZ ;  /* 0x800000ffc2c2b221 */ /* 0x000fe20000010100 */
[----:B------:R-:W-:Y:S02]  /*3a90*/  IMAD.IADD R113, R237, 0x1, R242 ;  /* 0x00000001ed717824 */ /* 0x000fe400078e02f2 */
[----:B------:R-:W-:Y:S01]  /*3aa0*/  @P6 FADD.FTZ R252, -R252, -RZ ;  /* 0x800000fffcfc6221 */ /* 0x000fe20000010100 */
[----:B------:R-:W-:Y:S02]  /*3ab0*/  FSETP.GE.FTZ.AND P4, PT, R187, RZ, PT ;  /* 0x000000ffbb00720b */ /* 0x000fe40003f96000 */
[----:B------:R-:W-:Y:S01]  /*3ac0*/  F2FP.RELU.BF16.F32.PACK_AB R110, R194, R193 ;  /* 0x000000c1c26e723e */ /* 0x000fe200000018ff */
[----:B----4-:R-:W-:Y:S01]  /*3ad0*/  @P5 FADD.FTZ R115, -R115, -RZ ;  /* 0x800000ff73735221 */ /* 0x010fe20000010100 */
[----:B------:R-:W-:Y:S02]  /*3ae0*/  F2FP.RELU.BF16.F32.PACK_AB R103, R192, R191 ;  /* 0x000000bfc067723e */ /* 0x000fe400000018ff */
[----:B------:R-:W-:Y:S02]  /*3af0*/  F2FP.RELU.BF16.F32.PACK_AB R102, R252, R251 ;  /* 0x000000fbfc66723e */ /* 0x000fe400000018ff */
[----:B------:R-:W-:Y:S01]  /*3b00*/  F2FP.RELU.BF16.F32.PACK_AB R180, R114, R115 ;  /* 0x0000007372b4723e */ /* 0x000fe200000018ff */
[----:B------:R-:W-:Y:S01]  /*3b10*/  STS [R240+0x400], R103 ;  /* 0x00040067f0007388 */ /* 0x000fe20000000800 */
[----:B------:R-:W-:Y:S03]  /*3b20*/  FSETP.GE.FTZ.AND P3, PT, R188, RZ, PT ;  /* 0x000000ffbc00720b */ /* 0x000fe60003f76000 */
[----:B------:R-:W-:Y:S04]  /*3b30*/  STS [R237], R110 ;  /* 0x0000006eed007388 */ /* 0x000fe80000000800 */
        /* <DEDUP_REMOVED lines=47> */
[----:B------:R-:W-:Y:S01]  /*3e30*/  FADD.FTZ R103, -R184, R8 ;  /* 0x00000008b8677221 */ /* 0x000fe20000010100 */
[----:B------:R-:W-:Y:S01]  /*3e40*/  FSETP.GE.FTZ.AND P2, PT, R193, RZ, PT ;  /* 0x000000ffc100720b */ /* 0x000fe20003f56000 */
[----:B------:R-:W-:Y:S01]  /*3e50*/  FMUL.FTZ R186, R186, R180 ;  /* 0x000000b4baba7220 */ /* 0x000fe20000410000 */
[----:B------:R-:W-:Y:S01]  /*3e60*/  FSETP.GE.FTZ.AND P1, PT, R194, RZ, PT ;  /* 0x000000ffc200720b */ /* 0x000fe20003f36000 */
[----:B------:R-:W-:Y:S01]  /*3e70*/  FMUL.FTZ R185, R185, R102 ;  /* 0x00000066b9b97220 */ /* 0x000fe20000410000 */
[----:B------:R-:W-:Y:S01]  /*3e80*/  FSEL R106, R103, R184, P0 ;  /* 0x000000b8676a7208 */ /* 0x000fe20000000000 */
[----:B------:R-:W-:Y:S01]  /*3e90*/  FADD.FTZ R103, -R184, R9 ;  /* 0x00000009b8677221 */ /* 0x000fe20000010100 */
[----:B------:R-:W-:Y:S01]  /*3ea0*/  FSETP.GE.FTZ.AND P0, PT, R190, RZ, PT ;  /* 0x000000ffbe00720b */ /* 0x000fe20003f16000 */
[----:B------:R-:W-:Y:S01]  /*3eb0*/  FADD.FTZ R105, -R184, R13 ;  /* 0x0000000db8697221 */ /* 0x000fe20000010100 */
[----:B------:R-:W-:Y:S01]  /*3ec0*/  F2FP.BF16.F32.PACK_AB R186, R186, R185 ;  /* 0x000000b9baba723e */ /* 0x000fe200000010ff */
[----:B------:R-:W-:Y:S01]  /*3ed0*/  FMUL.FTZ R189, R189, R106 ;  /* 0x0000006abdbd7220 */ /* 0x000fe20000410000 */
[-C--:B------:R-:W-:Y:S01]  /*3ee0*/  FSEL R180, R103, R184.reuse, P0 ;  /* 0x000000b867b47208 */ /* 0x080fe20000000000 */
[----:B------:R-:W-:Y:S01]  /*3ef0*/  FADD.FTZ R103, -R184, R12 ;  /* 0x0000000cb8677221 */ /* 0x000fe20000010100 */
[----:B------:R-:W-:Y:S02]  /*3f00*/  FSETP.GE.FTZ.AND P0, PT, R252, RZ, PT ;  /* 0x000000fffc00720b */ /* 0x000fe40003f16000 */
[----:B------:R-:W-:Y:S01]  /*3f10*/  FSEL R185, R105, R184, P1 ;  /* 0x000000b869b97208 */ /* 0x000fe20000800000 */
[----:B------:R-:W-:Y:S01]  /*3f20*/  FMUL.FTZ R190, R190, R180 ;  /* 0x000000b4bebe7220 */ /* 0x000fe20000410000 */
[----:B------:R-:W-:Y:S01]  /*3f30*/  FSEL R180, R103, R184, P2 ;  /* 0x000000b867b47208 */ /* 0x000fe20001000000 */
[----:B------:R-:W-:Y:S01]  /*3f40*/  FADD.FTZ R103, -R184, R16 ;  /* 0x00000010b8677221 */ /* 0x000fe20000010100 */
[----:B------:R-:W-:Y:S01]  /*3f50*/  ISETP.GT.AND P2, PT, R234, R221, PT ;  /* 0x000000ddea00720c */ /* 0x000fe20003f44270 */
[----:B------:R-:W-:Y:S01]  /*3f60*/  FMUL.FTZ R194, R194, R185 ;  /* 0x000000b9c2c27220 */ /* 0x000fe20000410000 */
[----:B------:R-:W-:Y:S01]  /*3f70*/  FSETP.GE.FTZ.AND P1, PT, R251, RZ, PT ;  /* 0x000000fffb00720b */ /* 0x000fe20003f36000 */
[----:B------:R-:W-:Y:S01]  /*3f80*/  FMUL.FTZ R193, R193, R180 ;  /* 0x000000b4c1c17220 */ /* 0x000fe20000410000 */
[----:B------:R-:W-:Y:S01]  /*3f90*/  F2FP.BF16.F32.PACK_AB R189, R190, R189 ;  /* 0x000000bdbebd723e */ /* 0x000fe200000010ff */
[----:B---3--:R-:W-:Y:S01]  /*3fa0*/  FADD.FTZ R190, -R183, R6 ;  /* 0x00000006b7be7221 */ /* 0x008fe20000010100 */
[----:B------:R-:W-:Y:S01]  /*3fb0*/  FSEL R185, R103, R184, P1 ;  /* 0x000000b867b97208 */ /* 0x000fe20000800000 */
[----:B------:R-:W-:Y:S01]  /*3fc0*/  @P0 FADD.FTZ R184, -R184, R17 ;  /* 0x00000011b8b80221 */ /* 0x000fe20000010100 */
[----:B------:R-:W-:Y:S03]  /*3fd0*/  F2FP.BF16.F32.PACK_AB R194, R194, R193 ;  /* 0x000000c1c2c2723e */ /* 0x000fe600000010ff */
[----:B------:R-:W-:Y:S01]  /*3fe0*/  FMUL.FTZ R184, R252, R184 ;  /* 0x000000b8fcb87220 */ /* 0x000fe20000410000 */
[----:B------:R-:W-:Y:S01]  /*3ff0*/  FMUL.FTZ R185, R251, R185 ;  /* 0x000000b9fbb97220 */ /* 0x000fe20000410000 */
[----:B------:R-:W-:Y:S01]  /*4000*/  FADD.FTZ R252, -R183, R7 ;  /* 0x00000007b7fc7221 */ /* 0x000fe20000010100 */
        /* <DEDUP_REMOVED lines=25> */
.L_x_560:
        /* <DEDUP_REMOVED lines=10> */
[----:B------:R-:W-:Y:S01]  /*4240*/  FADD.FTZ R18, -R183, R18 ;  /* 0x00000012b7127221 */ /* 0x000fe20000010100 */
[----:B------:R-:W-:Y:S01]  /*4250*/  FSETP.GE.FTZ.AND P0, PT, R114, RZ, PT ;  /* 0x000000ff7200720b */ /* 0x000fe20003f16000 */
[----:B------:R-:W-:Y:S01]  /*4260*/  FMUL.FTZ R5, R188, R5 ;  /* 0x00000005bc057220 */ /* 0x000fe20000410000 */
[----:B------:R-:W-:Y:S01]  /*4270*/  FSEL R7, R4, R183, P1 ;  /* 0x000000b704077208 */ /* 0x000fe20000800000 */
[----:B------:R-:W-:Y:S01]  /*4280*/  FMUL.FTZ R10, R191, R10 ;  /* 0x0000000abf0a7220 */ /* 0x000fe20000410000 */
[----:B------:R-:W-:Y:S01]  /*4290*/  FSETP.GE.FTZ.AND P3, PT, R250, RZ, PT ;  /* 0x000000fffa00720b */ /* 0x000fe20003f76000 */
[----:B------:R-:W-:Y:S01]  /*42a0*/  STS [R217+-0x2000], R186 ;  /* 0xffe000bad9007388 */ /* 0x000fe20000000800 */
[----:B------:R-:W-:Y:S01]  /*42b0*/  FSETP.GE.FTZ.AND P4, PT, R195, RZ, PT ;  /* 0x000000ffc300720b */ /* 0x000fe20003f96000 */
[----:B------:R-:W-:Y:S01]  /*42c0*/  FMUL.FTZ R7, R192, R7 ;  /* 0x00000007c0077220 */ /* 0x000fe20000410000 */
[-C--:B-1----:R-:W-:Y:S02]  /*42d0*/  FSEL R9, R6, R183.reuse, P3 ;  /* 0x000000b706097208 */ /* 0x082fe40001800000 */
        /* <DEDUP_REMOVED lines=13> */
[----:B------:R-:W-:Y:S01]  /*43b0*/  F2FP.BF16.F32.PACK_AB R184, R184, R185 ;  /* 0x000000b9b8b8723e */ /* 0x000fe200000010ff */
[----:B------:R-:W-:Y:S03]  /*43c0*/  IMAD R250, R219, UR4, RZ ;  /* 0x00000004dbfa7c24 */ /* 0x000fe6000f8e02ff */
[----:B------:R-:W-:Y:S01]  /*43d0*/  STS [R240+-0x1c00], R57 ;  /* 0xffe40039f0007388 */ /* 0x000fe20000000800 */
[----:B------:R-:W-:Y:S04]  /*43e0*/  F2FP.BF16.F32.PACK_AB R100, R183, R18 ;  /* 0x00000012b764723e */ /* 0x000fe800000010ff */
        /* <DEDUP_REMOVED lines=59> */
[----:B------:R-:W-:Y:S04]  /*47a0*/  IMAD.U32 R7, RZ, RZ, UR27 ;  /* 0x0000001bff077e24 */ /* 0x000fe8000f8e00ff */
[----:B------:R-:W-:Y:S05]  /*47b0*/  IMAD.X R4, RZ, RZ, ~UR10, P0 ;  /* 0x8000000aff047e24 */ /* 0x000fea00080e06ff */
[----:B------:R-:W-:Y:S04]  /*47c0*/  SHF.R.S64 R5, R5, 0x1f, R4 ;  /* 0x0000001f05057819 */ /* 0x000fe80000001004 */
[----:B------:R-:W-:Y:S01]  /*47d0*/  IADD3 R226, P0, PT, R5, R226, RZ ;  /* 0x000000e205e27210 */ /* 0x000fe20007f1e0ff */
[----:B------:R-:W-:Y:S03]  /*47e0*/  IMAD.U32 R5, RZ, RZ, UR27 ;  /* 0x0000001bff057e24 */ /* 0x000fe6000f8e00ff */
[----:B------:R-:W-:Y:S01]  /*47f0*/  LEA.HI.X.SX32 R227, R4, R227, 0x1, P0 ;  /* 0x000000e304e37211 */ /* 0x000fe200000f0eff */
[----:B------:R-:W-:Y:S01]  /*4800*/  IMAD.U32 R4, RZ, RZ, UR25 ;  /* 0x00000019ff047e24 */ /* 0x000fe2000f8e00ff */
[----:B------:R-:W-:Y:S03]  /*4810*/  LEA R8, P0, R7, R226, 0x1 ;  /* 0x000000e207087211 */ /* 0x000fe600078008ff */
        /* <DEDUP_REMOVED lines=9> */
.L_x_561:
        /* <DEDUP_REMOVED lines=339> */
[----:B------:R-:W-:Y:S01]  /*5de0*/  SHF.R.S32.HI R0, RZ, 0x1f, R235 ;  /* 0x0000001fff007819 */ /* 0x000fe200000114eb */
[----:B------:R-:W3:Y:S04]  /*5df0*/  LDCU.64 UR4, c[0x0][0x5a8] ;  /* 0x0000b500ff0477ac */ /* 0x000ee80008000a00 */
[----:B--2---:R-:W-:Y:S02]  /*5e00*/  IMAD R0, R0, UR10, RZ ;  /* 0x0000000a00007c24 */ /* 0x004fe4000f8e02ff */
[----:B-1----:R-:W-:-:S04]  /*5e10*/  IMAD.WIDE.U32 R2, R235, UR10, RZ ;  /* 0x0000000aeb027c25 */ /* 0x002fc8000f8e00ff */
[----:B------:R-:W-:-:S05]  /*5e20*/  IMAD R0, R235, UR11, R0 ;  /* 0x0000000beb007c24 */ /* 0x000fca000f8e0200 */
[----:B------:R-:W-:-:S03]  /*5e30*/  IADD3 R3, PT, PT, R3, R0, RZ ;  /* 0x0000000003037210 */ /* 0x000fc60007ffe0ff */
[----:B---3--:R-:W-:-:S04]  /*5e40*/  IMAD.WIDE.U32 R28, R214, UR4, R2 ;  /* 0x00000004d61c7c25 */ /* 0x008fc8000f8e0002 */
[----:B------:R-:W-:Y:S01]  /*5e50*/  IMAD R3, R214, UR5, R29 ;  /* 0x00000005d6037c24 */ /* 0x000fe2000f8e021d */
[----:B------:R-:W-:Y:S05]  /*5e60*/  BRA `(.L_x_564) ;  /* 0x0000000000147947 */ /* 0x000fea0003800000 */
.L_x_563:
[----:B------:R-:W2:Y:S01]  /*5e70*/  LDCU.64 UR10, c[0x0][0x5c0] ;  /* 0x0000b800ff0a77ac */ /* 0x000ea20008000a00 */
[----:B-1----:R-:W-:-:S05]  /*5e80*/  IADD3 R28, PT, PT, R235, R238, RZ ;  /* 0x000000eeeb1c7210 */ /* 0x002fca0007ffe0ff */
[C---:B--2---:R-:W-:Y:S02]  /*5e90*/  IMAD R3, R28.reuse, UR11, RZ ;  /* 0x0000000b1c037c24 */ /* 0x044fe4000f8e02ff */
[----:B------:R-:W-:-:S05]  /*5ea0*/  IMAD.WIDE.U32 R28, R28, UR10, RZ ;  /* 0x0000000a1c1c7c25 */ /* 0x000fca000f8e00ff */
[----:B------:R-:W-:Y:S02]  /*5eb0*/  IADD3 R3, PT, PT, R29, R3, RZ ;  /* 0x000000031d037210 */ /* 0x000fe40007ffe0ff */
.L_x_564:
        /* <DEDUP_REMOVED lines=12> */
.L_x_565:
[----:B------:R-:W1:Y:S01]  /*5f80*/  LDCU.64 UR6, c[0x0][0x5c8] ;  /* 0x0000b900ff0677ac */ /* 0x000e620008000a00 */
[----:B------:R-:W-:-:S05]  /*5f90*/  IADD3 R4, PT, PT, R235, R238, RZ ;  /* 0x000000eeeb047210 */ /* 0x000fca0007ffe0ff */
[C---:B-1----:R-:W-:Y:S02]  /*5fa0*/  IMAD R0, R4.reuse, UR7, RZ ;  /* 0x0000000704007c24 */ /* 0x042fe4000f8e02ff */
[----:B------:R-:W-:-:S05]  /*5fb0*/  IMAD.WIDE.U32 R4, R4, UR6, RZ ;  /* 0x0000000604047c25 */ /* 0x000fca000f8e00ff */
[----:B------:R-:W-:Y:S02]  /*5fc0*/  IADD3 R0, PT, PT, R5, R0, RZ ;  /* 0x0000000005007210 */ /* 0x000fe40007ffe0ff */
[----:B------:R-:W-:-:S07]  /*5fd0*/  MOV R2, R4 ;  /* 0x0000000400027202 */ /* 0x000fce0000000f00 */
.L_x_566:
[----:B------:R-:W-:Y:S01]  /*5fe0*/  BAR.SYNC.DEFER_BLOCKING 0x0 ;  /* 0x0000000000007b1d */ /* 0x000fe20000010000 */
[----:B------:R-:W-:Y:S02]  /*5ff0*/  USHF.L.U32 UR12, UR17, 0x6, URZ ;  /* 0x00000006110c7899 */ /* 0x000fe400080006ff */
[----:B------:R-:W-:Y:S02]  /*6000*/  USHF.L.U32 UR14, UR17, 0x6, URZ ;  /* 0x00000006110e7899 */ /* 0x000fe400080006ff */
[----:B------:R-:W-:Y:S01]  /*6010*/  UIMAD.WIDE.U32 UR20, UR12, UR10, URZ ;  /* 0x0000000a0c1472a5 */ /* 0x000fe2000f8e00ff */
[----:B------:R-:W-:Y:S01]  /*6020*/  BSSY.RECONVERGENT B0, `(.L_x_567) ;  /* 0x0000029000007945 */ /* 0x000fe20003800200 */
[----:B------:R-:W-:Y:S01]  /*6030*/  USHF.R.S32.HI UR13, URZ, 0x1f, UR12 ;  /* 0x0000001fff0d7899 */ /* 0x000fe2000801140c */
[----:B------:R-:W1:Y:S01]  /*6040*/  S2R R36, SR_TID.X ;  /* 0x0000000000247919 */ /* 0x000e620000002100 */
[----:B------:R-:W2:Y:S01]  /*6050*/  LDCU.64 UR4, c[0x0][0x5d8] ;  /* 0x0000bb00ff0477ac */ /* 0x000ea20008000a00 */
[----:B------:R-:W-:Y:S01]  /*6060*/  VIADD R236, R236, -UR14 ;  /* 0x8000000eecec7c36 */ /* 0x000fe20008000000 */
[----:B------:R-:W-:Y:S01]  /*6070*/  MOV R31, UR21 ;  /* 0x00000015001f7c02 */ /* 0x000fe20008000f00 */
[----:B------:R-:W-:Y:S01]  /*6080*/  IMAD.U32 R30, RZ, RZ, UR20 ;  /* 0x00000014ff1e7e24 */ /* 0x000fe2000f8e00ff */
[----:B------:R-:W-:-:S02]  /*6090*/  UIMAD UR15, UR13, UR10, URZ ;  /* 0x0000000a0d0f72a4 */ /* 0x000fc4000f8e02ff */
[----:B------:R-:W-:Y:S02]  /*60a0*/  ISETP.GE.AND P1, PT, R215, R236, PT ;  /* 0x000000ecd700720c */ /* 0x000fe40003f26270 */
[----:B------:R-:W-:Y:S01]  /*60b0*/  UIMAD UR15, UR12, UR11, UR15 ;  /* 0x0000000b0c0f72a4 */ /* 0x000fe2000f8e020f */
[----:B------:R3:W4:Y:S04]  /*60c0*/  LDS.128 R24, [R218+0xd000] ;  /* 0x00d00000da187984 */ /* 0x0007280000000c00 */
[----:B------:R3:W3:Y:S04]  /*60d0*/  LDS.128 R20, [R218+0xf000] ;  /* 0x00f00000da147984 */ /* 0x0006e80000000c00 */
[----:B------:R2:W3:Y:S04]  /*60e0*/  LDS.128 R16, [R218+0x10000] ;  /* 0x01000000da107984 */ /* 0x0004e80000000c00 */
[----:B------:R2:W3:Y:S04]  /*60f0*/  LDS.128 R12, [R218+0x11000] ;  /* 0x01100000da0c7984 */ /* 0x0004e80000000c00 */
[----:B------:R2:W3:Y:S01]  /*6100*/  LDS.128 R8, [R218+0x12000] ;  /* 0x01200000da087984 */ /* 0x0004e20000000c00 */
[----:B-1----:R-:W-:-:S03]  /*6110*/  IMAD.SHL.U32 R36, R36, 0x8, RZ ;  /* 0x0000000824247824 */ /* 0x002fc600078e00ff */
[----:B------:R1:W1:Y:S02]  /*6120*/  LDS.128 R4, [R218+0x13000] ;  /* 0x01300000da047984 */ /* 0x0002640000000c00 */
[----:B------:R-:W-:Y:S02]  /*6130*/  LOP3.LUT R29, R30, 0x38, R36, 0xf8, !PT ;  /* 0x000000381e1d7812 */ /* 0x000fe400078ef824 */
[----:B------:R-:W-:Y:S02]  /*6140*/  LOP3.LUT R36, R36, 0x38, RZ, 0xc0, !PT ;  /* 0x0000003824247812 */ /* 0x000fe400078ec0ff */
[----:B------:R-:W-:Y:S01]  /*6150*/  IADD3 R42, P0, PT, R28, R29, RZ ;  /* 0x0000001d1c2a7210 */ /* 0x000fe20007f1e0ff */
[----:B------:R-:W-:Y:S01]  /*6160*/  IMAD.U32 R28, RZ, RZ, UR15 ;  /* 0x0000000fff1c7e24 */ /* 0x000fe2000f8e00ff */
[----:B------:R-:W-:-:S04]  /*6170*/  IADD3 R29, PT, PT, R215, 0x20, RZ ;  /* 0x00000020d71d7810 */ /* 0x000fc80007ffe0ff */
[----:B------:R-:W-:Y:S01]  /*6180*/  IADD3.X R43, PT, PT, R3, UR21, R28, P0, !PT ;  /* 0x00000015032b7c10 */ /* 0x000fe200087fe41c */
[----:B------:R-:W-:Y:S01]  /*6190*/  IMAD.U32 R3, RZ, RZ, UR6 ;  /* 0x00000006ff037e24 */ /* 0x000fe2000f8e00ff */
[----:B------:R-:W-:Y:S02]  /*61a0*/  IADD3 R38, P0, PT, R215, 0x20, RZ ;  /* 0x00000020d7267810 */ /* 0x000fe40007f1e0ff */
[----:B------:R-:W-:Y:S01]  /*61b0*/  ISETP.GE.AND P2, PT, R29, R236, PT ;  /* 0x000000ec1d00720c */ /* 0x000fe20003f46270 */
[----:B--2---:R-:W-:Y:S01]  /*61c0*/  IMAD.WIDE.U32 R42, R211, UR4, R42 ;  /* 0x00000004d32a7c25 */ /* 0x004fe2000f8e002a */
[----:B------:R-:W-:-:S03]  /*61d0*/  IADD3.X R37, PT, PT, RZ, RZ, RZ, P0, !PT ;  /* 0x000000ffff257210 */ /* 0x000fc600007fe4ff */
[----:B------:R-:W-:Y:S01]  /*61e0*/  IMAD R39, R211, UR5, R43 ;  /* 0x00000005d3277c24 */ /* 0x000fe2000f8e022b */
[----:B----4-:R-:W-:Y:S07]  /*61f0*/  @P1 BRA `(.L_x_568) ;  /* 0x00000000002c1947 */ /* 0x010fee0003800000 */
[----:B------:R-:W2:Y:S01]  /*6200*/  LDS.128 R28, [R218+0xc000] ;  /* 0x00c00000da1c7984 */ /* 0x000ea20000000c00 */
[----:B------:R-:W4:Y:S01]  /*6210*/  LDCU.64 UR4, c[0x0][0x560] ;  /* 0x0000ac00ff0477ac */ /* 0x000f220008000a00 */
[----:B------:R-:W-:Y:S02]  /*6220*/  MOV R40, R42 ;  /* 0x0000002a00287202 */ /* 0x000fe40000000f00 */
[----:B------:R-:W3:Y:S01]  /*6230*/  LDS.128 R32, [R218+0xe000] ;  /* 0x00e00000da207984 */ /* 0x000ee20000000c00 */
[----:B------:R-:W-:-:S03]  /*6240*/  MOV R41, R39 ;  /* 0x0000002700297202 */ /* 0x000fc60000000f00 */
[----:B------:R-:W-:-:S04]  /*6250*/  IMAD.WIDE.U32 R44, R215, UR10, R40 ;  /* 0x0000000ad72c7c25 */ /* 0x000fc8000f8e0028 */
[----:B------:R-:W-:Y:S01]  /*6260*/  IMAD R40, R215, UR11, R45 ;  /* 0x0000000bd7287c24 */ /* 0x000fe2000f8e022d */
[----:B----4-:R-:W-:-:S04]  /*6270*/  LEA R46, P0, R44, UR4, 0x1 ;  /* 0x000000042c2e7c11 */ /* 0x010fc8000f8008ff */
[----:B------:R-:W-:-:S05]  /*6280*/  LEA.HI.X R47, R44, UR5, R40, 0x1, P0 ;  /* 0x000000052c2f7c11 */ /* 0x000fca00080f0c28 */
[----:B--2---:R2:W-:Y:S04]  /*6290*/  STG.E.128 desc[UR18][R46.64], R28 ;  /* 0x0000001c2e007986 */ /* 0x0045e8000c101d12 */
[----:B---3--:R2:W-:Y:S02]  /*62a0*/  STG.E.128 desc[UR18][R46.64+0x80], R32 ;  /* 0x000080202e007986 */ /* 0x0085e4000c101d12 */
.L_x_568:
[----:B------:R-:W-:Y:S05]  /*62b0*/  BSYNC.RECONVERGENT B0 ;  /* 0x0000000000007941 */ /* 0x000fea0003800200 */
.L_x_567:
[----:B------:R-:W-:Y:S04]  /*62c0*/  BSSY.RECONVERGENT B0, `(.L_x_569) ;  /* 0x000000d000007945 */ /* 0x000fe80003800200 */
[----:B------:R-:W-:Y:S05]  /*62d0*/  @P2 BRA `(.L_x_570) ;  /* 0x00000000002c2947 */ /* 0x000fea0003800000 */
[----:B------:R-:W4:Y:S01]  /*62e0*/  LDCU.64 UR4, c[0x0][0x560] ;  /* 0x0000ac00ff0477ac */ /* 0x000f220008000a00 */
[----:B--2---:R-:W-:Y:S01]  /*62f0*/  MOV R30, R42 ;  /* 0x0000002a001e7202 */ /* 0x004fe20000000f00 */
[----:B------:R-:W-:Y:S01]  /*6300*/  IMAD R29, R37, UR10, RZ ;  /* 0x0000000a251d7c24 */ /* 0x000fe2000f8e02ff */
[----:B------:R-:W-:-:S03]  /*6310*/  MOV R31, R39 ;  /* 0x00000027001f7202 */ /* 0x000fc60000000f00 */
[C---:B------:R-:W-:Y:S02]  /*6320*/  IMAD R29, R38.reuse, UR11, R29 ;  /* 0x0000000b261d7c24 */ /* 0x040fe4000f8e021d */
[----:B------:R-:W-:-:S05]  /*6330*/  IMAD.WIDE.U32 R30, R38, UR10, R30 ;  /* 0x0000000a261e7c25 */ /* 0x000fca000f8e001e */
[----:B------:R-:W-:Y:S02]  /*6340*/  IADD3 R29, PT, PT, R29, R31, RZ ;  /* 0x0000001f1d1d7210 */ /* 0x000fe40007ffe0ff */
[----:B----4-:R-:W-:-:S04]  /*6350*/  LEA R28, P0, R30, UR4, 0x1 ;  /* 0x000000041e1c7c11 */ /* 0x010fc8000f8008ff */
[----:B------:R-:W-:-:S05]  /*6360*/  LEA.HI.X R29, R30, UR5, R29, 0x1, P0 ;  /* 0x000000051e1d7c11 */ /* 0x000fca00080f0c1d */
[----:B------:R4:W-:Y:S04]  /*6370*/  STG.E.128 desc[UR18][R28.64], R24 ;  /* 0x000000181c007986 */ /* 0x0009e8000c101d12 */
[----:B---3--:R4:W-:Y:S02]  /*6380*/  STG.E.128 desc[UR18][R28.64+0x80], R20 ;  /* 0x000080141c007986 */ /* 0x0089e4000c101d12 */
.L_x_570:
[----:B------:R-:W-:Y:S05]  /*6390*/  BSYNC.RECONVERGENT B0 ;  /* 0x0000000000007941 */ /* 0x000fea0003800200 */
.L_x_569:
        /* <DEDUP_REMOVED lines=18> */
[----:B------:R3:W-:Y:S04]  /*64c0*/  STG.E.128 desc[UR18][R24.64], R16 ;  /* 0x0000001018007986 */ /* 0x0007e8000c101d12 */
[----:B------:R3:W-:Y:S02]  /*64d0*/  STG.E.128 desc[UR18][R24.64+0x80], R8 ;  /* 0x0000800818007986 */ /* 0x0007e4000c101d12 */
.L_x_572:
[----:B------:R-:W-:Y:S05]  /*64e0*/  BSYNC.RECONVERGENT B0 ;  /* 0x0000000000007941 */ /* 0x000fea0003800200 */
.L_x_571:
[----:B------:R-:W-:Y:S05]  /*64f0*/  @P2 BRA `(.L_x_559) ;  /* 0x0000000000282947 */ /* 0x000fea0003800000 */
[----:B------:R-:W3:Y:S01]  /*6500*/  LDCU.64 UR4, c[0x0][0x568] ;  /* 0x0000ad00ff0477ac */ /* 0x000ee20008000a00 */
[----:B------:R-:W-:Y:S01]  /*6510*/  MOV R2, R20 ;  /* 0x0000001400027202 */ /* 0x000fe20000000f00 */
[----:B------:R-:W-:-:S04]  /*6520*/  IMAD R37, R37, UR6, RZ ;  /* 0x0000000625257c24 */ /* 0x000fc8000f8e02ff */
[----:B------:R-:W-:-:S04]  /*6530*/  IMAD.WIDE.U32 R2, R38, UR6, R2 ;  /* 0x0000000626027c25 */ /* 0x000fc8000f8e0002 */
[----:B------:R-:W-:-:S05]  /*6540*/  IMAD R37, R38, UR7, R37 ;  /* 0x0000000726257c24 */ /* 0x000fca000f8e0225 */
[----:B------:R-:W-:Y:S02]  /*6550*/  IADD3 R37, PT, PT, R37, R3, RZ ;  /* 0x0000000325257210 */ /* 0x000fe40007ffe0ff */
[----:B---3--:R-:W-:-:S04]  /*6560*/  LEA R8, P0, R2, UR4, 0x1 ;  /* 0x0000000402087c11 */ /* 0x008fc8000f8008ff */
[----:B------:R-:W-:-:S05]  /*6570*/  LEA.HI.X R9, R2, UR5, R37, 0x1, P0 ;  /* 0x0000000502097c11 */ /* 0x000fca00080f0c25 */
[----:B------:R4:W-:Y:S04]  /*6580*/  STG.E.128 desc[UR18][R8.64], R12 ;  /* 0x0000000c08007986 */ /* 0x0009e8000c101d12 */
[----:B-1----:R4:W-:Y:S02]  /*6590*/  STG.E.128 desc[UR18][R8.64+0x80], R4 ;  /* 0x0000800408007986 */ /* 0x0029e4000c101d12 */
.L_x_559:
[----:B------:R-:W-:Y:S05]  /*65a0*/  BSYNC.RECONVERGENT B1 ;  /* 0x0000000000017941 */ /* 0x000fea0003800200 */
.L_x_537:
        /* <DEDUP_REMOVED lines=11> */
.L_x_574:
        /* <DEDUP_REMOVED lines=10> */
.L_x_1254:


//--------------------- .text._ZN5flash44flash_bwd_dq_dk_dv_loop_seqk_parallel_kernelI23Flash_bwd_kernel_traitsILi128ELi64ELi64ELi8ELi4ELi2ELi2ELb1ELb0EN7cutlass10bfloat16_tE19Flash_kernel_traitsILi128ELi64ELi64ELi8ES3_EELb0ELb1ELb0ELb0ELb0ELb1ELb1EEEvNS_16Flash_bwd_paramsE --------------------------
	.section	.text._ZN5flash44flash_bwd_dq_dk_dv_loop_seqk_parallel_kernelI23Flash_bwd_kernel_traitsILi128ELi64ELi64ELi8ELi4ELi2ELi2ELb1ELb0EN7cutlass10bfloat16_tE19Flash_kernel_traitsILi128ELi64ELi64ELi8ES3_EELb0ELb1ELb0ELb0ELb0ELb1ELb1EEEvNS_16Flash_bwd_paramsE,"ax",@progbits
	.align	128
        .global         _ZN5flash44flash_bwd_dq_dk_dv_loop_seqk_parallel_kernelI23Flash_bwd_kernel_traitsILi128ELi64ELi64ELi8ELi4ELi2ELi2ELb1ELb0EN7cutlass10bfloat16_tE19Flash_kernel_traitsILi128ELi64ELi64ELi8ES3_EELb0ELb1ELb0ELb0ELb0ELb1ELb1EEEvNS_16Flash_bwd_paramsE
        .type           _ZN5flash44flash_bwd_dq_dk_dv_loop_seqk_parallel_kernelI23Flash_bwd_kernel_traitsILi128ELi64ELi64ELi8ELi4ELi2ELi2ELb1ELb0EN7cutlass10bfloat16_tE19Flash_kernel_traitsILi128ELi64ELi64ELi8ES3_EELb0ELb1ELb0ELb0ELb0ELb1ELb1EEEvNS_16Flash_bwd_paramsE,@function
        .size           _ZN5flash44flash_bwd_dq_dk_dv_loop_seqk_parallel_kernelI23Flash_bwd_kernel_traitsILi128ELi64ELi64ELi8ELi4ELi2ELi2ELb1ELb0EN7cutlass10bfloat16_tE19Flash_kernel_traitsILi128ELi64ELi64ELi8ES3_EELb0ELb1ELb0ELb0ELb0ELb1ELb1EEEvNS_16Flash_bwd_paramsE,(.L_x_1255 - _ZN5flash44flash_bwd_dq_dk_dv_loop_seqk_parallel_kernelI23Flash_bwd_kernel_traitsILi128ELi64ELi64ELi8ELi4ELi2ELi2ELb1ELb0EN7cutlass10bfloat16_tE19Flash_kernel_traitsILi128ELi64ELi64ELi8ES3_EELb0ELb1ELb0ELb0ELb0ELb1ELb1EEEvNS_16Flash_bwd_paramsE)
        .other          _ZN5flash44flash_bwd_dq_dk_dv_loop_seqk_parallel_kernelI23Flash_bwd_kernel_traitsILi128ELi64ELi64ELi8ELi4ELi2ELi2ELb1ELb0EN7cutlass10bfloat16_tE19Flash_kernel_traitsILi128ELi64ELi64ELi8ES3_EELb0ELb1ELb0ELb0ELb0ELb1ELb1EEEvNS_16Flash_bwd_paramsE,@"STO_CUDA_ENTRY STV_DEFAULT"
_ZN5flash44flash_bwd_dq_dk_dv_loop_seqk_parallel_kernelI23Flash_bwd_kernel_traitsILi128ELi64ELi64ELi8ELi4ELi2ELi2ELb1ELb0EN7cutlass10bfloat16_tE19Flash_kernel_traitsILi128ELi64ELi64ELi8ES3_EELb0ELb1ELb0ELb0ELb0ELb1ELb1EEEvNS_16Flash_bwd_paramsE:
.text._ZN5flash44flash_bwd_dq_dk_dv_loop_seqk_parallel_kernelI23Flash_bwd_kernel_traitsILi128ELi64ELi64ELi8ELi4ELi2ELi2ELb1ELb0EN7cutlass10bfloat16_tE19Flash_kernel_traitsILi128ELi64ELi64ELi8ES3_EELb0ELb1ELb0ELb0ELb0ELb1ELb1EEEvNS_16Flash_bwd_paramsE:
        /* <DEDUP_REMOVED lines=95> */
.L_x_612:
        /* <DEDUP_REMOVED lines=47> */
.L_x_575:
        /* <DEDUP_REMOVED lines=33> */
.L_x_577:
[----:B------:R-:W2:Y:S01]  /*0af0*/  LDC.64 R6, c[0x0][0x3b8] ;  /* 0x0000ee00ff067b82 */ /* 0x000ea20000000a00 */
[----:B------:R-:W-:-:S05]  /*0b00*/  IADD3 R18, PT, PT, R244, R245, RZ ;  /* 0x000000f5f4127210 */ /* 0x000fca0007ffe0ff */
[C---:B--2---:R-:W-:Y:S02]  /*0b10*/  IMAD R17, R18.reuse, R7, RZ ;  /* 0x0000000712117224 */ /* 0x044fe400078e02ff */
[----:B------:R-:W-:-:S05]  /*0b20*/  IMAD.WIDE.U32 R18, R18, R6, RZ ;  /* 0x0000000612127225 */ /* 0x000fca00078e00ff */
[----:B------:R-:W-:Y:S02]  /*0b30*/  IADD3 R17, PT, PT, R19, R17, RZ ;  /* 0x0000001113117210 */ /* 0x000fe40007ffe0ff */
.L_x_578:
        /* <DEDUP_REMOVED lines=39> */
.L_x_579:
[----:B------:R-:W1:Y:S01]  /*0db0*/  LDC.64 R10, c[0x0][0x3c0] ;  /* 0x0000f000ff0a7b82 */ /* 0x000e620000000a00 */
[----:B------:R-:W-:-:S05]  /*0dc0*/  IADD3 R22, PT, PT, R244, R245, RZ ;  /* 0x000000f5f4167210 */ /* 0x000fca0007ffe0ff */
[C---:B-1----:R-:W-:Y:S02]  /*0dd0*/  IMAD R19, R22.reuse, R11, RZ ;  /* 0x0000000b16137224 */ /* 0x042fe400078e02ff */
[----:B------:R-:W-:-:S05]  /*0de0*/  IMAD.WIDE.U32 R22, R22, R10, RZ ;  /* 0x0000000a16167225 */ /* 0x000fca00078e00ff */
[----:B------:R-:W-:Y:S02]  /*0df0*/  IADD3 R19, PT, PT, R23, R19, RZ ;  /* 0x0000001317137210 */ /* 0x000fe40007ffe0ff */
.L_x_580:
        /* <DEDUP_REMOVED lines=27> */
.L_x_581:
[-C--:B------:R-:W-:Y:S02]  /*0fb0*/  IMAD R25, R9, R12.reuse, RZ ;  /* 0x0000000c09197224 */ /* 0x080fe400078e02ff */
[----:B------:R-:W-:-:S05]  /*0fc0*/  IMAD.WIDE.U32 R36, R8, R12, RZ ;  /* 0x0000000c08247225 */ /* 0x000fca00078e00ff */
[----:B------:R-:W-:Y:S02]  /*0fd0*/  IADD3 R25, PT, PT, R37, R25, RZ ;  /* 0x0000001925197210 */ /* 0x000fe40007ffe0ff */
.L_x_582:
        /* <DEDUP_REMOVED lines=20> */
.L_x_583:
[----:B------:R-:W1:Y:S01]  /*1120*/  LDC R23, c[0x0][0x434] ;  /* 0x00010d00ff177b82 */ /* 0x000e620000000800 */
[----:B------:R-:W-:-:S04]  /*1130*/  IMAD R4, R214, UR6, R211 ;  /* 0x00000006d6047c24 */ /* 0x000fc8000f8e02d3 */
[----:B-1----:R-:W-:-:S03]  /*1140*/  IMAD R23, R4, R23, RZ ;  /* 0x0000001704177224 */ /* 0x002fc600078e02ff */
.L_x_584:
        /* <DEDUP_REMOVED lines=11> */
.L_x_585:
[----:B------:R-:W1:Y:S01]  /*1200*/  LDC R31, c[0x0][0x444] ;  /* 0x00011100ff1f7b82 */ /* 0x000e620000000800 */
[----:B------:R-:W-:-:S04]  /*1210*/  IMAD R4, R214, UR6, R211 ;  /* 0x00000006d6047c24 */ /* 0x000fc8000f8e02d3 */
[----:B-1----:R-:W-:-:S07]  /*1220*/  IMAD R31, R4, R31, RZ ;  /* 0x0000001f041f7224 */ /* 0x002fce00078e02ff */
.L_x_586:
        /* <DEDUP_REMOVED lines=90> */
.L_x_588:
[----:B------:R-:W1:Y:S01]  /*17d0*/  LDC.64 R6, c[0x0][0x5c0] ;  /* 0x00017000ff067b82 */ /* 0x000e620000000a00 */
[----:B------:R-:W-:-:S05]  /*17e0*/  IADD3 R4, PT, PT, R244, R245, RZ ;  /* 0x000000f5f4047210 */ /* 0x000fca0007ffe0ff */
[C---:B-1----:R-:W-:Y:S02]  /*17f0*/  IMAD R8, R4.reuse, R7, RZ ;  /* 0x0000000704087224 */ /* 0x042fe400078e02ff */
[----:B------:R-:W-:-:S05]  /*1800*/  IMAD.WIDE.U32 R10, R4, R6, RZ ;  /* 0x00000006040a7225 */ /* 0x000fca00078e00ff */
[----:B------:R-:W-:Y:S02]  /*1810*/  IADD3 R8, PT, PT, R11, R8, RZ ;  /* 0x000000080b087210 */ /* 0x000fe40007ffe0ff */
.L_x_589:
        /* <DEDUP_REMOVED lines=13> */
.L_x_590:
[----:B------:R-:W1:Y:S01]  /*18f0*/  LDC.64 R4, c[0x0][0x5c8] ;  /* 0x00017200ff047b82 */ /* 0x000e620000000a00 */
[----:B------:R-:W-:-:S05]  /*1900*/  IADD3 R244, PT, PT, R244, R245, RZ ;  /* 0x000000f5f4f47210 */ /* 0x000fca0007ffe0ff */
[C---:B-1----:R-:W-:Y:S02]  /*1910*/  IMAD R11, R244.reuse, R5, RZ ;  /* 0x00000005f40b7224 */ /* 0x042fe400078e02ff */
[----:B------:R-:W-:-:S05]  /*1920*/  IMAD.WIDE.U32 R14, R244, R4, RZ ;  /* 0x00000004f40e7225 */ /* 0x000fca00078e00ff */
[----:B------:R-:W-:Y:S02]  /*1930*/  IADD3 R11, PT, PT, R15, R11, RZ ;  /* 0x0000000b0f0b7210 */ /* 0x000fe40007ffe0ff */
.L_x_591:
        /* <DEDUP_REMOVED lines=21> */
.L_x_593:
[----:B------:R-:W-:Y:S05]  /*1a90*/  BSYNC.RECONVERGENT B0 ;  /* 0x0000000000007941 */ /* 0x000fea0003800200 */
.L_x_592:
        /* <DEDUP_REMOVED lines=12> */
.L_x_595:
[----:B------:R-:W-:Y:S05]  /*1b60*/  BSYNC.RECONVERGENT B0 ;  /* 0x0000000000007941 */ /* 0x000fea0003800200 */
.L_x_594:
        /* <DEDUP_REMOVED lines=18> */
.L_x_597:
[----:B------:R-:W-:Y:S05]  /*1c90*/  BSYNC.RECONVERGENT B0 ;  /* 0x0000000000007941 */ /* 0x000fea0003800200 */
.L_x_596:
        /* <DEDUP_REMOVED lines=12> */
.L_x_587:
        /* <DEDUP_REMOVED lines=11> */
[----:B------:R-:W-:Y:S01]  /*1e10*/  LOP3.LUT R25, R20, 0x80000001, RZ, 0xc0, !PT ;  /* 0x8000000114197812 */ /* 0x000fe200078ec0ff */
[----:B------:R-:W4:Y:S01]  /*1e20*/  LDCU UR7, c[0x0][0x45c] ;  /* 0x00008b80ff0777ac */ /* 0x000f220008000800 */
        /* <DEDUP_REMOVED lines=13> */
[----:B------:R-:W3:Y:S01]  /*1f00*/  LDCU.64 UR4, c[0x0][0x3d0] ;  /* 0x00007a00ff0477ac */ /* 0x000ee20008000a00 */
[----:B------:R-:W-:Y:S02]  /*1f10*/  IMAD R22, R7, UR17, R22 ;  /* 0x0000001107167c24 */ /* 0x000fe4000f8e0216 */
[----:B------:R-:W-:Y:S02]  /*1f20*/  IMAD.IADD R29, R29, 0x1, R19 ;  /* 0x000000011d1d7824 */ /* 0x000fe400078e0213 */
[----:B------:R-:W4:Y:S01]  /*1f30*/  @!P6 LDC.64 R8, c[0x0][0x390] ;  /* 0x0000e400ff08eb82 */ /* 0x000f220000000a00 */
[C---:B------:R-:W-:Y:S01]  /*1f40*/  @!P5 IMAD R24, R12.reuse, R11, R24 ;  /* 0x0000000b0c18d224 */ /* 0x040fe200078e0218 */
[----:B------:R-:W-:Y:S01]  /*1f50*/  IADD3.X R19, PT, PT, R17, R31, R22, P1, !PT ;  /* 0x0000001f11137210 */ /* 0x000fe20000ffe416 */
[----:B------:R-:W-:-:S04]  /*1f60*/  @!P5 IMAD.WIDE.U32 R32, R12, R10, R28 ;  /* 0x0000000a0c20d225 */ /* 0x000fc800078e001c */
[----:B------:R-:W-:Y:S02]  /*1f70*/  @!P5 IMAD.IADD R24, R33, 0x1, R24 ;  /* 0x000000012118d824 */ /* 0x000fe400078e0218 */
[----:B------:R-:W-:-:S04]  /*1f80*/  @!P6 IMAD.WIDE.U32 R28, R217, R10, R28 ;  /* 0x0000000ad91ce225 */ /* 0x000fc800078e001c */
[----:B------:R-:W-:Y:S02]  /*1f90*/  @!P6 IMAD R11, R217, R11, R29 ;  /* 0x0000000bd90be224 */ /* 0x000fe400078e021d */
[----:B---3--:R-:W-:Y:S01]  /*1fa0*/  IMAD R15, R15, UR4, RZ ;  /* 0x000000040f0f7c24 */ /* 0x008fe2000f8e02ff */
[----:B-1----:R-:W-:Y:S01]  /*1fb0*/  @!P5 LEA R30, P1, R32, R4, 0x1 ;  /* 0x00000004201ed211 */ /* 0x002fe200078208ff */
[----:B------:R-:W-:Y:S02]  /*1fc0*/  @!P5 IMAD R4, R13, R6, RZ ;  /* 0x000000060d04d224 */ /* 0x000fe400078e02ff */
[----:B------:R-:W-:Y:S01]  /*1fd0*/  IMAD R15, R16, UR5, R15 ;  /* 0x00000005100f7c24 */ /* 0x000fe2000f8e020f */
[----:B------:R-:W-:Y:S01]  /*1fe0*/  @!P5 LEA.HI.X R31, R32, R5, R24, 0x1, P1 ;  /* 0x00000005201fd211 */ /* 0x000fe200008f0c18 */
[----:B------:R-:W-:Y:S01]  /*1ff0*/  IMAD.WIDE.U32 R32, R16, UR4, R18 ;  /* 0x0000000410207c25 */ /* 0x000fe2000f8e0012 */
[----:B------:R-:W-:Y:S01]  /*2000*/  SEL R5, RZ, 0x4000, P0 ;  /* 0x00004000ff057807 */ /* 0x000fe20000000000 */
[----:B------:R-:W1:Y:S01]  /*2010*/  LDCU UR4, c[0x0][0x590] ;  /* 0x0000b200ff0477ac */ /* 0x000e620008000800 */
[C---:B----4-:R-:W-:Y:S01]  /*2020*/  @!P6 LEA R24, P2, R28.reuse, R8, 0x1 ;  /* 0x000000081c18e211 */ /* 0x050fe200078408ff */
        /* <DEDUP_REMOVED lines=147> */
.L_x_601:
[----:B------:R-:W0:Y:S01]  /*2960*/  LDGDEPBAR ;  /* 0x00000000000079af */ /* 0x000e220000000000 */
[-C--:B------:R-:W-:Y:S01]  /*2970*/  IADD3 R181, PT, PT, R209, R197.reuse, RZ ;  /* 0x000000c5d1b57210 */ /* 0x080fe20007ffe0ff */
[----:B-----5:R-:W-:Y:S01]  /*2980*/  FMUL.FTZ R195, R238, 1.4426950216293334961 ;  /* 0x3fb8aa3beec37820 */ /* 0x020fe20000410000 */
[----:B------:R-:W-:Y:S02]  /*2990*/  IADD3 R182, PT, PT, R207, R197, RZ ;  /* 0x000000c5cfb67210 */ /* 0x000fe40007ffe0ff */
[----:B------:R-:W-:Y:S02]  /*29a0*/  MOV R229, R227 ;  /* 0x000000e300e57202 */ /* 0x000fe40000000f00 */
[----:B------:R-:W-:Y:S02]  /*29b0*/  IADD3 R180, PT, PT, R209, R182, RZ ;  /* 0x000000b6d1b47210 */ /* 0x000fe40007ffe0ff */
[----:B------:R-:W-:Y:S02]  /*29c0*/  FSETP.NEU.FTZ.AND P1, PT, R239, -INF , PT ;  /* 0xff800000ef00780b */ /* 0x000fe40003f3d000 */
[----:B------:R-:W-:Y:S02]  /*29d0*/  IADD3 R240, PT, PT, R240, -0x40, RZ ;  /* 0xffffffc0f0f07810 */ /* 0x000fe40007ffe0ff */
[----:B------:R-:W-:Y:S02]  /*29e0*/  IADD3 R243, PT, PT, R243, -0x1, RZ ;  /* 0xfffffffff3f37810 */ /* 0x000fe40007ffe0ff */
[----:B------:R-:W-:Y:S04]  /*29f0*/  ISETP.GE.AND P6, PT, R240, R223, PT ;  /* 0x000000dff000720c */ /* 0x000fe80003fc6270 */
[----:B------:R-:W-:Y:S01]  /*2a00*/  ISETP.GT.AND P6, PT, R242, UR6, P6 ;  /* 0x00000006f2007c0c */ /* 0x000fe2000b7c4270 */
[----:B------:R-:W-:Y:S04]  /*2a10*/  DEPBAR.LE SB0, 0x0 ;  /* 0x000080000000791a */ /* 0x000fe80000000000 */
[----:B------:R-:W-:Y:S08]  /*2a20*/  BAR.SYNC.DEFER_BLOCKING 0x0 ;  /* 0x0000000000007b1d */ /* 0x000ff00000010000 */
[C---:B------:R-:W-:Y:S02]  /*2a30*/  @!P6 IADD3 R194, PT, PT, R222.reuse, 0x8, RZ ;  /* 0x00000008dec2e810 */ /* 0x040fe40007ffe0ff */
[C---:B------:R-:W-:Y:S02]  /*2a40*/  @!P6 IADD3 R252, PT, PT, R222.reuse, 0x10, RZ ;  /* 0x00000010defce810 */ /* 0x040fe40007ffe0ff */
[----:B------:R-:W-:Y:S01]  /*2a50*/  @!P6 IADD3 R246, PT, PT, R222, 0x1, RZ ;  /* 0x00000001def6e810 */ /* 0x000fe20007ffe0ff */
[----:B------:R-:W-:Y:S08]  /*2a60*/  LDSM.16.M88.4 R52, [R197] ;  /* 0x00000000c534783b */ /* 0x000ff00000000200 */
[----:B------:R-:W2:Y:S08]  /*2a70*/  LDSM.16.M88.4 R56, [R208+-0x4000] ;  /* 0xffc00000d038783b */ /* 0x000eb00000000200 */
[----:B------:R-:W4:Y:S08]  /*2a80*/  LDSM.16.M88.4 R60, [R208+-0x3800] ;  /* 0xffc80000d03c783b */ /* 0x000f300000000200 */
[----:B------:R-:W-:Y:S08]  /*2a90*/  LDSM.16.M88.4 R64, [R181] ;  /* 0x00000000b540783b */ /* 0x000ff00000000200 */
[----:B------:R-:W1:Y:S08]  /*2aa0*/  LDSM.16.M88.4 R100, [R198+-0x4000] ;  /* 0xffc00000c664783b */ /* 0x000e700000000200 */
        /* <DEDUP_REMOVED lines=25> */
[C---:B------:R-:W-:Y:S01]  /*2c40*/  HMMA.16816.F32.BF16 R8, R56.reuse, R62, R8 ;  /* 0x0000003e3808723c */ /* 0x040fe20000041808 */
[----:B------:R-:W-:Y:S07]  /*2c50*/  LDSM.16.M88.4 R60, [R182+0x2000] ;  /* 0x00200000b63c783b */ /* 0x000fee0000000200 */
[C---:B----4-:R-:W-:Y:S08]  /*2c60*/  HMMA.16816.F32.BF16 R12, R56.reuse, R64, R12 ;  /* 0x00000040380c723c */ /* 0x050ff0000004180c */
[----:B------:R-:W-:Y:S01]  /*2c70*/  HMMA.16816.F32.BF16 R16, R56, R66, R16 ;  /* 0x000000423810723c */ /* 0x000fe20000041810 */
[----:B------:R-:W4:Y:S02]  /*2c80*/  LDSM.16.M88.4 R56, [R198+-0x1800] ;  /* 0xffe80000c638783b */ /* 0x000f240000000200 */
[C-C-:B-1----:R-:W-:Y:S04]  /*2c90*/  @!P6 VIADDMNMX R181, R237.reuse, 0xffffffc1, R242.reuse, PT ;  /* 0xffffffc1edb5e846 */ /* 0x142fe800038001f2 */
[-C--:B------:R-:W-:Y:S01]  /*2ca0*/  @!P6 ISETP.GE.AND P4, PT, R194, R181.reuse, PT ;  /* 0x000000b5c200e20c */ /* 0x080fe20003f86270 */
[C---:B--2---:R-:W-:Y:S01]  /*2cb0*/  HMMA.16816.F32.BF16 R4, R100.reuse, R104, R4 ;  /* 0x000000686404723c */ /* 0x044fe20000041804 */
[----:B------:R-:W1:Y:S04]  /*2cc0*/  LDSM.16.M88.4 R64, [R206+-0x2000] ;  /* 0xffe00000ce40783b */ /* 0x000e680000000200 */
[----:B------:R-:W-:Y:S03]  /*2cd0*/  @!P6 ISETP.GE.AND P5, PT, R246, R181, PT ;  /* 0x000000b5f600e20c */ /* 0x000fe60003fa6270 */
[C---:B------:R-:W-:Y:S01]  /*2ce0*/  HMMA.16816.F32.BF16 R8, R100.reuse, R106, R8 ;  /* 0x0000006a6408723c */ /* 0x040fe20000041808 */
[----:B------:R-:W-:Y:S07]  /*2cf0*/  LDSM.16.M88.4 R104, [R205+-0x2000] ;  /* 0xffe00000cd68783b */ /* 0x000fee0000000200 */
[C---:B---3--:R-:W-:Y:S08]  /*2d00*/  HMMA.16816.F32.BF16 R12, R100.reuse, R52, R12 ;  /* 0x00000034640c723c */ /* 0x048ff0000004180c */
[----:B------:R-:W-:Y:S01]  /*2d10*/  HMMA.16816.F32.BF16 R16, R100, R54, R16 ;  /* 0x000000366410723c */ /* 0x000fe20000041810 */
[----:B------:R-:W2:Y:S07]  /*2d20*/  LDSM.16.M88.4 R52, [R206+-0x1800] ;  /* 0xffe80000ce34783b */ /* 0x000eae0000000200 */
[C---:B------:R-:W-:Y:S01]  /*2d30*/  HMMA.16816.F32.BF16 R4, R108.reuse, R112, R4 ;  /* 0x000000706c04723c */ /* 0x040fe20000041804 */
[----:B------:R-:W3:Y:S07]  /*2d40*/  LDSM.16.M88.4 R100, [R180+0x2000] ;  /* 0x00200000b464783b */ /* 0x000eee0000000200 */
[C---:B------:R-:W-:Y:S03]  /*2d50*/  HMMA.16816.F32.BF16 R8, R108.reuse, R114, R8 ;  /* 0x000000726c08723c */ /* 0x040fe60000041808 */
[----:B------:R-:W-:Y:S04]  /*2d60*/  @!P6 VIADDMNMX R115, R237, 0xffffffc9, R242, PT ;  /* 0xffffffc9ed73e846 */ /* 0x000fe800038001f2 */
[-C--:B------:R-:W-:Y:S01]  /*2d70*/  @!P6 ISETP.GE.AND P2, PT, R194, R115.reuse, PT ;  /* 0x00000073c200e20c */ /* 0x080fe20003f46270 */
[C---:B----4-:R-:W-:Y:S03]  /*2d80*/  HMMA.16816.F32.BF16 R12, R108.reuse, R56, R12 ;  /* 0x000000386c0c723c */ /* 0x050fe6000004180c */
[----:B------:R-:W-:Y:S02]  /*2d90*/  @!P6 ISETP.GE.AND P3, PT, R246, R115, PT ;  /* 0x00000073f600e20c */ /* 0x000fe40003f66270 */
[C---:B------:R-:W-:Y:S03]  /*2da0*/  @!P6 IADD3 R246, PT, PT, R222.reuse, 0x9, RZ ;  /* 0x00000009def6e810 */ /* 0x040fe60007ffe0ff */
[----:B------:R-:W-:Y:S03]  /*2db0*/  HMMA.16816.F32.BF16 R16, R108, R58, R16 ;  /* 0x0000003a6c10723c */ /* 0x000fe60000041810 */
[----:B------:R-:W-:Y:S05]  /*2dc0*/  @!P6 IADD3 R58, PT, PT, R222, 0x18, RZ ;  /* 0x00000018de3ae810 */ /* 0x000fea0007ffe0ff */
[C---:B-1----:R-:W-:Y:S08]  /*2dd0*/  HMMA.16816.F32.BF16 R4, R60.reuse, R64, R4 ;  /* 0x000000403c04723c */ /* 0x042ff00000041804 */
[C---:B------:R-:W-:Y:S08]  /*2de0*/  HMMA.16816.F32.BF16 R8, R60.reuse, R66, R8 ;  /* 0x000000423c08723c */ /* 0x040ff00000041808 */
[C---:B--2---:R-:W-:Y:S08]  /*2df0*/  HMMA.16816.F32.BF16 R12, R60.reuse, R52, R12 ;  /* 0x000000343c0c723c */ /* 0x044ff0000004180c */
[----:B------:R-:W-:Y:S01]  /*2e00*/  HMMA.16816.F32.BF16 R16, R60, R54, R16 ;  /* 0x000000363c10723c */ /* 0x000fe20000041810 */
[----:B------:R-:W1:Y:S02]  /*2e10*/  LDSM.16.M88.4 R52, [R205+-0x1800] ;  /* 0xffe80000cd34783b */ /* 0x000e640000000200 */
[C---:B------:R-:W-:Y:S04]  /*2e20*/  LEA R62, P0, R213.reuse, R228, 0x2 ;  /* 0x000000e4d53e7211 */ /* 0x040fe800078010ff */
[----:B------:R-:W-:Y:S01]  /*2e30*/  LEA.HI.X R63, R213, R229, RZ, 0x2, P0 ;  /* 0x000000e5d53f7211 */ /* 0x000fe200000f14ff */
[C---:B---3--:R-:W-:Y:S05]  /*2e40*/  HMMA.16816.F32.BF16 R4, R100.reuse, R104, R4 ;  /* 0x000000686404723c */ /* 0x048fea0000041804 */
[----:B------:R-:W-:Y:S01]  /*2e50*/  FMUL.FTZ R229, R239, 1.4426950216293334961 ;  /* 0x3fb8aa3befe57820 */ /* 0x000fe20000410000 */
[----:B------:R-:W-:Y:S02]  /*2e60*/  FSETP.NEU.FTZ.AND P0, PT, R238, -INF , PT ;  /* 0xff800000ee00780b */ /* 0x000fe40003f1d000 */
[C---:B------:R-:W-:Y:S03]  /*2e70*/  HMMA.16816.F32.BF16 R8, R100.reuse, R106, R8 ;  /* 0x0000006a6408723c */ /* 0x040fe60000041808 */
[----:B------:R-:W-:Y:S02]  /*2e80*/  FSEL R107, R229, RZ, P1 ;  /* 0x000000ffe56b7208 */ /* 0x000fe40000800000 */
[----:B------:R-:W2:Y:S01]  /*2e90*/  LDG.E R229, desc[UR14][R62.64] ;  /* 0x0000000e3ee57981 */ /* 0x000ea2000c1e1900 */
[-C--:B------:R-:W-:Y:S02]  /*2ea0*/  @!P6 ISETP.GE.AND P1, PT, R246, R181.reuse, PT ;  /* 0x000000b5f600e20c */ /* 0x080fe40003f26270 */
[----:B------:R-:W-:Y:S02]  /*2eb0*/  FSEL R180, R195, RZ, P0 ;  /* 0x000000ffc3b47208 */ /* 0x000fe40000000000 */
[----:B------:R-:W-:Y:S01]  /*2ec0*/  @!P6 ISETP.GE.AND P0, PT, R222, R181, PT ;  /* 0x000000b5de00e20c */ /* 0x000fe20003f06270 */
[----:B------:R-:W-:Y:S01]  /*2ed0*/  FMUL.FTZ R183, R4, UR10 ;  /* 0x0000000a04b77c20 */ /* 0x000fe20008410000 */
[----:B------:R-:W-:Y:S01]  /*2ee0*/  FMUL.FTZ R184, R5, UR10 ;  /* 0x0000000a05b87c20 */ /* 0x000fe20008410000 */
[----:B------:R-:W-:Y:S01]  /*2ef0*/  FMUL.FTZ R185, R6, UR10 ;  /* 0x0000000a06b97c20 */ /* 0x000fe20008410000 */
[----:B------:R-:W-:Y:S01]  /*2f00*/  FMUL.FTZ R186, R7, UR10 ;  /* 0x0000000a07ba7c20 */ /* 0x000fe20008410000 */
[----:B------:R-:W-:Y:S02]  /*2f10*/  @!P6 IADD3 R106, PT, PT, R222, 0x11, RZ ;  /* 0x00000011de6ae810 */ /* 0x000fe40007ffe0ff */
[----:B------:R-:W3:Y:S02]  /*2f20*/  MUFU.TANH R183, R183 ;  /* 0x000000b700b77308 */ /* 0x000ee40000002400 */
[----:B------:R-:W-:Y:S01]  /*2f30*/  FMUL.FTZ R187, R8, UR10 ;  /* 0x0000000a08bb7c20 */ /* 0x000fe20008410000 */
[----:B------:R-:W-:Y:S01]  /*2f40*/  FMUL.FTZ R189, R10, UR10 ;  /* 0x0000000a0abd7c20 */ /* 0x000fe20008410000 */
[----:B------:R-:W-:Y:S01]  /*2f50*/  FMUL.FTZ R190, R11, UR10 ;  /* 0x0000000a0bbe7c20 */ /* 0x000fe20008410000 */
[----:B------:R-:W-:Y:S01]  /*2f60*/  FMUL.FTZ R188, R9, UR10 ;  /* 0x0000000a09bc7c20 */ /* 0x000fe20008410000 */
[C---:B-1----:R-:W-:Y:S04]  /*2f70*/  HMMA.16816.F32.BF16 R12, R100.reuse, R52, R12 ;  /* 0x00000034640c723c */ /* 0x042fe8000004180c */
[----:B------:R-:W1:Y:S04]  /*2f80*/  MUFU.TANH R189, R189 ;  /* 0x000000bd00bd7308 */ /* 0x000e680000002400 */
[----:B------:R-:W-:Y:S06]  /*2f90*/  HMMA.16816.F32.BF16 R16, R100, R54, R16 ;  /* 0x000000366410723c */ /* 0x000fec0000041810 */
[----:B------:R-:W4:Y:S01]  /*2fa0*/  MUFU.TANH R187, R187 ;  /* 0x000000bb00bb7308 */ /* 0x000f220000002400 */
[-C--:B---3--:R-:W-:Y:S02]  /*2fb0*/  MOV R113, R183.reuse ;  /* 0x000000b700717202 */ /* 0x088fe40000000f00 */
[C---:B------:R-:W-:Y:S01]  /*2fc0*/  @!P6 FSEL R113, R183.reuse, -INF , !P0 ;  /* 0xff800000b771e808 */ /* 0x040fe20004000000 */
[----:B------:R-:W-:Y:S01]  /*2fd0*/  FFMA.FTZ R183, -R183, R183, 1 ;  /* 0x3f800000b7b77423 */ /* 0x000fe200000101b7 */
[----:B------:R-:W-:Y:S05]  /*2fe0*/  @!P6 ISETP.GE.AND P0, PT, R246, R115, PT ;  /* 0x00000073f600e20c */ /* 0x000fea0003f06270 */
[----:B------:R-:W3:Y:S01]  /*2ff0*/  MUFU.TANH R184, R184 ;  /* 0x000000b800b87308 */ /* 0x000ee20000002400 */
[--C-:B------:R-:W-:Y:S01]  /*3000*/  FFMA.FTZ R9, R113, UR7, -R107.reuse ;  /* 0x0000000771097c23 */ /* 0x100fe2000801086b */
[----:B------:R-:W-:Y:S01]  /*3010*/  FMUL.FTZ R191, R12, UR10 ;  /* 0x0000000a0cbf7c20 */ /* 0x000fe20008410000 */
[----:B------:R-:W-:Y:S01]  /*3020*/  FMUL.FTZ R192, R13, UR10 ;  /* 0x0000000a0dc07c20 */ /* 0x000fe20008410000 */
[----:B------:R-:W-:Y:S01]  /*3030*/  FMUL.FTZ R193, R14, UR10 ;  /* 0x0000000a0ec17c20 */ /* 0x000fe20008410000 */
[----:B------:R-:W-:Y:S01]  /*3040*/  FMUL.FTZ R194, R15, UR10 ;  /* 0x0000000a0fc27c20 */ /* 0x000fe20008410000 */
[----:B-1----:R-:W-:Y:S01]  /*3050*/  MOV R101, R189 ;  /* 0x000000bd00657202 */ /* 0x002fe20000000f00 */
[----:B------:R-:W-:Y:S03]  /*3060*/  FMUL.FTZ R183, R183, UR10 ;  /* 0x0000000ab7b77c20 */ /* 0x000fe60008410000 */
[----:B------:R-:W1:Y:S01]  /*3070*/  MUFU.TANH R185, R185 ;  /* 0x000000b900b97308 */ /* 0x000e620000002400 */
[----:B------:R-:W-:Y:S01]  /*3080*/  @!P6 FSEL R101, R189, -INF , !P2 ;  /* 0xff800000bd65e808 */ /* 0x000fe20005000000 */
[----:B------:R-:W-:Y:S01]  /*3090*/  FMUL.FTZ R59, R19, UR10 ;  /* 0x0000000a133b7c20 */ /* 0x000fe20008410000 */
[----:B----4-:R-:W-:Y:S01]  /*30a0*/  MOV R105, R187 ;  /* 0x000000bb00697202 */ /* 0x010fe20000000f00 */
[----:B------:R-:W-:Y:S01]  /*30b0*/  FMUL.FTZ R195, R16, UR10 ;  /* 0x0000000a10c37c20 */ /* 0x000fe20008410000 */
[----:B------:R-:W-:Y:S01]  /*30c0*/  @!P6 FSEL R105, R187, -INF , !P4 ;  /* 0xff800000bb69e808 */ /* 0x000fe20006000000 */
[----:B------:R-:W-:Y:S01]  /*30d0*/  FMUL.FTZ R246, R17, UR10 ;  /* 0x0000000a11f67c20 */ /* 0x000fe20008410000 */
[-C--:B------:R-:W-:Y:S03]  /*30e0*/  @!P6 ISETP.GE.AND P4, PT, R106, R181.reuse, PT ;  /* 0x000000b56a00e20c */ /* 0x080fe60003f86270 */
[----:B------:R4:W-:Y:S01]  /*30f0*/  MUFU.TANH R113, R59 ;  /* 0x0000003b00717308 */ /* 0x0009e20000002400 */
[----:B------:R-:W-:Y:S01]  /*3100*/  @!P6 ISETP.GE.AND P2, PT, R58, R181, PT ;  /* 0x000000b53a00e20c */ /* 0x000fe20003f46270 */
[----:B------:R-:W-:Y:S01]  /*3110*/  FFMA.FTZ R187, -R187, R187, 1 ;  /* 0x3f800000bbbb7423 */ /* 0x000fe200000101bb */
[-C--:B---3--:R-:W-:Y:S01]  /*3120*/  MOV R103, R184.reuse ;  /* 0x000000b800677202 */ /* 0x088fe20000000f00 */
[----:B------:R-:W-:Y:S01]  /*3130*/  FFMA.FTZ R189, -R189, R189, 1 ;  /* 0x3f800000bdbd7423 */ /* 0x000fe200000101bd */
[C---:B------:R-:W-:Y:S01]  /*3140*/  @!P6 FSEL R103, R184.reuse, -INF , !P5 ;  /* 0xff800000b867e808 */ /* 0x040fe20006800000 */
[----:B------:R-:W-:Y:S01]  /*3150*/  FFMA.FTZ R184, -R184, R184, 1 ;  /* 0x3f800000b8b87423 */ /* 0x000fe200000101b8 */
[----:B------:R-:W-:Y:S03]  /*3160*/  @!P6 ISETP.GE.AND P5, PT, R222, R115, PT ;  /* 0x00000073de00e20c */ /* 0x000fe60003fa6270 */
[----:B------:R-:W3:Y:S01]  /*3170*/  MUFU.TANH R186, R186 ;  /* 0x000000ba00ba7308 */ /* 0x000ee20000002400 */
[----:B------:R-:W-:Y:S01]  /*3180*/  FMUL.FTZ R187, R187, UR10 ;  /* 0x0000000abbbb7c20 */ /* 0x000fe20008410000 */
[--C-:B------:R-:W-:Y:S01]  /*3190*/  FFMA.FTZ R61, R103, UR7, -R107.reuse ;  /* 0x00000007673d7c23 */ /* 0x100fe2000801086b */
[-C--:B-1----:R-:W-:Y:S01]  /*31a0*/  MOV R182, R185.reuse ;  /* 0x000000b900b67202 */ /* 0x082fe20000000f00 */
[----:B------:R-:W-:Y:S01]  /*31b0*/  FMUL.FTZ R184, R184, UR10 ;  /* 0x0000000ab8b87c20 */ /* 0x000fe20008410000 */
[C---:B------:R-:W-:Y:S01]  /*31c0*/  @!P6 FSEL R182, R185.reuse, -INF , !P5 ;  /* 0xff800000b9b6e808 */ /* 0x040fe20006800000 */
[----:B------:R-:W-:Y:S01]  /*31d0*/  FFMA.FTZ R185, -R185, R185, 1 ;  /* 0x3f800000b9b97423 */ /* 0x000fe200000101b9 */
[----:B------:R-:W-:Y:S03]  /*31e0*/  @!P6 ISETP.GE.AND P5, PT, R252, R181, PT ;  /* 0x000000b5fc00e20c */ /* 0x000fe60003fa6270 */
[----:B------:R-:W1:Y:S01]  /*31f0*/  MUFU.TANH R188, R188 ;  /* 0x000000bc00bc7308 */ /* 0x000e620000002400 */
[----:B------:R-:W-:Y:S01]  /*3200*/  FMUL.FTZ R189, R189, UR10 ;  /* 0x0000000abdbd7c20 */ /* 0x000fe20008410000 */
[--C-:B----4-:R-:W-:Y:S01]  /*3210*/  FFMA.FTZ R59, R105, UR7, -R107.reuse ;  /* 0x00000007693b7c23 */ /* 0x110fe2000801086b */
[--C-:B------:R-:W-:Y:S01]  /*3220*/  FFMA.FTZ R182, R182, UR7, -R180.reuse ;  /* 0x00000007b6b67c23 */ /* 0x100fe200080108b4 */
[----:B------:R-:W-:Y:S06]  /*3230*/  FMUL.FTZ R185, R185, UR10 ;  /* 0x0000000ab9b97c20 */ /* 0x000fec0008410000 */
[----:B------:R-:W4:Y:S01]  /*3240*/  MUFU.TANH R191, R191 ;  /* 0x000000bf00bf7308 */ /* 0x000f220000002400 */
[-C--:B---3--:R-:W-:Y:S02]  /*3250*/  MOV R102, R186.reuse ;  /* 0x000000ba00667202 */ /* 0x088fe40000000f00 */
[C---:B------:R-:W-:Y:S01]  /*3260*/  @!P6 FSEL R102, R186.reuse, -INF , !P3 ;  /* 0xff800000ba66e808 */ /* 0x040fe20005800000 */
[----:B------:R-:W-:Y:S01]  /*3270*/  FFMA.FTZ R186, -R186, R186, 1 ;  /* 0x3f800000baba7423 */ /* 0x000fe200000101ba */
[-C--:B------:R-:W-:Y:S01]  /*3280*/  @!P6 ISETP.GE.AND P3, PT, R252, R115.reuse, PT ;  /* 0x00000073fc00e20c */ /* 0x080fe20003f66270 */
[----:B------:R-:W-:Y:S04]  /*3290*/  FMUL.FTZ R252, R18, UR10 ;  /* 0x0000000a12fc7c20 */ /* 0x000fe80008410000 */
[----:B------:R-:W3:Y:S01]  /*32a0*/  MUFU.TANH R190, R190 ;  /* 0x000000be00be7308 */ /* 0x000ee20000002400 */
[--C-:B------:R-:W-:Y:S01]  /*32b0*/  FFMA.FTZ R57, R102, UR7, -R180.reuse ;  /* 0x0000000766397c23 */ /* 0x100fe200080108b4 */
[-C--:B-1----:R-:W-:Y:S01]  /*32c0*/  MOV R114, R188.reuse ;  /* 0x000000bc00727202 */ /* 0x082fe20000000f00 */
[----:B------:R-:W-:Y:S01]  /*32d0*/  FMUL.FTZ R186, R186, UR10 ;  /* 0x0000000ababa7c20 */ /* 0x000fe20008410000 */
[C---:B------:R-:W-:Y:S01]  /*32e0*/  @!P6 FSEL R114, R188.reuse, -INF , !P1 ;  /* 0xff800000bc72e808 */ /* 0x040fe20004800000 */
[----:B------:R-:W-:Y:S01]  /*32f0*/  FFMA.FTZ R188, -R188, R188, 1 ;  /* 0x3f800000bcbc7423 */ /* 0x000fe200000101bc */
[----:B------:R-:W-:Y:S04]  /*3300*/  @!P6 ISETP.GE.AND P1, PT, R106, R115, PT ;  /* 0x000000736a00e20c */ /* 0x000fe80003f26270 */
[----:B------:R-:W1:Y:S01]  /*3310*/  MUFU.TANH R192, R192 ;  /* 0x000000c000c07308 */ /* 0x000e620000002400 */
[----:B------:R-:W-:Y:S01]  /*3320*/  @!P6 IADD3 R106, PT, PT, R222, 0x19, RZ ;  /* 0x00000019de6ae810 */ /* 0x000fe20007ffe0ff */
[----:B------:R-:W-:Y:S01]  /*3330*/  FMUL.FTZ R188, R188, UR10 ;  /* 0x0000000abcbc7c20 */ /* 0x000fe20008410000 */
[-C--:B----4-:R-:W-:Y:S02]  /*3340*/  MOV R102, R191.reuse ;  /* 0x000000bf00667202 */ /* 0x090fe40000000f00 */
[C---:B------:R-:W-:Y:S01]  /*3350*/  @!P6 FSEL R102, R191.reuse, -INF , !P5 ;  /* 0xff800000bf66e808 */ /* 0x040fe20006800000 */
[----:B------:R-:W-:Y:S01]  /*3360*/  FFMA.FTZ R191, -R191, R191, 1 ;  /* 0x3f800000bfbf7423 */ /* 0x000fe200000101bf */
[----:B------:R-:W-:Y:S03]  /*3370*/  @!P6 ISETP.GE.AND P5, PT, R58, R115, PT ;  /* 0x000000733a00e20c */ /* 0x000fe60003fa6270 */
[----:B------:R4:W-:Y:S01]  /*3380*/  MUFU.EX2 R67, R61 ;  /* 0x0000003d00437308 */ /* 0x0009e20000000800 */
[--C-:B------:R-:W-:Y:S01]  /*3390*/  FFMA.FTZ R58, R114, UR7, -R107.reuse ;  /* 0x00000007723a7c23 */ /* 0x100fe2000801086b */
[-C--:B---3--:R-:W-:Y:S01]  /*33a0*/  MOV R103, R190.reuse ;  /* 0x000000be00677202 */ /* 0x088fe20000000f00 */
[----:B------:R3:W2:Y:S07]  /*33b0*/  LDG.E R114, desc[UR14][R62.64+0x20] ;  /* 0x0000200e3e727981 */ /* 0x0006ae000c1e1900 */
[----:B------:R3:W-:Y:S01]  /*33c0*/  MUFU.EX2 R66, R59 ;  /* 0x0000003b00427308 */ /* 0x0007e20000000800 */
[----:B------:R-:W-:Y:S01]  /*33d0*/  @!P6 FSEL R103, R190, -INF , !P0 ;  /* 0xff800000be67e808 */ /* 0x000fe20004000000 */
[----:B------:R-:W-:Y:S01]  /*33e0*/  FMUL.FTZ R191, R191, UR10 ;  /* 0x0000000abfbf7c20 */ /* 0x000fe20008410000 */
[----:B------:R-:W-:Y:S07]  /*33f0*/  @!P6 ISETP.GE.AND P0, PT, R106, R181, PT ;  /* 0x000000b56a00e20c */ /* 0x000fee0003f06270 */
[----:B------:R-:W3:Y:S01]  /*3400*/  MUFU.TANH R193, R193 ;  /* 0x000000c100c17308 */ /* 0x000ee20000002400 */
[----:B------:R-:W-:Y:S01]  /*3410*/  FFMA.FTZ R190, -R190, R190, 1 ;  /* 0x3f800000bebe7423 */ /* 0x000fe200000101be */
[-C--:B-1----:R-:W-:Y:S01]  /*3420*/  MOV R181, R192.reuse ;  /* 0x000000c000b57202 */ /* 0x082fe20000000f00 */
[--C-:B------:R-:W-:Y:S01]  /*3430*/  FFMA.FTZ R103, R103, UR7, -R180.reuse ;  /* 0x0000000767677c23 */ /* 0x100fe200080108b4 */
[C---:B------:R-:W-:Y:S01]  /*3440*/  @!P6 FSEL R181, R192.reuse, -INF , !P4 ;  /* 0xff800000c0b5e808 */ /* 0x040fe20006000000 */
[----:B------:R-:W-:Y:S01]  /*3450*/  FFMA.FTZ R192, -R192, R192, 1 ;  /* 0x3f800000c0c07423 */ /* 0x000fe200000101c0 */
[--C-:B----4-:R-:W-:Y:S01]  /*3460*/  FFMA.FTZ R61, R101, UR7, -R180.reuse ;  /* 0x00000007653d7c23 */ /* 0x110fe200080108b4 */
[----:B------:R-:W-:Y:S03]  /*3470*/  @!P6 ISETP.GE.AND P4, PT, R106, R115, PT ;  /* 0x000000736a00e20c */ /* 0x000fe60003f86270 */
[----:B------:R-:W1:Y:S01]  /*3480*/  MUFU.TANH R194, R194 ;  /* 0x000000c200c27308 */ /* 0x000e620000002400 */
[----:B------:R-:W-:Y:S01]  /*3490*/  FMUL.FTZ R192, R192, UR10 ;  /* 0x0000000ac0c07c20 */ /* 0x000fe20008410000 */
[--C-:B---3--:R-:W-:Y:S01]  /*34a0*/  FFMA.FTZ R59, R102, UR7, -R107.reuse ;  /* 0x00000007663b7c23 */ /* 0x108fe2000801086b */
[----:B------:R-:W-:Y:S07]  /*34b0*/  FMUL.FTZ R190, R190, UR10 ;  /* 0x0000000abebe7c20 */ /* 0x000fee0008410000 */
[----:B------:R-:W3:Y:S01]  /*34c0*/  MUFU.TANH R252, R252 ;  /* 0x000000fc00fc7308 */ /* 0x000ee20000002400 */
[-C--:B------:R-:W-:Y:S02]  /*34d0*/  MOV R101, R193.reuse ;  /* 0x000000c100657202 */ /* 0x080fe40000000f00 */
[C---:B------:R-:W-:Y:S01]  /*34e0*/  @!P6 FSEL R101, R193.reuse, -INF , !P3 ;  /* 0xff800000c165e808 */ /* 0x040fe20005800000 */
[----:B------:R-:W-:Y:S06]  /*34f0*/  FFMA.FTZ R193, -R193, R193, 1 ;  /* 0x3f800000c1c17423 */ /* 0x000fec00000101c1 */
[----:B------:R4:W-:Y:S01]  /*3500*/  MUFU.EX2 R105, R57 ;  /* 0x0000003900697308 */ /* 0x0009e20000000800 */
[--C-:B------:R-:W-:Y:S01]  /*3510*/  FFMA.FTZ R102, R101, UR7, -R180.reuse ;  /* 0x0000000765667c23 */ /* 0x100fe200080108b4 */
[-C--:B-1----:R-:W-:Y:S01]  /*3520*/  MOV R115, R194.reuse ;  /* 0x000000c200737202 */ /* 0x082fe20000000f00 */
[----:B------:R-:W-:Y:S07]  /*3530*/  FMUL.FTZ R193, R193, UR10 ;  /* 0x0000000ac1c17c20 */ /* 0x000fee0008410000 */
[----:B------:R-:W1:Y:S01]  /*3540*/  MUFU.EX2 R112, R9 ;  /* 0x0000000900707308 */ /* 0x000e620000000800 */
[C---:B------:R-:W-:Y:S01]  /*3550*/  @!P6 FSEL R115, R194.reuse, -INF , !P1 ;  /* 0xff800000c273e808 */ /* 0x040fe20004800000 */
[----:B------:R-:W-:Y:S08]  /*3560*/  FFMA.FTZ R194, -R194, R194, 1 ;  /* 0x3f800000c2c27423 */ /* 0x000ff000000101c2 */
[----:B------:R-:W1:Y:S01]  /*3570*/  MUFU.EX2 R182, R182 ;  /* 0x000000b600b67308 */ /* 0x000e620000000800 */
[--C-:B------:R-:W-:Y:S01]  /*3580*/  FFMA.FTZ R101, R115, UR7, -R180.reuse ;  /* 0x0000000773657c23 */ /* 0x100fe200080108b4 */
[----:B------:R-:W-:Y:S08]  /*3590*/  MOV R115, R113 ;  /* 0x0000007100737202 */ /* 0x000ff00000000f00 */
[----:B------:R1:W-:Y:S01]  /*35a0*/  MUFU.EX2 R106, R61 ;  /* 0x0000003d006a7308 */ /* 0x0003e20000000800 */
[----:B------:R-:W-:Y:S01]  /*35b0*/  @!P6 FSEL R115, R113, -INF , !P4 ;  /* 0xff8000007173e808 */ /* 0x000fe20006000000 */
[--C-:B----4-:R-:W-:Y:S01]  /*35c0*/  FFMA.FTZ R57, R181, UR7, -R107.reuse ;  /* 0x00000007b5397c23 */ /* 0x110fe2000801086b */
[-C--:B---3--:R-:W-:Y:S07]  /*35d0*/  MOV R181, R252.reuse ;  /* 0x000000fc00b57202 */ /* 0x088fee0000000f00 */
[----:B------:R3:W-:Y:S01]  /*35e0*/  MUFU.EX2 R111, R59 ;  /* 0x0000003b006f7308 */ /* 0x0007e20000000800 */
[C---:B------:R-:W-:Y:S01]  /*35f0*/  @!P6 FSEL R181, R252.reuse, -INF , !P5 ;  /* 0xff800000fcb5e808 */ /* 0x040fe20006800000 */
[----:B------:R-:W-:Y:S01]  /*3600*/  FFMA.FTZ R252, -R252, R252, 1 ;  /* 0x3f800000fcfc7423 */ /* 0x000fe200000101fc */
[----:B------:R-:W-:Y:S07]  /*3610*/  FMUL.FTZ R194, R194, UR10 ;  /* 0x0000000ac2c27c20 */ /* 0x000fee0008410000 */
[----:B------:R-:W4:Y:S01]  /*3620*/  MUFU.TANH R195, R195 ;  /* 0x000000c300c37308 */ /* 0x000f220000002400 */
[--C-:B------:R-:W-:Y:S01]  /*3630*/  FFMA.FTZ R181, R181, UR7, -R180.reuse ;  /* 0x00000007b5b57c23 */ /* 0x100fe200080108b4 */
[----:B------:R-:W-:Y:S01]  /*3640*/  FFMA.FTZ R180, R115, UR7, -R180 ;  /* 0x0000000773b47c23 */ /* 0x000fe200080108b4 */
[----:B------:R-:W-:Y:S01]  /*3650*/  FMUL.FTZ R252, R252, UR10 ;  /* 0x0000000afcfc7c20 */ /* 0x000fe20008410000 */
[----:B-1----:R-:W-:Y:S06]  /*3660*/  F2FP.BF16.F32.PACK_AB R61, R67, R112 ;  /* 0x00000070433d723e */ /* 0x002fec00000010ff */
[----:B------:R-:W1:Y:S01]  /*3670*/  MUFU.EX2 R65, R58 ;  /* 0x0000003a00417308 */ /* 0x000e620000000800 */
[----:B---3--:R-:W-:Y:S01]  /*3680*/  F2FP.BF16.F32.PACK_AB R59, R105, R182 ;  /* 0x000000b6693b723e */ /* 0x008fe200000010ff */
[----:B------:R-:W-:Y:S08]  /*3690*/  STS [R219], R61 ;  /* 0x0000003ddb007388 */ /* 0x000ff00000000800 */
[----:B------:R-:W3:Y:S01]  /*36a0*/  MUFU.TANH R246, R246 ;  /* 0x000000f600f67308 */ /* 0x000ee20000002400 */
[----:B------:R-:W-:Y:S01]  /*36b0*/  STS [R219+0x400], R59 ;  /* 0x0004003bdb007388 */ /* 0x000fe20000000800 */
[-C--:B----4-:R-:W-:Y:S02]  /*36c0*/  MOV R62, R195.reuse ;  /* 0x000000c3003e7202 */ /* 0x090fe40000000f00 */
[----:B------:R-:W-:Y:S06]  /*36d0*/  @!P6 FSEL R62, R195, -INF , !P2 ;  /* 0xff800000c33ee808 */ /* 0x000fec0005000000 */
[----:B------:R-:W4:Y:S01]  /*36e0*/  MUFU.EX2 R103, R103 ;  /* 0x0000006700677308 */ /* 0x000f220000000800 */
[----:B-1----:R-:W-:Y:S01]  /*36f0*/  F2FP.BF16.F32.PACK_AB R115, R65, R66 ;  /* 0x000000424173723e */ /* 0x002fe200000010ff */
[----:B------:R-:W-:Y:S01]  /*3700*/  FFMA.FTZ R195, -R195, R195, 1 ;  /* 0x3f800000c3c37423 */ /* 0x000fe200000101c3 */
[----:B------:R-:W-:Y:S01]  /*3710*/  ISETP.GT.AND P2, PT, R243, R224, PT ;  /* 0x000000e0f300720c */ /* 0x000fe20003f44270 */
[--C-:B------:R-:W-:Y:S06]  /*3720*/  FFMA.FTZ R62, R62, UR7, -R107.reuse ;  /* 0x000000073e3e7c23 */ /* 0x100fec000801086b */
[----:B------:R-:W1:Y:S01]  /*3730*/  MUFU.EX2 R109, R57 ;  /* 0x00000039006d7308 */ /* 0x000e620000000800 */
[----:B------:R1:W-:Y:S01]  /*3740*/  STS [R235], R115 ;  /* 0x00000073eb007388 */ /* 0x0003e20000000800 */
[----:B------:R-:W-:Y:S01]  /*3750*/  FMUL.FTZ R195, R195, UR10 ;  /* 0x0000000ac3c37c20 */ /* 0x000fe20008410000 */
[-C--:B---3--:R-:W-:Y:S07]  /*3760*/  MOV R63, R246.reuse ;  /* 0x000000f6003f7202 */ /* 0x088fee0000000f00 */
[----:B------:R-:W-:Y:S01]  /*3770*/  MUFU.EX2 R102, R102 ;  /* 0x0000006600667308 */ /* 0x000fe20000000800 */
[C---:B------:R-:W-:Y:S01]  /*3780*/  @!P6 FSEL R63, R246.reuse, -INF , !P0 ;  /* 0xff800000f63fe808 */ /* 0x040fe20004000000 */
[----:B------:R-:W-:Y:S08]  /*3790*/  FFMA.FTZ R246, -R246, R246, 1 ;  /* 0x3f800000f6f67423 */ /* 0x000ff000000101f6 */
[----:B------:R-:W3:Y:S01]  /*37a0*/  MUFU.EX2 R101, R101 ;  /* 0x0000006500657308 */ /* 0x000ee20000000800 */
[----:B----4-:R-:W-:Y:S01]  /*37b0*/  F2FP.BF16.F32.PACK_AB R18, R103, R106 ;  /* 0x0000006a6712723e */ /* 0x010fe200000010ff */
[----:B------:R-:W-:Y:S01]  /*37c0*/  FFMA.FTZ R107, R63, UR7, -R107 ;  /* 0x000000073f6b7c23 */ /* 0x000fe2000801086b */
[----:B------:R-:W-:Y:S07]  /*37d0*/  FMUL.FTZ R246, R246, UR10 ;  /* 0x0000000af6f67c20 */ /* 0x000fee0008410000 */
[----:B------:R-:W-:Y:S01]  /*37e0*/  MUFU.EX2 R110, R62 ;  /* 0x0000003e006e7308 */ /* 0x000fe20000000800 */
[----:B-1----:R-:W-:Y:S01]  /*37f0*/  F2FP.BF16.F32.PACK_AB R57, R109, R111 ;  /* 0x0000006f6d39723e */ /* 0x002fe200000010ff */
[----:B------:R-:W-:Y:S08]  /*3800*/  STS [R235+0x400], R18 ;  /* 0x00040012eb007388 */ /* 0x000ff00000000800 */
[----:B------:R-:W1:Y:S01]  /*3810*/  MUFU.EX2 R107, R107 ;  /* 0x0000006b006b7308 */ /* 0x000e620000000800 */
[----:B------:R-:W-:Y:S09]  /*3820*/  STS [R247], R57 ;  /* 0x00000039f7007388 */ /* 0x000ff20000000800 */
[----:B------:R-:W-:Y:S01]  /*3830*/  MUFU.EX2 R181, R181 ;  /* 0x000000b500b57308 */ /* 0x000fe20000000800 */
[----:B---3--:R-:W-:Y:S09]  /*3840*/  F2FP.BF16.F32.PACK_AB R58, R101, R102 ;  /* 0x00000066653a723e */ /* 0x008ff200000010ff */
[----:B------:R-:W3:Y:S01]  /*3850*/  MUFU.EX2 R180, R180 ;  /* 0x000000b400b47308 */ /* 0x000ee20000000800 */
[----:B------:R-:W-:Y:S01]  /*3860*/  IADD3 R115, PT, PT, R247, R236, RZ ;  /* 0x000000ecf7737210 */ /* 0x000fe20007ffe0ff */
        /* <DEDUP_REMOVED lines=44> */
[C---:B--2---:R-:W-:Y:S01]  /*3b30*/  FADD.FTZ R63, -R229.reuse, R4 ;  /* 0x00000004e53f7221 */ /* 0x044fe20000010100 */
[----:B------:R-:W-:Y:S03]  /*3b40*/  FADD.FTZ R62, -R229, R5 ;  /* 0x00000005e53e7221 */ /* 0x000fe60000010100 */
[----:B------:R-:W-:Y:S01]  /*3b50*/  FMUL.FTZ R63, R112, R63 ;  /* 0x0000003f703f7220 */ /* 0x000fe20000410000 */
[----:B------:R-:W-:Y:S03]  /*3b60*/  HMMA.16816.F32.BF16 R16, R56, R178, R16 ;  /* 0x000000b23810723c */ /* 0x000fe60000041810 */
[----:B------:R-:W-:Y:S01]  /*3b70*/  FMUL.FTZ R62, R67, R62 ;  /* 0x0000003e433e7220 */ /* 0x000fe20000410000 */
[----:B------:R-:W-:Y:S01]  /*3b80*/  FMUL.FTZ R183, R63, R183 ;  /* 0x000000b73fb77220 */ /* 0x000fe20000410000 */
[C---:B------:R-:W-:Y:S01]  /*3b90*/  FADD.FTZ R57, -R229.reuse, R8 ;  /* 0x00000008e5397221 */ /* 0x040fe20000010100 */
[----:B------:R-:W-:Y:S01]  /*3ba0*/  FADD.FTZ R58, -R229, R9 ;  /* 0x00000009e53a7221 */ /* 0x000fe20000010100 */
[----:B------:R-:W-:Y:S02]  /*3bb0*/  FMUL.FTZ R184, R62, R184 ;  /* 0x000000b83eb87220 */ /* 0x000fe40000410000 */
[----:B------:R-:W-:Y:S01]  /*3bc0*/  FMUL.FTZ R57, R66, R57 ;  /* 0x0000003942397220 */ /* 0x000fe20000410000 */
[----:B------:R-:W-:Y:S01]  /*3bd0*/  FMUL.FTZ R58, R65, R58 ;  /* 0x0000003a413a7220 */ /* 0x000fe20000410000 */
        /* <DEDUP_REMOVED lines=18> */
[----:B------:R-:W-:Y:S01]  /*3d00*/  FMUL.FTZ R187, R182, R187 ;  /* 0x000000bbb6bb7220 */ /* 0x000fe20000410000 */
[----:B------:R-:W-:Y:S01]  /*3d10*/  F2FP.BF16.F32.PACK_AB R192, R192, R191 ;  /* 0x000000bfc0c0723e */ /* 0x000fe200000010ff */
[----:B------:R-:W-:Y:S01]  /*3d20*/  FADD.FTZ R191, -R114, R11 ;  /* 0x0000000b72bf7221 */ /* 0x000fe20000010100 */
[----:B------:R-:W-:Y:S01]  /*3d30*/  F2FP.BF16.F32.PACK_AB R246, R246, R183 ;  /* 0x000000b7f6f6723e */ /* 0x000fe200000010ff */
[C---:B------:R-:W-:Y:S01]  /*3d40*/  FADD.FTZ R183, -R114.reuse, R10 ;  /* 0x0000000a72b77221 */ /* 0x040fe20000010100 */
[----:B------:R-:W-:Y:S01]  /*3d50*/  FMUL.FTZ R195, R105, R195 ;  /* 0x000000c369c37220 */ /* 0x000fe20000410000 */
[----:B------:R-:W-:Y:S01]  /*3d60*/  FMUL.FTZ R185, R187, R185 ;  /* 0x000000b9bbb97220 */ /* 0x000fe20000410000 */
[----:B------:R-:W-:Y:S01]  /*3d70*/  FADD.FTZ R187, -R114, R14 ;  /* 0x0000000e72bb7221 */ /* 0x000fe20000010100 */
[----:B------:R-:W-:Y:S01]  /*3d80*/  FMUL.FTZ R183, R106, R183 ;  /* 0x000000b76ab77220 */ /* 0x000fe20000410000 */
[----:B------:R-:W-:Y:S01]  /*3d90*/  FMUL.FTZ R186, R195, R186 ;  /* 0x000000bac3ba7220 */ /* 0x000fe20000410000 */
[C---:B------:R-:W-:Y:S01]  /*3da0*/  FADD.FTZ R195, -R114.reuse, R15 ;  /* 0x0000000f72c37221 */ /* 0x040fe20000010100 */
[C---:B------:R-:W-:Y:S01]  /*3db0*/  FADD.FTZ R229, -R114.reuse, R18 ;  /* 0x0000001272e57221 */ /* 0x040fe20000010100 */
[----:B------:R-:W-:Y:S01]  /*3dc0*/  FMUL.FTZ R183, R183, R189 ;  /* 0x000000bdb7b77220 */ /* 0x000fe20000410000 */
[----:B------:R-:W-:Y:S01]  /*3dd0*/  FADD.FTZ R114, -R114, R19 ;  /* 0x0000001372727221 */ /* 0x000fe20000010100 */
[----:B------:R-:W-:Y:S01]  /*3de0*/  FFMA.FTZ R189, -R113, R113, 1 ;  /* 0x3f80000071bd7423 */ /* 0x000fe20000010171 */
[----:B------:R-:W-:Y:S01]  /*3df0*/  F2FP.BF16.F32.PACK_AB R186, R186, R185 ;  /* 0x000000b9baba723e */ /* 0x000fe200000010ff */
[----:B------:R-:W-:Y:S01]  /*3e00*/  FMUL.FTZ R229, R181, R229 ;  /* 0x000000e5b5e57220 */ /* 0x000fe20000410000 */
[----:B------:R-:W-:Y:S01]  /*3e10*/  FMUL.FTZ R191, R103, R191 ;  /* 0x000000bf67bf7220 */ /* 0x000fe20000410000 */
[----:B------:R-:W-:Y:S01]  /*3e20*/  FMUL.FTZ R187, R102, R187 ;  /* 0x000000bb66bb7220 */ /* 0x000fe20000410000 */
[----:B------:R-:W-:Y:S01]  /*3e30*/  FMUL.FTZ R195, R101, R195 ;  /* 0x000000c365c37220 */ /* 0x000fe20000410000 */
[----:B------:R-:W-:Y:S01]  /*3e40*/  FMUL.FTZ R185, R180, R114 ;  /* 0x00000072b4b97220 */ /* 0x000fe20000410000 */
[----:B------:R-:W-:Y:S01]  /*3e50*/  FMUL.FTZ R189, R189, UR10 ;  /* 0x0000000abdbd7c20 */ /* 0x000fe20008410000 */
        /* <DEDUP_REMOVED lines=30> */
.L_x_599:
[----:B------:R-:W-:Y:S01]  /*4040*/  F2FP.BF16.F32.PACK_AB R190, R190, R183 ;  /* 0x000000b7bebe723e */ /* 0x000fe200000010ff */
[----:B------:R-:W-:Y:S01]  /*4050*/  STS [R219+-0x2000], R184 ;  /* 0xffe000b8db007388 */ /* 0x000fe20000000800 */
[----:B------:R-:W-:Y:S02]  /*4060*/  F2FP.BF16.F32.PACK_AB R194, R194, R187 ;  /* 0x000000bbc2c2723e */ /* 0x000fe400000010ff */
[----:B------:R-:W-:Y:S01]  /*4070*/  F2FP.BF16.F32.PACK_AB R252, R252, R229 ;  /* 0x000000e5fcfc723e */ /* 0x000fe200000010ff */
[----:B------:R-:W-:Y:S01]  /*4080*/  STS [R219+-0x1c00], R186 ;  /* 0xffe400badb007388 */ /* 0x000fe20000000800 */
[----:B------:R-:W-:Y:S03]  /*4090*/  IMAD R229, R221, UR5, RZ ;  /* 0x00000005dde57c24 */ /* 0x000fe6000f8e02ff */
        /* <DEDUP_REMOVED lines=75> */
.L_x_600:
        /* <DEDUP_REMOVED lines=315> */
.L_x_602:
[----:B------:R-:W2:Y:S01]  /*5900*/  LDC.64 R6, c[0x0][0x5c0] ;  /* 0x00017000ff067b82 */ /* 0x000ea20000000a00 */
[----:B-1----:R-:W-:-:S05]  /*5910*/  IADD3 R34, PT, PT, R244, R245, RZ ;  /* 0x000000f5f4227210 */ /* 0x002fca0007ffe0ff */
[C---:B--2---:R-:W-:Y:S02]  /*5920*/  IMAD R32, R34.reuse, R7, RZ ;  /* 0x0000000722207224 */ /* 0x044fe400078e02ff */
[----:B------:R-:W-:-:S05]  /*5930*/  IMAD.WIDE.U32 R34, R34, R6, RZ ;  /* 0x0000000622227225 */ /* 0x000fca00078e00ff */
[----:B------:R-:W-:Y:S02]  /*5940*/  IADD3 R32, PT, PT, R35, R32, RZ ;  /* 0x0000002023207210 */ /* 0x000fe40007ffe0ff */
.L_x_603:
        /* <DEDUP_REMOVED lines=13> */
.L_x_604:
[----:B------:R-:W1:Y:S01]  /*5a20*/  LDC.64 R4, c[0x0][0x5c8] ;  /* 0x00017200ff047b82 */ /* 0x000e620000000a00 */
[----:B------:R-:W-:-:S05]  /*5a30*/  IADD3 R42, PT, PT, R244, R245, RZ ;  /* 0x000000f5f42a7210 */ /* 0x000fca0007ffe0ff */
[C---:B-1----:R-:W-:Y:S02]  /*5a40*/  IMAD R40, R42.reuse, R5, RZ ;  /* 0x000000052a287224 */ /* 0x042fe400078e02ff */
[----:B------:R-:W-:-:S05]  /*5a50*/  IMAD.WIDE.U32 R42, R42, R4, RZ ;  /* 0x000000042a2a7225 */ /* 0x000fca00078e00ff */
[----:B------:R-:W-:-:S07]  /*5a60*/  IADD3 R40, PT, PT, R43, R40, RZ ;  /* 0x000000282b287210 */ /* 0x000fce0007ffe0ff */
.L_x_605:
        /* <DEDUP_REMOVED lines=39> */
.L_x_607:
[----:B------:R-:W-:Y:S05]  /*5ce0*/  BSYNC.RECONVERGENT B0 ;  /* 0x0000000000007941 */ /* 0x000fea0003800200 */
.L_x_606:
        /* <DEDUP_REMOVED lines=13> */
.L_x_609:
[----:B------:R-:W-:Y:S05]  /*5dc0*/  BSYNC.RECONVERGENT B0 ;  /* 0x0000000000007941 */ /* 0x000fea0003800200 */
.L_x_608:
        /* <DEDUP_REMOVED lines=19> */
.L_x_611:
[----:B------:R-:W-:Y:S05]  /*5f00*/  BSYNC.RECONVERGENT B0 ;  /* 0x0000000000007941 */ /* 0x000fea0003800200 */
.L_x_610:
        /* <DEDUP_REMOVED lines=12> */
.L_x_598:
[----:B------:R-:W-:Y:S05]  /*5fd0*/  BSYNC.RECONVERGENT B1 ;  /* 0x0000000000017941 */ /* 0x000fea0003800200 */
.L_x_576:
        /* <DEDUP_REMOVED lines=11> */
.L_x_613:
        /* <DEDUP_REMOVED lines=15> */
.L_x_1255:


//--------------------- .text._ZN5flash44flash_bwd_dq_dk_dv_loop_seqk_parallel_kernelI23Flash_bwd_kernel_traitsILi128ELi64ELi64ELi8ELi4ELi2ELi2ELb1ELb0EN7cutlass10bfloat16_tE19Flash_kernel_traitsILi128ELi64ELi64ELi8ES3_EELb1ELb1ELb0ELb1ELb0ELb0ELb0EEEvNS_16Flash_bwd_paramsE --------------------------
	.section	.text._ZN5flash44flash_bwd_dq_dk_dv_loop_seqk_parallel_kernelI23Flash_bwd_kernel_traitsILi128ELi64ELi64ELi8ELi4ELi2ELi2ELb1ELb0EN7cutlass10bfloat16_tE19Flash_kernel_traitsILi128ELi64ELi64ELi8ES3_EELb1ELb1ELb0ELb1ELb0ELb0ELb0EEEvNS_16Flash_bwd_paramsE,"ax",@progbits
	.align	128
        .global         _ZN5flash44flash_bwd_dq_dk_dv_loop_seqk_parallel_kernelI23Flash_bwd_kernel_traitsILi128ELi64ELi64ELi8ELi4ELi2ELi2ELb1ELb0EN7cutlass10bfloat16_tE19Flash_kernel_traitsILi128ELi64ELi64ELi8ES3_EELb1ELb1ELb0ELb1ELb0ELb0ELb0EEEvNS_16Flash_bwd_paramsE
        .type           _ZN5flash44flash_bwd_dq_dk_dv_loop_seqk_parallel_kernelI23Flash_bwd_kernel_traitsILi128ELi64ELi64ELi8ELi4ELi2ELi2ELb1ELb0EN7cutlass10bfloat16_tE19Flash_kernel_traitsILi128ELi64ELi64ELi8ES3_EELb1ELb1ELb0ELb1ELb0ELb0ELb0EEEvNS_16Flash_bwd_paramsE,@function
        .size           _ZN5flash44flash_bwd_dq_dk_dv_loop_seqk_parallel_kernelI23Flash_bwd_kernel_traitsILi128ELi64ELi64ELi8ELi4ELi2ELi2ELb1ELb0EN7cutlass10bfloat16_tE19Flash_kernel_traitsILi128ELi64ELi64ELi8ES3_EELb1ELb1ELb0ELb1ELb0ELb0ELb0EEEvNS_16Flash_bwd_paramsE,(.L_x_1256 - _ZN5flash44flash_bwd_dq_dk_dv_loop_seqk_parallel_kernelI23Flash_bwd_kernel_traitsILi128ELi64ELi64ELi8ELi4ELi2ELi2ELb1ELb0EN7cutlass10bfloat16_tE19Flash_kernel_traitsILi128ELi64ELi64ELi8ES3_EELb1ELb1ELb0ELb1ELb0ELb0ELb0EEEvNS_16Flash_bwd_paramsE)
        .other          _ZN5flash44flash_bwd_dq_dk_dv_loop_seqk_parallel_kernelI23Flash_bwd_kernel_traitsILi128ELi64ELi64ELi8ELi4ELi2ELi2ELb1ELb0EN7cutlass10bfloat16_tE19Flash_kernel_traitsILi128ELi64ELi64ELi8ES3_EELb1ELb1ELb0ELb1ELb0ELb0ELb0EEEvNS_16Flash_bwd_paramsE,@"STO_CUDA_ENTRY STV_DEFAULT"
_ZN5flash44flash_bwd_dq_dk_dv_loop_seqk_parallel_kernelI23Flash_bwd_kernel_traitsILi128ELi64ELi64ELi8ELi4ELi2ELi2ELb1ELb0EN7cutlass10bfloat16_tE19Flash_kernel_traitsILi128ELi64ELi64ELi8ES3_EELb1ELb1ELb0ELb1ELb0ELb0ELb0EEEvNS_16Flash_bwd_paramsE:
.text._ZN5flash44flash_bwd_dq_dk_dv_loop_seqk_parallel_kernelI23Flash_bwd_kernel_traitsILi128ELi64ELi64ELi8ELi4ELi2ELi2ELb1ELb0EN7cutlass10bfloat16_tE19Flash_kernel_traitsILi128ELi64ELi64ELi8ES3_EELb1ELb1ELb0ELb1ELb0ELb0ELb0EEEvNS_16Flash_bwd_paramsE:
        /* <DEDUP_REMOVED lines=12> */
[----:B------:R-:W-:Y:S01]  /*00c0*/  UMOV UR14, 0x400 ;  /* 0x00000400000e7882 */ /* 0x000fe20000000000 */
[----:B------:R-:W-:Y:S01]  /*00d0*/  UMOV UR5, 0x400 ;  /* 0x0000040000057882 */ /* 0x000fe20000000000 */
[----:B------:R-:W-:-:S04]  /*00e0*/  UMOV UR4, 0x400 ;  /* 0x0000040000047882 */ /* 0x000fc80000000000 */
[----:B------:R-:W4:Y:S01]  /*00f0*/  S2UR UR18, SR_CgaCtaId ;  /* 0x00000000001279c3 */ /* 0x000f220000008800 */
[----:B------:R-:W-:Y:S01]  /*0100*/  UMOV UR13, 0x400 ;  /* 0x00000400000d7882 */ /* 0x000fe20000000000 */
[----:B------:R-:W-:Y:S01]  /*0110*/  UMOV UR12, 0x400 ;  /* 0x00000400000c7882 */ /* 0x000fe20000000000 */
[----:B------:R-:W1:Y:S01]  /*0120*/  LDCU.64 UR26, c[0x0][0x358] ;  /* 0x00006b00ff1a77ac */ /* 0x000e620008000a00 */
[----:B------:R-:W1:Y:S04]  /*0130*/  LDCU.64 UR10, c[0x0][0x460] ;  /* 0x00008c00ff0a77ac */ /* 0x000e680008000a00 */
[----:B------:R-:W5:Y:S01]  /*0140*/  S2UR UR20, SR_CgaCtaId ;  /* 0x00000000001479c3 */ /* 0x000f620000008800 */
[----:B------:R-:W3:Y:S01]  /*0150*/  LDCU.64 UR8, c[0x0][0x470] ;  /* 0x00008e00ff0877ac */ /* 0x000ee20008000a00 */
[----:B------:R-:W-:-:S06]  /*0160*/  UMOV UR30, URZ ;  /* 0x000000ff001e7c82 */ /* 0x000fcc0008000000 */
[----:B------:R-:W3:Y:S01]  /*0170*/  S2UR UR23, SR_CgaCtaId ;  /* 0x00000000001779c3 */ /* 0x000ee20000008800 */
[----:B--2---:R-:W-:Y:S01]  /*0180*/  ULEA UR6, UR6, UR14, 0x18 ;  /* 0x0000000e06067291 */ /* 0x004fe2000f8ec0ff */
[----:B------:R-:W-:Y:S01]  /*0190*/  UMOV UR31, URZ ;  /* 0x000000ff001f7c82 */ /* 0x000fe20008000000 */
[C---:B-1----:R-:W-:Y:S01]  /*01a0*/  IMAD.SHL.U32 R8, R198.reuse, 0x2, RZ ;  /* 0x00000002c6087824 */ /* 0x042fe200078e00ff */
[--C-:B------:R-:W-:Y:S01]  /*01b0*/  SHF.R.U32.HI R7, RZ, 0x3, R198.reuse ;  /* 0x00000003ff077819 */ /* 0x100fe200000116c6 */
[C---:B------:R-:W-:Y:S01]  /*01c0*/  IMAD.SHL.U32 R3, R198.reuse, 0x20, RZ ;  /* 0x00000020c6037824 */ /* 0x040fe200078e00ff */
[----:B------:R-:W-:Y:S01]  /*01d0*/  SHF.R.U32.HI R4, RZ, 0x1, R198 ;  /* 0x00000001ff047819 */ /* 0x000fe200000116c6 */
[----:B------:R-:W-:Y:S01]  /*01e0*/  IMAD.SHL.U32 R204, R198, 0x8, RZ ;  /* 0x00000008c6cc7824 */ /* 0x000fe200078e00ff */
[----:B------:R-:W-:Y:S01]  /*01f0*/  LOP3.LUT R0, R8, 0x20, RZ, 0xc0, !PT ;  /* 0x0000002008007812 */ /* 0x000fe200078ec0ff */
[C---:B------:R-:W-:Y:S01]  /*0200*/  IMAD.SHL.U32 R197, R198.reuse, 0x40, RZ ;  /* 0x00000040c6c57824 */ /* 0x040fe200078e00ff */
[----:B------:R-:W-:Y:S01]  /*0210*/  LOP3.LUT R5, R3, 0xc00, RZ, 0xc0, !PT ;  /* 0x00000c0003057812 */ /* 0x000fe200078ec0ff */
[----:B------:R-:W-:Y:S01]  /*0220*/  IMAD.SHL.U32 R6, R198, 0x10, RZ ;  /* 0x00000010c6067824 */ /* 0x000fe200078e00ff */
[----:B------:R-:W-:Y:S01]  /*0230*/  LOP3.LUT R0, R0, 0x18, R7, 0xf8, !PT ;  /* 0x0000001800007812 */ /* 0x000fe200078ef807 */
[----:B------:R-:W1:Y:S01]  /*0240*/  S2UR UR22, SR_CgaCtaId ;  /* 0x00000000001679c3 */ /* 0x000e620000008800 */
[----:B------:R-:W-:Y:S01]  /*0250*/  LOP3.LUT R2, R5, 0x6, R8, 0xf8, !PT ;  /* 0x0000000605027812 */ /* 0x000fe200078ef808 */
[----:B----4-:R-:W-:Y:S01]  /*0260*/  ULEA UR18, UR18, UR5, 0x18 ;  /* 0x0000000512127291 */ /* 0x010fe2000f8ec0ff */
[----:B------:R-:W-:Y:S01]  /*0270*/  SHF.R.U32.HI R7, RZ, 0x2, R198 ;  /* 0x00000002ff077819 */ /* 0x000fe200000116c6 */
[----:B------:R-:W-:Y:S01]  /*0280*/  UIADD3 UR5, UPT, UPT, UR6, 0x12000, URZ ;  /* 0x0001200006057890 */ /* 0x000fe2000fffe0ff */
[----:B------:R-:W-:Y:S01]  /*0290*/  LOP3.LUT R8, R8, 0x38, RZ, 0xc0, !PT ;  /* 0x0000003808087812 */ /* 0x000fe200078ec0ff */
[----:B-----5:R-:W-:Y:S01]  /*02a0*/  ULEA UR20, UR20, UR4, 0x18 ;  /* 0x0000000414147291 */ /* 0x020fe2000f8ec0ff */
[----:B------:R-:W-:Y:S01]  /*02b0*/  LOP3.LUT R202, R4, 0x30, RZ, 0xc0, !PT ;  /* 0x0000003004ca7812 */ /* 0x000fe200078ec0ff */
[----:B------:R-:W2:Y:S01]  /*02c0*/  S2UR UR24, SR_CTAID.X ;  /* 0x00000000001879c3 */ /* 0x000ea20000002500 */
[----:B------:R-:W-:Y:S01]  /*02d0*/  LOP3.LUT R204, R204, 0x38, RZ, 0xc0, !PT ;  /* 0x00000038cccc7812 */ /* 0x000fe200078ec0ff */
[----:B------:R-:W-:Y:S01]  /*02e0*/  UIADD3 UR4, UPT, UPT, UR6, 0x10000, URZ ;  /* 0x0001000006047890 */ /* 0x000fe2000fffe0ff */
[--C-:B------:R-:W-:Y:S01]  /*02f0*/  LOP3.LUT R203, R8, 0x20, R7.reuse, 0x78, !PT ;  /* 0x0000002008cb7812 */ /* 0x100fe200078e7807 */
[----:B---3--:R-:W-:Y:S01]  /*0300*/  ULEA UR23, UR23, UR13, 0x18 ;  /* 0x0000000d17177291 */ /* 0x008fe2000f8ec0ff */
[----:B------:R-:W-:-:S02]  /*0310*/  LOP3.LUT R202, R202, 0x7, R7, 0xf8, !PT ;  /* 0x00000007caca7812 */ /* 0x000fc400078ef807 */
[----:B------:R-:W-:Y:S01]  /*0320*/  LOP3.LUT R9, R4, 0x10, RZ, 0xc0, !PT ;  /* 0x0000001004097812 */ /* 0x000fe200078ec0ff */
[----:B------:R-:W3:Y:S01]  /*0330*/  S2UR UR21, SR_CTAID.Y ;  /* 0x00000000001579c3 */ /* 0x000ee20000002600 */
[----:B------:R-:W-:Y:S02]  /*0340*/  LOP3.LUT R5, R3, 0x200, RZ, 0xc0, !PT ;  /* 0x0000020003057812 */ /* 0x000fe400078ec0ff */
[----:B------:R-:W-:Y:S02]  /*0350*/  LOP3.LUT R7, R204, 0x1c0, R197, 0xf8, !PT ;  /* 0x000001c0cc077812 */ /* 0x000fe400078ef8c5 */
[----:B------:R-:W-:Y:S02]  /*0360*/  LOP3.LUT R196, R9, 0x8, R198, 0xf8, !PT ;  /* 0x0000000809c47812 */ /* 0x000fe400078ef8c6 */
[----:B------:R-:W-:Y:S01]  /*0370*/  LOP3.LUT P0, RZ, R198, 0x8, RZ, 0xc0, !PT ;  /* 0x00000008c6ff7812 */ /* 0x000fe2000780c0ff */
[----:B------:R-:W4:Y:S01]  /*0380*/  S2UR UR19, SR_CTAID.Z ;  /* 0x00000000001379c3 */ /* 0x000f220000002700 */
[----:B------:R-:W-:Y:S01]  /*0390*/  LOP3.LUT R5, R5, 0x3800, R6, 0xf8, !PT ;  /* 0x0000380005057812 */ /* 0x000fe200078ef806 */
[----:B-1----:R-:W-:Y:S01]  /*03a0*/  ULEA UR22, UR22, UR12, 0x18 ;  /* 0x0000000c16167291 */ /* 0x002fe2000f8ec0ff */
[----:B------:R-:W-:-:S02]  /*03b0*/  LOP3.LUT R198, R7, 0x8, R198, 0x78, !PT ;  /* 0x0000000807c67812 */ /* 0x000fc400078e78c6 */
[----:B------:R-:W-:Y:S02]  /*03c0*/  LOP3.LUT R203, R203, 0x1c0, R6, 0xf8, !PT ;  /* 0x000001c0cbcb7812 */ /* 0x000fe400078ef806 */
[----:B------:R-:W-:Y:S02]  /*03d0*/  LOP3.LUT R195, R7, 0x8, R4, 0x78, !PT ;  /* 0x0000000807c37812 */ /* 0x000fe400078e7804 */
[----:B------:R-:W-:Y:S02]  /*03e0*/  LOP3.LUT R198, R5, R198, RZ, 0xfc, !PT ;  /* 0x000000c605c67212 */ /* 0x000fe400078efcff */
[----:B------:R-:W-:Y:S02]  /*03f0*/  LOP3.LUT R4, R197, 0x200, RZ, 0xc0, !PT ;  /* 0x00000200c5047812 */ /* 0x000fe400078ec0ff */
[----:B------:R-:W-:Y:S02]  /*0400*/  LOP3.LUT R5, R0, 0x1c0, R197, 0xf8, !PT ;  /* 0x000001c000057812 */ /* 0x000fe400078ef8c5 */
[----:B------:R-:W-:-:S02]  /*0410*/  LOP3.LUT R203, R2, R203, RZ, 0xfc, !PT ;  /* 0x000000cb02cb7212 */ /* 0x000fc400078efcff */
[C-C-:B------:R-:W-:Y:S02]  /*0420*/  LOP3.LUT R2, R4.reuse, 0xc00, R3.reuse, 0xf8, !PT ;  /* 0x00000c0004027812 */ /* 0x140fe400078ef803 */
[----:B------:R-:W-:Y:S02]  /*0430*/  LOP3.LUT R0, R4, 0x400, R3, 0xf8, !PT ;  /* 0x0000040004007812 */ /* 0x000fe400078ef803 */
[----:B------:R-:W-:Y:S02]  /*0440*/  LOP3.LUT R196, R196, R7, RZ, 0x3c, !PT ;  /* 0x00000007c4c47212 */ /* 0x000fe400078e3cff */
[----:B------:R-:W-:Y:S02]  /*0450*/  LOP3.LUT R4, R5, R204, RZ, 0x3c, !PT ;  /* 0x000000cc05047212 */ /* 0x000fe400078e3cff */
[----:B------:R-:W-:Y:S02]  /*0460*/  LEA R203, R203, UR5, 0x1 ;  /* 0x00000005cbcb7c11 */ /* 0x000fe4000f8e08ff */
[----:B------:R-:W-:-:S02]  /*0470*/  LOP3.LUT R199, R2, R195, RZ, 0xfc, !PT ;  /* 0x000000c302c77212 */ /* 0x000fc400078efcff */
[----:B------:R-:W-:Y:S01]  /*0480*/  LOP3.LUT R196, R196, 0x200, R3, 0xf8, !PT ;  /* 0x00000200c4c47812 */ /* 0x000fe200078ef803 */
[C---:B------:R-:W-:Y:S01]  /*0490*/  VIADD R205, R203.reuse, 0x20 ;  /* 0x00000020cbcd7836 */ /* 0x040fe20000000000 */
[----:B------:R-:W-:Y:S01]  /*04a0*/  LOP3.LUT R195, R0, R195, RZ, 0xfc, !PT ;  /* 0x000000c300c37212 */ /* 0x000fe200078efcff */
[----:B------:R-:W-:Y:S01]  /*04b0*/  IMAD.U32 R0, RZ, RZ, UR7 ;  /* 0x00000007ff007e24 */ /* 0x000fe2000f8e00ff */
[----:B------:R-:W-:Y:S01]  /*04c0*/  LOP3.LUT R197, R4, 0x200, R197, 0xf8, !PT ;  /* 0x0000020004c57812 */ /* 0x000fe200078ef8c5 */
[----:B------:R-:W-:Y:S01]  /*04d0*/  @P0 VIADD R205, R203, 0xffffffe0 ;  /* 0xffffffe0cbcd0836 */ /* 0x000fe20000000000 */
[----:B------:R-:W-:Y:S02]  /*04e0*/  LEA R196, R196, UR5, 0x1 ;  /* 0x00000005c4c47c11 */ /* 0x000fe4000f8e08ff */
[----:B------:R-:W-:Y:S02]  /*04f0*/  LEA R199, R199, UR6, 0x1 ;  /* 0x00000006c7c77c11 */ /* 0x000fe4000f8e08ff */
[----:B------:R-:W-:-:S02]  /*0500*/  LEA R198, R198, UR4, 0x1 ;  /* 0x00000004c6c67c11 */ /* 0x000fc4000f8e08ff */
[----:B------:R-:W-:Y:S02]  /*0510*/  LEA R195, R195, UR4, 0x1 ;  /* 0x00000004c3c37c11 */ /* 0x000fe4000f8e08ff */
[----:B--234-:R-:W-:-:S07]  /*0520*/  LEA R197, R197, UR6, 0x1 ;  /* 0x00000006c5c57c11 */ /* 0x01cfce000f8e08ff */
.L_x_671:
[----:B-1--4-:R-:W1:Y:S01]  /*0530*/  S2R R8, SR_CTAID.Y ;  /* 0x0000000000087919 */ /* 0x012e620000002600 */
        /* <DEDUP_REMOVED lines=11> */
[----:B-1----:R-:W-:Y:S01]  /*05f0*/  IMAD.SHL.U32 R15, R8, 0x4, RZ ;  /* 0x00000004080f7824 */ /* 0x002fe200078e00ff */
[----:B------:R-:W-:-:S11]  /*0600*/  SHF.R.U32.HI R2, RZ, 0x1e, R8 ;  /* 0x0000001eff027819 */ /* 0x000fd60000011608 */
[C---:B------:R-:W-:Y:S02]  /*0610*/  @P2 IADD3 R10, P3, PT, R15.reuse, UR4, RZ ;  /* 0x000000040f0a2c10 */ /* 0x040fe4000ff7e0ff */
[----:B------:R-:W-:Y:S02]  /*0620*/  @P0 IADD3 R16, P1, PT, R15, UR8, RZ ;  /* 0x000000080f100c10 */ /* 0x000fe4000ff3e0ff */
[C---:B------:R-:W-:Y:S02]  /*0630*/  @P2 IADD3.X R11, PT, PT, R2.reuse, UR5, RZ, P3, !PT ;  /* 0x00000005020b2c10 */ /* 0x040fe40009ffe4ff */
[----:B------:R-:W-:Y:S02]  /*0640*/  ISETP.NE.U32.AND P3, PT, RZ, UR10, PT ;  /* 0x0000000aff007c0c */ /* 0x000fe4000bf65070 */
[----:B------:R-:W-:Y:S01]  /*0650*/  @P0 IADD3.X R17, PT, PT, R2, UR9, RZ, P1, !PT ;  /* 0x0000000902110c10 */ /* 0x000fe20008ffe4ff */
[----:B------:R-:W-:Y:S01]  /*0660*/  IMAD.MOV.U32 R13, RZ, RZ, -0x1 ;  /* 0xffffffffff0d7424 */ /* 0x000fe200078e00ff */
[----:B------:R-:W-:Y:S01]  /*0670*/  ISETP.NE.AND.EX P3, PT, RZ, UR11, PT, P3 ;  /* 0x0000000bff007c0c */ /* 0x000fe2000bf65330 */
[----:B---3--:R-:W-:Y:S01]  /*0680*/  IMAD.WIDE.U32 R18, R8, 0x4, R6 ;  /* 0x0000000408127825 */ /* 0x008fe200078e0006 */
[----:B------:R-:W3:Y:S01]  /*0690*/  @P2 LDG.E R10, desc[UR26][R10.64] ;  /* 0x0000001a0a0a2981 */ /* 0x000ee2000c1e1900 */
[----:B--2---:R-:W-:Y:S01]  /*06a0*/  ISETP.NE.AND P4, PT, R3, RZ, PT ;  /* 0x000000ff0300720c */ /* 0x004fe20003f85270 */
[----:B------:R-:W1:Y:S02]  /*06b0*/  @!P2 LDC R7, c[0x0][0x43c] ;  /* 0x00010f00ff07ab82 */ /* 0x000e640000000800 */
[----:B------:R-:W3:Y:S04]  /*06c0*/  @P0 LDG.E R239, desc[UR26][R16.64] ;  /* 0x0000001a10ef0981 */ /* 0x000ee8000c1e1900 */
[----:B-----5:R2:W5:Y:S04]  /*06d0*/  @P5 LDG.E R13, desc[UR26][R18.64] ;  /* 0x0000001a120d5981 */ /* 0x020568000c1e1900 */
[----:B------:R2:W5:Y:S01]  /*06e0*/  @P3 LDG.E R6, desc[UR26][R18.64+0x4] ;  /* 0x0000041a12063981 */ /* 0x000562000c1e1900 */
[----:B----4-:R-:W-:-:S02]  /*06f0*/  IADD3 R14, P0, PT, R15, R4, RZ ;  /* 0x000000040f0e7210 */ /* 0x010fc40007f1e0ff */
[----:B------:R-:W-:-:S03]  /*0700*/  ISETP.EQ.U32.AND P1, PT, R4, RZ, PT ;  /* 0x000000ff0400720c */ /* 0x000fc60003f22070 */
[----:B------:R-:W-:Y:S01]  /*0710*/  IMAD.X R15, R2, 0x1, R5, P0 ;  /* 0x00000001020f7824 */ /* 0x000fe200000e0605 */
[----:B------:R-:W-:Y:S01]  /*0720*/  ISETP.EQ.OR.EX P1, PT, R5, RZ, !P4, P1 ;  /* 0x000000ff0500720c */ /* 0x000fe20006722710 */
[----:B------:R-:W4:Y:S01]  /*0730*/  @!P2 LDC.64 R2, c[0x0][0x488] ;  /* 0x00012200ff02ab82 */ /* 0x000f220000000a00 */
[----:B------:R-:W-:-:S07]  /*0740*/  IMAD.MOV.U32 R240, RZ, RZ, -0x1 ;  /* 0xfffffffffff07424 */ /* 0x000fce00078e00ff */
[----:B------:R-:W1:Y:S04]  /*0750*/  @!P3 LDC R232, c[0x0][0x434] ;  /* 0x00010d00ffe8bb82 */ /* 0x000e680000000800 */
[----:B------:R2:W5:Y:S01]  /*0760*/  @!P1 LDG.E R240, desc[UR26][R14.64] ;  /* 0x0000001a0ef09981 */ /* 0x000562000c1e1900 */
[----:B------:R-:W-:-:S04]  /*0770*/  ISETP.NE.U32.AND P1, PT, R4, RZ, PT ;  /* 0x000000ff0400720c */ /* 0x000fc80003f25070 */
[----:B------:R-:W-:Y:S01]  /*0780*/  ISETP.NE.AND.EX P1, PT, R5, RZ, PT, P1 ;  /* 0x000000ff0500720c */ /* 0x000fe20003f25310 */
[----:B------:R-:W-:Y:S01]  /*0790*/  USHF.L.U32 UR29, UR25, 0x6, URZ ;  /* 0x00000006191d7899 */ /* 0x000fe200080006ff */
[----:B----4-:R-:W-:-:S04]  /*07a0*/  @!P2 ISETP.NE.U32.AND P0, PT, R2, RZ, PT ;  /* 0x000000ff0200a20c */ /* 0x010fc80003f05070 */
[----:B------:R-:W-:-:S04]  /*07b0*/  @!P2 ISETP.NE.AND.EX P0, PT, R3, RZ, PT, P0 ;  /* 0x000000ff0300a20c */ /* 0x000fc80003f05300 */
[----:B-1----:R-:W-:Y:S01]  /*07c0*/  @!P2 SEL R7, R7, RZ, P0 ;  /* 0x000000ff0707a207 */ /* 0x002fe20000000000 */
[----:B---3--:R-:W-:Y:S02]  /*07d0*/  @P2 IMAD.IADD R237, R10, 0x1, -R239 ;  /* 0x000000010aed2824 */ /* 0x008fe400078e0aef */
[----:B--2---:R-:W-:Y:S06]  /*07e0*/  @!P1 BRA `(.L_x_614) ;  /* 0x00000000000c9947 */ /* 0x004fec0003800000 */
[----:B------:R-:W2:Y:S02]  /*07f0*/  @P4 LDG.E R3, desc[UR26][R14.64+0x4] ;  /* 0x0000041a0e034981 */ /* 0x000ea4000c1e1900 */
[----:B--2--5:R-:W-:-:S06]  /*0800*/  @P4 IADD3 R0, PT, PT, R3, -R240, RZ ;  /* 0x800000f003004210 */ /* 0x024fcc0007ffe0ff */
[----:B------:R1:W5:Y:S02]  /*0810*/  @!P4 LDG.E R0, desc[UR26][R14.64] ;  /* 0x0000001a0e00c981 */ /* 0x000364000c1e1900 */
.L_x_614:
        /* <DEDUP_REMOVED lines=10> */
[----:B------:R-:W-:-:S04]  /*08c0*/  SHF.R.S32.HI R238, RZ, 0x6, R7 ;  /* 0x00000006ffee7819 */ /* 0x000fc80000011407 */
[----:B------:R-:W-:-:S03]  /*08d0*/  LEA R21, R238, 0xffffffc0, 0x6 ;  /* 0xffffffc0ee157811 */ /* 0x000fc600078e30ff */
[----:B------:R-:W3:Y:S01]  /*08e0*/  @P3 LDC.64 R2, c[0x0][0x3b0] ;  /* 0x0000ec00ff023b82 */ /* 0x000ee20000000a00 */
        /* <DEDUP_REMOVED lines=18> */
.L_x_616:
[----:B------:R-:W2:Y:S01]  /*0a10*/  LDCU.64 UR14, c[0x0][0x3b8] ;  /* 0x00007700ff0e77ac */ /* 0x000ea20008000a00 */
[----:B------:R-:W-:-:S05]  /*0a20*/  IADD3 R2, PT, PT, R239, R240, RZ ;  /* 0x000000f0ef027210 */ /* 0x000fca0007ffe0ff */
[C---:B--2---:R-:W-:Y:S02]  /*0a30*/  IMAD R11, R2.reuse, UR15, RZ ;  /* 0x0000000f020b7c24 */ /* 0x044fe4000f8e02ff */
[----:B------:R-:W-:-:S05]  /*0a40*/  IMAD.WIDE.U32 R2, R2, UR14, RZ ;  /* 0x0000000e02027c25 */ /* 0x000fca000f8e00ff */
[----:B------:R-:W-:Y:S02]  /*0a50*/  IADD3 R11, PT, PT, R3, R11, RZ ;  /* 0x0000000b030b7210 */ /* 0x000fe40007ffe0ff */
[----:B------:R-:W-:-:S07]  /*0a60*/  MOV R12, R2 ;  /* 0x00000002000c7202 */ /* 0x000fce0000000f00 */
.L_x_617:
[----:B------:R-:W2:Y:S01]  /*0a70*/  LDC R2, c[0x0][0x3e8] ;  /* 0x0000fa00ff027b82 */ /* 0x000ea20000000800 */
[----:B------:R-:W3:Y:S01]  /*0a80*/  S2R R7, SR_CTAID.Z ;  /* 0x0000000000077919 */ /* 0x000ee20000002700 */
        /* <DEDUP_REMOVED lines=9> */
[----:B---3--:R-:W-:-:S03]  /*0b20*/  IABS R3, R7 ;  /* 0x0000000700037213 */ /* 0x008fc60000000000 */
        /* <DEDUP_REMOVED lines=26> */
.L_x_618:
[----:B------:R-:W1:Y:S01]  /*0cd0*/  LDCU.64 UR12, c[0x0][0x3c0] ;  /* 0x00007800ff0c77ac */ /* 0x000e620008000a00 */
[----:B------:R-:W-:-:S05]  /*0ce0*/  IADD3 R16, PT, PT, R239, R240, RZ ;  /* 0x000000f0ef107210 */ /* 0x000fca0007ffe0ff */
[C---:B-1----:R-:W-:Y:S02]  /*0cf0*/  IMAD R15, R16.reuse, UR13, RZ ;  /* 0x0000000d100f7c24 */ /* 0x042fe4000f8e02ff */
[----:B------:R-:W-:-:S05]  /*0d00*/  IMAD.WIDE.U32 R16, R16, UR12, RZ ;  /* 0x0000000c10107c25 */ /* 0x000fca000f8e00ff */
[----:B------:R-:W-:Y:S02]  /*0d10*/  IADD3 R15, PT, PT, R17, R15, RZ ;  /* 0x0000000f110f7210 */ /* 0x000fe40007ffe0ff */
.L_x_619:
        /* <DEDUP_REMOVED lines=11> */
[----:B------:R-:W1:Y:S01]  /*0dd0*/  LDCU UR4, c[0x0][0x444] ;  /* 0x00008880ff0477ac */ /* 0x000e620008000800 */
[----:B------:R-:W-:Y:S01]  /*0de0*/  SHF.R.S32.HI R3, RZ, 0x1f, R6 ;  /* 0x0000001fff037819 */ /* 0x000fe20000011406 */
[----:B-1----:R-:W-:Y:S01]  /*0df0*/  USHF.R.S32.HI UR5, URZ, 0x1f, UR4 ;  /* 0x0000001fff057899 */ /* 0x002fe20008011404 */
[----:B------:R-:W-:Y:S01]  /*0e00*/  IMAD.WIDE.U32 R22, R8, UR4, RZ ;  /* 0x0000000408167c25 */ /* 0x000fe2000f8e00ff */
[----:B------:R-:W-:-:S04]  /*0e10*/  USHF.R.S32.HI UR4, URZ, 0x1f, UR33 ;  /* 0x0000001fff047899 */ /* 0x000fc80008011421 */
[----:B------:R-:W-:Y:S02]  /*0e20*/  IMAD R17, R8, UR5, RZ ;  /* 0x0000000508117c24 */ /* 0x000fe4000f8e02ff */
[----:B------:R-:W-:-:S03]  /*0e30*/  IMAD.WIDE.U32 R18, R22, R6, RZ ;  /* 0x0000000616127225 */ /* 0x000fc600078e00ff */
[----:B------:R-:W-:Y:S01]  /*0e40*/  IADD3 R17, PT, PT, R23, R17, RZ ;  /* 0x0000001117117210 */ /* 0x000fe20007ffe0ff */
[----:B------:R-:W-:-:S04]  /*0e50*/  IMAD.WIDE.U32 R32, R18, UR33, RZ ;  /* 0x0000002112207c25 */ /* 0x000fc8000f8e00ff */
[----:B------:R-:W-:-:S04]  /*0e60*/  IMAD R2, R17, R6, RZ ;  /* 0x0000000611027224 */ /* 0x000fc800078e02ff */
[----:B------:R-:W-:-:S05]  /*0e70*/  IMAD R3, R3, R22, R2 ;  /* 0x0000001603037224 */ /* 0x000fca00078e0202 */
[----:B------:R-:W-:-:S05]  /*0e80*/  IADD3 R3, PT, PT, R19, R3, RZ ;  /* 0x0000000313037210 */ /* 0x000fca0007ffe0ff */
[----:B------:R-:W-:-:S04]  /*0e90*/  IMAD R23, R3, UR33, RZ ;  /* 0x0000002103177c24 */ /* 0x000fc8000f8e02ff */
[----:B------:R-:W-:-:S05]  /*0ea0*/  IMAD R23, R18, UR4, R23 ;  /* 0x0000000412177c24 */ /* 0x000fca000f8e0217 */
[----:B------:R-:W-:Y:S01]  /*0eb0*/  IADD3 R23, PT, PT, R33, R23, RZ ;  /* 0x0000001721177210 */ /* 0x000fe20007ffe0ff */
[----:B------:R-:W-:Y:S06]  /*0ec0*/  BRA `(.L_x_621) ;  /* 0x00000000000c7947 */ /* 0x000fec0003800000 */
.L_x_620:
[-C--:B------:R-:W-:Y:S02]  /*0ed0*/  IMAD R23, R27, R13.reuse, RZ ;  /* 0x0000000d1b177224 */ /* 0x080fe400078e02ff */
[----:B------:R-:W-:-:S05]  /*0ee0*/  IMAD.WIDE.U32 R32, R26, R13, RZ ;  /* 0x0000000d1a207225 */ /* 0x000fca00078e00ff */
[----:B------:R-:W-:-:S07]  /*0ef0*/  IADD3 R23, PT, PT, R33, R23, RZ ;  /* 0x0000001721177210 */ /* 0x000fce0007ffe0ff */
.L_x_621:
[----:B------:R-:W1:Y:S01]  /*0f00*/  LDCU.U8 UR4, c[0x0][0x548] ;  /* 0x0000a900ff0477ac */ /* 0x000e620008000000 */
[----:B------:R-:W-:Y:S01]  /*0f10*/  SHF.L.U32 R4, R8, 0x7, RZ ;  /* 0x0000000708047819 */ /* 0x000fe200000006ff */
[----:B------:R-:W2:Y:S03]  /*0f20*/  LDCU.U8 UR32, c[0x0][0x5f0] ;  /* 0x0000be00ff2077ac */ /* 0x000ea60008000000 */
[----:B------:R-:W-:-:S04]  /*0f30*/  SEL R2, R4, RZ, P5 ;  /* 0x000000ff04027207 */ /* 0x000fc80002800000 */
[----:B------:R-:W-:-:S04]  /*0f40*/  IADD3 R3, P0, PT, R21, R2, RZ ;  /* 0x0000000215037210 */ /* 0x000fc80007f1e0ff */
[----:B------:R-:W-:Y:S01]  /*0f50*/  IADD3.X R17, PT, PT, RZ, R25, RZ, P0, !PT ;  /* 0x00000019ff117210 */ /* 0x000fe200007fe4ff */
[----:B------:R-:W-:Y:S01]  /*0f60*/  IMAD.WIDE.U32 R18, R3, R26, RZ ;  /* 0x0000001a03127225 */ /* 0x000fe200078e00ff */
[----:B-1----:R-:W-:-:S03]  /*0f70*/  UISETP.NE.AND UP0, UPT, UR4, URZ, UPT ;  /* 0x000000ff0400728c */ /* 0x002fc6000bf05270 */
[----:B------:R-:W-:-:S04]  /*0f80*/  IMAD R2, R17, R26, RZ ;  /* 0x0000001a11027224 */ /* 0x000fc800078e02ff */
[----:B------:R-:W-:Y:S02]  /*0f90*/  IMAD R3, R27, R3, R2 ;  /* 0x000000031b037224 */ /* 0x000fe400078e0202 */
[----:B------:R-:W-:-:S03]  /*0fa0*/  IMAD R27, R7, UR33, RZ ;  /* 0x00000021071b7c24 */ /* 0x000fc6000f8e02ff */
[----:B------:R-:W-:Y:S01]  /*0fb0*/  IADD3 R22, PT, PT, R19, R3, RZ ;  /* 0x0000000313167210 */ /* 0x000fe20007ffe0ff */
[----:B--2---:R-:W-:Y:S06]  /*0fc0*/  BRA.U !UP0, `(.L_x_622) ;  /* 0x00000001081c7547 */ /* 0x004fec000b800000 */
[----:B------:R-:W1:Y:S01]  /*0fd0*/  LDC R3, c[0x0][0x434] ;  /* 0x00010d00ff037b82 */ /* 0x000e620000000800 */
[----:B------:R-:W-:-:S07]  /*0fe0*/  ISETP.NE.AND P0, PT, R13, -0x1, PT ;  /* 0xffffffff0d00780c */ /* 0x000fce0003f05270 */
[----:B------:R-:W2:Y:S01]  /*0ff0*/  LDC R20, c[0x0][0x454] ;  /* 0x00011500ff147b82 */ /* 0x000ea20000000800 */
[----:B-1----:R-:W-:-:S05]  /*1000*/  IMAD R2, R8, R3, RZ ;  /* 0x0000000308027224 */ /* 0x002fca00078e02ff */
[----:B------:R-:W-:-:S05]  /*1010*/  SEL R2, R2, R13, !P0 ;  /* 0x0000000d02027207 */ /* 0x000fca0004000000 */
[----:B--2---:R-:W-:Y:S01]  /*1020*/  IMAD R20, R7, R20, R2 ;  /* 0x0000001407147224 */ /* 0x004fe200078e0202 */
[----:B------:R-:W-:Y:S05]  /*1030*/  BRA `(.L_x_623) ;  /* 0x00000000000c7947 */ /* 0x000fea0003800000 */
.L_x_622:
[----:B------:R-:W1:Y:S01]  /*1040*/  LDC R20, c[0x0][0x434] ;  /* 0x00010d00ff147b82 */ /* 0x000e620000000800 */
[----:B------:R-:W-:-:S04]  /*1050*/  IMAD R3, R8, R6, R7 ;  /* 0x0000000608037224 */ /* 0x000fc800078e0207 */
[----:B-1----:R-:W-:-:S03]  /*1060*/  IMAD R20, R3, R20, RZ ;  /* 0x0000001403147224 */ /* 0x002fc600078e02ff */
.L_x_623:
        /* <DEDUP_REMOVED lines=11> */
.L_x_624:
[----:B------:R-:W1:Y:S01]  /*1120*/  LDC R24, c[0x0][0x444] ;  /* 0x00011100ff187b82 */ /* 0x000e620000000800 */
[----:B------:R-:W-:-:S04]  /*1130*/  IMAD R3, R8, R6, R7 ;  /* 0x0000000608037224 */ /* 0x000fc800078e0207 */
[----:B-1----:R-:W-:-:S07]  /*1140*/  IMAD R24, R3, R24, RZ ;  /* 0x0000001803187224 */ /* 0x002fce00078e02ff */
.L_x_625:
[----:B------:R-:W1:Y:S01]  /*1150*/  LDC.64 R2, c[0x0][0x3b0] ;  /* 0x0000ec00ff027b82 */ /* 0x000e620000000a00 */
[----:B------:R-:W2:Y:S01]  /*1160*/  LDCU.128 UR4, c[0x0][0x590] ;  /* 0x0000b200ff0477ac */ /* 0x000ea20008000c00 */
[----:B------:R-:W-:Y:S01]  /*1170*/  IADD3 R30, P0, PT, R204, R30, RZ ;  /* 0x0000001ecc1e7210 */ /* 0x000fe20007f1e0ff */
[----:B------:R-:W3:Y:S01]  /*1180*/  S2R R14, SR_TID.X ;  /* 0x00000000000e7919 */ /* 0x000ee20000002100 */
[----:B------:R-:W-:Y:S01]  /*1190*/  IMAD.MOV.U32 R19, RZ, RZ, RZ ;  /* 0x000000ffff137224 */ /* 0x000fe200078e00ff */
[----:B------:R-:W4:Y:S01]  /*11a0*/  LDCU.64 UR16, c[0x0][0x3c8] ;  /* 0x00007900ff1077ac */ /* 0x000f220008000a00 */
[----:B------:R-:W-:Y:S01]  /*11b0*/  ISETP.NE.AND P4, PT, RZ, UR32, PT ;  /* 0x00000020ff007c0c */ /* 0x000fe2000bf85270 */
[----:B------:R-:W-:Y:S01]  /*11c0*/  IMAD.X R31, RZ, RZ, R5, P0 ;  /* 0x000000ffff1f7224 */ /* 0x000fe200000e0605 */
[----:B------:R-:W-:Y:S01]  /*11d0*/  IADD3 R32, P1, P0, R18, R32, R27 ;  /* 0x0000002012207210 */ /* 0x000fe2000783e01b */
[----:B------:R-:W-:Y:S01]  /*11e0*/  IMAD.MOV.U32 R18, RZ, RZ, R204 ;  /* 0x000000ffff127224 */ /* 0x000fe200078e00cc */
[----:B------:R-:W5:Y:S01]  /*11f0*/  S2R R13, SR_TID.X ;  /* 0x00000000000d7919 */ /* 0x000f620000002100 */
[----:B------:R-:W-:Y:S01]  /*1200*/  IMAD R229, R6, UR33, RZ ;  /* 0x0000002106e57c24 */ /* 0x000fe2000f8e02ff */
[----:B------:R-:W4:Y:S01]  /*1210*/  LDC.64 R244, c[0x0][0x420] ;  /* 0x00010800fff47b82 */ /* 0x000f220000000a00 */
[----:B------:R-:W-:Y:S01]  /*1220*/  VIADD R220, R232, UR29 ;  /* 0x0000001de8dc7c36 */ /* 0x000fe20008000000 */
[----:B------:R-:W-:Y:S01]  /*1230*/  BSSY.RECONVERGENT B1, `(.L_x_615) ;  /* 0x000064c000017945 */ /* 0x000fe20003800200 */
[----:B------:R-:W-:Y:S01]  /*1240*/  LOP3.LUT R208, R204, 0x40, RZ, 0xfc, !PT ;  /* 0x00000040ccd07812 */ /* 0x000fe200078efcff */
[----:B--2---:R-:W-:Y:S01]  /*1250*/  IMAD R4, R25, UR4, RZ ;  /* 0x0000000419047c24 */ /* 0x004fe2000f8e02ff */
[----:B------:R-:W-:Y:S01]  /*1260*/  USHF.L.U64.HI UR32, UR4, 0x5, UR5 ;  /* 0x0000000504207899 */ /* 0x000fe20008010205 */
[----:B------:R-:W-:Y:S01]  /*1270*/  IMAD.WIDE.U32 R30, R21, UR4, R30 ;  /* 0x00000004151e7c25 */ /* 0x000fe2000f8e001e */
[----:B------:R-:W-:-:S03]  /*1280*/  USHF.L.U32 UR33, UR4, 0x5, URZ ;  /* 0x0000000504217899 */ /* 0x000fc600080006ff */
[-C--:B-1----:R-:W-:Y:S01]  /*1290*/  IMAD R26, R25, R2.reuse, RZ ;  /* 0x00000002191a7224 */ /* 0x082fe200078e02ff */
[----:B------:R-:W-:Y:S01]  /*12a0*/  SHF.R.S32.HI R25, RZ, 0x1f, R27 ;  /* 0x0000001fff197819 */ /* 0x000fe2000001141b */
[----:B------:R-:W-:-:S03]  /*12b0*/  IMAD.WIDE.U32 R34, R21, R2, R18 ;  /* 0x0000000215227225 */ /* 0x000fc600078e0012 */
[----:B------:R-:W-:Y:S01]  /*12c0*/  IADD3.X R22, PT, PT, R22, R23, R25, P1, P0 ;  /* 0x0000001716167210 */ /* 0x000fe20000fe0419 */
[C---:B------:R-:W-:Y:S01]  /*12d0*/  IMAD R5, R21.reuse, UR5, R4 ;  /* 0x0000000515057c24 */ /* 0x040fe2000f8e0204 */
[----:B------:R-:W-:Y:S01]  /*12e0*/  IADD3 R28, P3, PT, R28, R34, RZ ;  /* 0x000000221c1c7210 */ /* 0x000fe20007f7e0ff */
[----:B------:R-:W-:Y:S02]  /*12f0*/  IMAD R21, R21, R3, R26 ;  /* 0x0000000315157224 */ /* 0x000fe400078e021a */
[----:B------:R-:W-:Y:S01]  /*1300*/  IMAD.IADD R31, R31, 0x1, R5 ;  /* 0x000000011f1f7824 */ /* 0x000fe200078e0205 */
[----:B---3--:R-:W-:Y:S01]  /*1310*/  SHF.R.U32.HI R14, RZ, 0x3, R14 ;  /* 0x00000003ff0e7819 */ /* 0x008fe2000001160e */
[----:B------:R-:W1:Y:S01]  /*1320*/  LDC.64 R4, c[0x0][0x5f8] ;  /* 0x00017e00ff047b82 */ /* 0x000e620000000a00 */
[----:B------:R-:W-:Y:S01]  /*1330*/  IADD3.X R29, PT, PT, R0, R35, R21, P3, !PT ;  /* 0x00000023001d7210 */ /* 0x000fe20001ffe415 */
[----:B------:R-:W-:Y:S01]  /*1340*/  IMAD.WIDE.U32 R30, R7, UR6, R30 ;  /* 0x00000006071e7c25 */ /* 0x000fe2000f8e001e */
[----:B-----5:R-:W-:-:S03]  /*1350*/  LOP3.LUT R250, R13, 0x1f, RZ, 0xc0, !PT ;  /* 0x0000001f0dfa7812 */ /* 0x020fc600078ec0ff */
[----:B------:R-:W-:Y:S01]  /*1360*/  IMAD R31, R7, UR7, R31 ;  /* 0x00000007071f7c24 */ /* 0x000fe2000f8e021f */
[----:B------:R-:W2:Y:S01]  /*1370*/  LDCU.64 UR6, c[0x0][0x550] ;  /* 0x0000aa00ff0677ac */ /* 0x000ea20008000a00 */
[----:B------:R-:W3:Y:S01]  /*1380*/  LDC R21, c[0x0][0x508] ;  /* 0x00014200ff157b82 */ /* 0x000ee20000000800 */
[----:B------:R-:W-:Y:S01]  /*1390*/  SHF.R.U32.HI R0, RZ, 0x5, R13 ;  /* 0x00000005ff007819 */ /* 0x000fe2000001160d */
[----:B------:R-:W-:-:S04]  /*13a0*/  IMAD.WIDE.U32 R30, R14, UR4, R30 ;  /* 0x000000040e1e7c25 */ /* 0x000fc8000f8e001e */
[----:B------:R-:W-:Y:S01]  /*13b0*/  IMAD R227, R14, UR5, R31 ;  /* 0x000000050ee37c24 */ /* 0x000fe2000f8e021f */
[----:B------:R-:W5:Y:S01]  /*13c0*/  LDCU.64 UR4, c[0x0][0x380] ;  /* 0x00007000ff0477ac */ /* 0x000f620008000a00 */
[----:B----4-:R-:W-:-:S04]  /*13d0*/  IMAD.WIDE.U32 R28, R7, UR16, R28 ;  /* 0x00000010071c7c25 */ /* 0x010fc8000f8e001c */
[----:B------:R-:W-:Y:S02]  /*13e0*/  IMAD R23, R229, R0, R250 ;  /* 0x00000000e5177224 */ /* 0x000fe400078e02fa */
[----:B------:R-:W-:Y:S01]  /*13f0*/  IMAD R29, R7, UR17, R29 ;  /* 0x00000011071d7c24 */ /* 0x000fe2000f8e021d */
[----:B------:R-:W4:Y:S01]  /*1400*/  LDCU.64 UR16, c[0x0][0x570] ;  /* 0x0000ae00ff1077ac */ /* 0x000f220008000a00 */
[----:B-1----:R-:W-:Y:S01]  /*1410*/  IMAD.WIDE.U32 R26, R4, UR24, RZ ;  /* 0x00000018041a7c25 */ /* 0x002fe2000f8e00ff */
[----:B--2---:R-:W-:-:S03]  /*1420*/  LEA R226, P3, R30, UR6, 0x1 ;  /* 0x000000061ee27c11 */ /* 0x004fc6000f8608ff */
[----:B------:R-:W-:Y:S01]  /*1430*/  IMAD R5, R5, UR24, R27 ;  /* 0x0000001805057c24 */ /* 0x000fe2000f8e021b */
[----:B------:R-:W-:Y:S01]  /*1440*/  LEA.HI.X R227, R30, UR7, R227, 0x1, P3 ;  /* 0x000000071ee37c11 */ /* 0x000fe200098f0ce3 */
[----:B------:R-:W-:Y:S01]  /*1450*/  IMAD.WIDE.U32 R28, R14, R2, R28 ;  /* 0x000000020e1c7225 */ /* 0x000fe200078e001c */
[----:B------:R-:W-:Y:S02]  /*1460*/  SEL R4, R26, RZ, P4 ;  /* 0x000000ff1a047207 */ /* 0x000fe40002000000 */
[----:B---3--:R-:W-:Y:S01]  /*1470*/  IADD3 R21, PT, PT, R220, -R21, -R237 ;  /* 0x80000015dc157210 */ /* 0x008fe20007ffe8ed */
[----:B------:R-:W1:Y:S01]  /*1480*/  LDC.64 R26, c[0x0][0x5e8] ;  /* 0x00017a00ff1a7b82 */ /* 0x000e620000000a00 */
[----:B------:R-:W-:Y:S01]  /*1490*/  IADD3 R4, P1, P0, R23, R32, R4 ;  /* 0x0000002017047210 */ /* 0x000fe2000783e004 */
[----:B------:R-:W-:Y:S01]  /*14a0*/  IMAD R225, R14, R3, R29 ;  /* 0x000000030ee17224 */ /* 0x000fe200078e021d */
[----:B------:R-:W-:Y:S01]  /*14b0*/  SHF.R.S32.HI R30, RZ, 0x1f, R21 ;  /* 0x0000001fff1e7819 */ /* 0x000fe20000011415 */
[----:B------:R-:W-:Y:S01]  /*14c0*/  IMAD.SHL.U32 R25, R229, 0x40, RZ ;  /* 0x00000040e5197824 */ /* 0x000fe200078e00ff */
[----:B------:R-:W-:-:S02]  /*14d0*/  SHF.R.S32.HI R23, RZ, 0x1f, R23 ;  /* 0x0000001fff177819 */ /* 0x000fc40000011417 */
[----:B------:R-:W-:Y:S01]  /*14e0*/  LEA.HI R30, R30, R21, RZ, 0x6 ;  /* 0x000000151e1e7211 */ /* 0x000fe200078f30ff */
[----:B------:R-:W-:Y:S01]  /*14f0*/  VIADD R21, R14, 0x20 ;  /* 0x000000200e157836 */ /* 0x000fe20000000000 */
[----:B------:R-:W-:Y:S02]  /*1500*/  SEL R5, R5, RZ, P4 ;  /* 0x000000ff05057207 */ /* 0x000fe40002000000 */
[----:B------:R-:W-:Y:S02]  /*1510*/  SHF.R.S32.HI R30, RZ, 0x6, R30 ;  /* 0x00000006ff1e7819 */ /* 0x000fe4000001141e */
[----:B------:R-:W-:Y:S01]  /*1520*/  IADD3.X R22, PT, PT, R23, R22, R5, P1, P0 ;  /* 0x0000001617167210 */ /* 0x000fe20000fe0405 */
[----:B------:R-:W-:Y:S01]  /*1530*/  IMAD R5, R17, 0x40, R24 ;  /* 0x0000004011057824 */ /* 0x000fe200078e0218 */
[----:B-----5:R-:W-:Y:S02]  /*1540*/  LEA R224, P1, R28, UR4, 0x1 ;  /* 0x000000041ce07c11 */ /* 0x020fe4000f8208ff */
[----:B------:R-:W-:-:S02]  /*1550*/  VIMNMX R221, PT, PT, RZ, R30, !PT ;  /* 0x0000001effdd7248 */ /* 0x000fc40007fe0100 */
[----:B------:R-:W-:Y:S02]  /*1560*/  LEA.HI.X R225, R28, UR5, R225, 0x1, P1 ;  /* 0x000000051ce17c11 */ /* 0x000fe400088f0ce1 */
[----:B------:R-:W-:Y:S02]  /*1570*/  IADD3 R4, P0, PT, R25, R4, RZ ;  /* 0x0000000419047210 */ /* 0x000fe40007f1e0ff */
[----:B------:R-:W-:Y:S01]  /*1580*/  ISETP.GT.AND P1, PT, R238, R221, PT ;  /* 0x000000ddee00720c */ /* 0x000fe20003f24270 */
[----:B-1----:R-:W-:Y:S01]  /*1590*/  IMAD.WIDE R222, R5, 0x4, R26 ;  /* 0x0000000405de7825 */ /* 0x002fe200078e021a */
[----:B------:R-:W-:Y:S02]  /*15a0*/  LEA.HI.X.SX32 R25, R25, R22, 0x1, P0 ;  /* 0x0000001619197211 */ /* 0x000fe400000f0eff */
[----:B----4-:R-:W-:Y:S01]  /*15b0*/  LEA R242, P0, R4, UR16, 0x2 ;  /* 0x0000001004f27c11 */ /* 0x010fe2000f8010ff */
[----:B------:R-:W-:Y:S01]  /*15c0*/  IMAD R5, R17, 0x40, R20 ;  /* 0x0000004011057824 */ /* 0x000fe200078e0214 */
[C---:B------:R-:W-:Y:S01]  /*15d0*/  SHF.L.U64.HI R20, R2.reuse, 0x5, R3 ;  /* 0x0000000502147819 */ /* 0x040fe20000010203 */
[----:B------:R-:W-:Y:S01]  /*15e0*/  IMAD.SHL.U32 R3, R2, 0x20, RZ ;  /* 0x0000002002037824 */ /* 0x000fe200078e00ff */
[----:B------:R-:W-:Y:S01]  /*15f0*/  LEA.HI.X R243, R4, UR17, R25, 0x2, P0 ;  /* 0x0000001104f37c11 */ /* 0x000fe200080f1419 */
[----:B------:R-:W-:Y:S01]  /*1600*/  IMAD.WIDE R244, R5, 0x4, R244 ;  /* 0x0000000405f47825 */ /* 0x000fe200078e02f4 */
[----:B------:R-:W-:-:S05]  /*1610*/  IADD3 R4, P0, PT, R14, 0x20, RZ ;  /* 0x000000200e047810 */ /* 0x000fca0007f1e0ff */
[----:B------:R-:W-:Y:S01]  /*1620*/  IMAD.X R2, RZ, RZ, RZ, P0 ;  /* 0x000000ffff027224 */ /* 0x000fe200000e06ff */
[----:B------:R-:W-:Y:S07]  /*1630*/  @P1 BRA `(.L_x_626) ;  /* 0x0000000400d01947 */ /* 0x000fee0003800000 */
        /* <DEDUP_REMOVED lines=12> */
.L_x_627:
[----:B------:R-:W1:Y:S01]  /*1700*/  LDCU.64 UR12, c[0x0][0x5c0] ;  /* 0x0000b800ff0c77ac */ /* 0x000e620008000a00 */
[----:B------:R-:W-:-:S05]  /*1710*/  IADD3 R0, PT, PT, R239, R240, RZ ;  /* 0x000000f0ef007210 */ /* 0x000fca0007ffe0ff */
[C---:B-1----:R-:W-:Y:S02]  /*1720*/  IMAD R3, R0.reuse, UR13, RZ ;  /* 0x0000000d00037c24 */ /* 0x042fe4000f8e02ff */
[----:B------:R-:W-:-:S05]  /*1730*/  IMAD.WIDE.U32 R10, R0, UR12, RZ ;  /* 0x0000000c000a7c25 */ /* 0x000fca000f8e00ff */
[----:B------:R-:W-:Y:S02]  /*1740*/  IADD3 R0, PT, PT, R11, R3, RZ ;  /* 0x000000030b007210 */ /* 0x000fe40007ffe0ff */
[----:B------:R-:W-:Y:S02]  /*1750*/  MOV R6, R10 ;  /* 0x0000000a00067202 */ /* 0x000fe40000000f00 */
.L_x_628:
        /* <DEDUP_REMOVED lines=11> */
.L_x_629:
[----:B------:R-:W1:Y:S01]  /*1810*/  LDCU.64 UR6, c[0x0][0x5c8] ;  /* 0x0000b900ff0677ac */ /* 0x000e620008000a00 */
[----:B------:R-:W-:-:S05]  /*1820*/  IADD3 R239, PT, PT, R239, R240, RZ ;  /* 0x000000f0efef7210 */ /* 0x000fca0007ffe0ff */
[C---:B-1----:R-:W-:Y:S02]  /*1830*/  IMAD R8, R239.reuse, UR7, RZ ;  /* 0x00000007ef087c24 */ /* 0x042fe4000f8e02ff */
[----:B------:R-:W-:-:S05]  /*1840*/  IMAD.WIDE.U32 R10, R239, UR6, RZ ;  /* 0x00000006ef0a7c25 */ /* 0x000fca000f8e00ff */
[----:B------:R-:W-:Y:S02]  /*1850*/  IADD3 R8, PT, PT, R11, R8, RZ ;  /* 0x000000080b087210 */ /* 0x000fe40007ffe0ff */
.L_x_630:
        /* <DEDUP_REMOVED lines=27> */
.L_x_632:
[----:B------:R-:W-:Y:S05]  /*1a10*/  BSYNC.RECONVERGENT B0 ;  /* 0x0000000000007941 */ /* 0x000fea0003800200 */
.L_x_631:
        /* <DEDUP_REMOVED lines=15> */
.L_x_634:
[----:B------:R-:W-:Y:S05]  /*1b10*/  BSYNC.RECONVERGENT B0 ;  /* 0x0000000000007941 */ /* 0x000fea0003800200 */
.L_x_633:
        /* <DEDUP_REMOVED lines=21> */
.L_x_636:
[----:B------:R-:W-:Y:S05]  /*1c70*/  BSYNC.RECONVERGENT B0 ;  /* 0x0000000000007941 */ /* 0x000fea0003800200 */
.L_x_635:
        /* <DEDUP_REMOVED lines=16> */
.L_x_626:
[----:B------:R-:W-:Y:S01]  /*1d80*/  IMAD.U32 R5, RZ, RZ, UR12 ;  /* 0x0000000cff057e24 */ /* 0x000fe2000f8e00ff */
[----:B------:R-:W-:Y:S01]  /*1d90*/  UIMAD UR6, UR28, UR12, URZ ;  /* 0x0000000c1c0672a4 */ /* 0x000fe2000f8e02ff */
[----:B------:R-:W-:Y:S02]  /*1da0*/  @P4 BAR.SYNC.DEFER_BLOCKING 0x0 ;  /* 0x0000000000004b1d */ /* 0x000fe40000010000 */
[----:B------:R-:W-:Y:S01]  /*1db0*/  IMAD.WIDE.U32 R22, R5, UR29, R18 ;  /* 0x0000001d05167c25 */ /* 0x000fe2000f8e0012 */
[----:B------:R-:W-:-:S03]  /*1dc0*/  UIMAD UR6, UR29, UR13, UR6 ;  /* 0x0000000d1d0672a4 */ /* 0x000fc6000f8e0206 */
[----:B------:R-:W1:Y:S01]  /*1dd0*/  LDCU.64 UR4, c[0x0][0x3d8] ;  /* 0x00007b00ff0477ac */ /* 0x000e620008000a00 */
[----:B------:R-:W-:Y:S01]  /*1de0*/  IADD3 R24, P0, PT, R16, R22, RZ ;  /* 0x0000001610187210 */ /* 0x000fe20007f1e0ff */
[----:B------:R-:W-:Y:S01]  /*1df0*/  IMAD.SHL.U32 R5, R13, 0x8, RZ ;  /* 0x000000080d057824 */ /* 0x000fe200078e00ff */
[----:B------:R-:W-:Y:S01]  /*1e00*/  LOP3.LUT R22, R17, 0x80000001, RZ, 0xc0, !PT ;  /* 0x8000000111167812 */ /* 0x000fe200078ec0ff */
[----:B------:R-:W-:Y:S01]  /*1e10*/  BSSY.RECONVERGENT B0, `(.L_x_638) ;  /* 0x0000025000007945 */ /* 0x000fe20003800200 */
[----:B------:R-:W-:Y:S01]  /*1e20*/  IADD3.X R25, PT, PT, R15, UR6, R23, P0, !PT ;  /* 0x000000060f197c10 */ /* 0x000fe200087fe417 */
[----:B------:R-:W-:Y:S01]  /*1e30*/  VIADD R15, R237, -UR29 ;  /* 0x8000001ded0f7c36 */ /* 0x000fe20008000000 */
[----:B------:R-:W-:Y:S02]  /*1e40*/  LOP3.LUT R16, R5, 0x1f8, RZ, 0xc0, !PT ;  /* 0x000001f805107812 */ /* 0x000fe400078ec0ff */
[----:B------:R-:W-:Y:S02]  /*1e50*/  ISETP.NE.AND P0, PT, R22, 0x1, PT ;  /* 0x000000011600780c */ /* 0x000fe40003f05270 */
[----:B------:R-:W-:-:S02]  /*1e60*/  ISETP.GE.AND P6, PT, R14, R15, PT ;  /* 0x0000000f0e00720c */ /* 0x000fc40003fc6270 */
[----:B------:R-:W-:Y:S02]  /*1e70*/  LOP3.LUT R16, R16, 0x38, R13, 0x78, !PT ;  /* 0x0000003810107812 */ /* 0x000fe400078e780d */
[----:B------:R-:W-:Y:S02]  /*1e80*/  SEL R192, RZ, 0x4000, P0 ;  /* 0x00004000ffc07807 */ /* 0x000fe40000000000 */
[----:B------:R-:W-:Y:S01]  /*1e90*/  LOP3.LUT R5, R16, 0x1e00, R5, 0xf8, !PT ;  /* 0x00001e0010057812 */ /* 0x000fe200078ef805 */
[----:B-1----:R-:W-:Y:S02]  /*1ea0*/  IMAD R23, R9, UR4, RZ ;  /* 0x0000000409177c24 */ /* 0x002fe4000f8e02ff */
[----:B------:R-:W-:Y:S01]  /*1eb0*/  IMAD.WIDE.U32 R24, R10, UR4, R24 ;  /* 0x000000040a187c25 */ /* 0x000fe2000f8e0018 */
[----:B------:R-:W-:-:S03]  /*1ec0*/  LEA R5, R5, UR23, 0x1 ;  /* 0x0000001705057c11 */ /* 0x000fc6000f8e08ff */
        /* <DEDUP_REMOVED lines=23> */
.L_x_639:
[----:B------:R2:W-:Y:S04]  /*2040*/  STS.128 [R5+0x10000], RZ ;  /* 0x010000ff05007388 */ /* 0x0005e80000000c00 */
[----:B------:R2:W-:Y:S02]  /*2050*/  STS.128 [R5+0x12000], RZ ;  /* 0x012000ff05007388 */ /* 0x0005e40000000c00 */
.L_x_640:
[----:B------:R-:W-:Y:S05]  /*2060*/  BSYNC.RECONVERGENT B0 ;  /* 0x0000000000007941 */ /* 0x000fea0003800200 */
.L_x_638:
        /* <DEDUP_REMOVED lines=26> */
.L_x_642:
[----:B------:R-:W-:Y:S05]  /*2210*/  BSYNC.RECONVERGENT B0 ;  /* 0x0000000000007941 */ /* 0x000fea0003800200 */
.L_x_641:
        /* <DEDUP_REMOVED lines=21> */
.L_x_644:
[----:B------:R1:W-:Y:S04]  /*2370*/  STS.128 [R5+0x8000], RZ ;  /* 0x008000ff05007388 */ /* 0x0003e80000000c00 */
[----:B------:R1:W-:Y:S02]  /*2380*/  STS.128 [R5+0xa000], RZ ;  /* 0x00a000ff05007388 */ /* 0x0003e40000000c00 */
.L_x_645:
[----:B------:R-:W-:Y:S05]  /*2390*/  BSYNC.RECONVERGENT B0 ;  /* 0x0000000000007941 */ /* 0x000fea0003800200 */
.L_x_643:
        /* <DEDUP_REMOVED lines=8> */
[----:B------:R-:W-:Y:S01]  /*2420*/  IMAD.U32 R16, RZ, RZ, UR32 ;  /* 0x00000020ff107e24 */ /* 0x000fe2000f8e00ff */
[----:B-1----:R-:W-:-:S04]  /*2430*/  LEA R22, P2, R21, R226, 0x1 ;  /* 0x000000e215167211 */ /* 0x002fc800078408ff */
        /* <DEDUP_REMOVED lines=13> */
.L_x_647:
[----:B------:R-:W-:Y:S05]  /*2510*/  BSYNC.RECONVERGENT B0 ;  /* 0x0000000000007941 */ /* 0x000fea0003800200 */
.L_x_646:
        /* <DEDUP_REMOVED lines=19> */
.L_x_649:
[----:B------:R1:W-:Y:S04]  /*2650*/  STS.128 [R236], RZ ;  /* 0x000000ffec007388 */ /* 0x0003e80000000c00 */
[----:B------:R1:W-:Y:S02]  /*2660*/  STS.128 [R236+0x2000], RZ ;  /* 0x002000ffec007388 */ /* 0x0003e40000000c00 */
.L_x_650:
[----:B------:R-:W-:Y:S05]  /*2670*/  BSYNC.RECONVERGENT B0 ;  /* 0x0000000000007941 */ /* 0x000fea0003800200 */
.L_x_648:
        /* <DEDUP_REMOVED lines=27> */
.L_x_652:
[----:B------:R-:W-:Y:S05]  /*2830*/  BSYNC.RECONVERGENT B0 ;  /* 0x0000000000007941 */ /* 0x000fea0003800200 */
.L_x_651:
        /* <DEDUP_REMOVED lines=34> */
.L_x_654:
[----:B------:R1:W-:Y:S04]  /*2a60*/  STS.128 [R5+0xc000], RZ ;  /* 0x00c000ff05007388 */ /* 0x0003e80000000c00 */
[----:B------:R1:W-:Y:S02]  /*2a70*/  STS.128 [R5+0xe000], RZ ;  /* 0x00e000ff05007388 */ /* 0x0003e40000000c00 */
.L_x_655:
[----:B------:R-:W-:Y:S05]  /*2a80*/  BSYNC.RECONVERGENT B0 ;  /* 0x0000000000007941 */ /* 0x000fea0003800200 */
.L_x_653:
        /* <DEDUP_REMOVED lines=25> */
.L_x_657:
[----:B------:R-:W-:Y:S05]  /*2c20*/  BSYNC.RECONVERGENT B0 ;  /* 0x0000000000007941 */ /* 0x000fea0003800200 */
.L_x_656:
[----:B------:R-:W2:Y:S01]  /*2c30*/  LDCU.64 UR4, c[0x0][0x538] ;  /* 0x0000a700ff0477ac */ /* 0x000ea20008000a00 */
[----:B------:R-:W0:Y:S01]  /*2c40*/  LDGDEPBAR ;  /* 0x00000000000079af */ /* 0x000e220000000000 */
[----:B------:R-:W1:Y:S01]  /*2c50*/  LDC.64 R16, c[0x0][0x528] ;  /* 0x00014a00ff107b82 */ /* 0x000e620000000a00 */
[----:B------:R-:W-:Y:S01]  /*2c60*/  IMAD.MOV.U32 R200, RZ, RZ, 0x20 ;  /* 0x00000020ffc87424 */ /* 0x000fe200078e00ff */
[C---:B------:R-:W-:Y:S01]  /*2c70*/  LOP3.LUT P4, RZ, R13.reuse, 0x2, RZ, 0xc0, !PT ;  /* 0x000000020dff7812 */ /* 0x040fe2000788c0ff */
[----:B------:R-:W-:Y:S01]  /*2c80*/  IMAD.SHL.U32 R15, R13, 0x2, RZ ;  /* 0x000000020d0f7824 */ /* 0x000fe200078e00ff */
[----:B------:R-:W1:Y:S01]  /*2c90*/  S2R R211, SR_TID.X ;  /* 0x0000000000d37919 */ /* 0x000e620000002100 */
[----:B------:R-:W-:Y:S01]  /*2ca0*/  IMAD.SHL.U32 R233, R238, 0x40, RZ ;  /* 0x00000040eee97824 */ /* 0x000fe200078e00ff */
[----:B------:R-:W1:Y:S01]  /*2cb0*/  LDCU UR13, c[0x0][0x590] ;  /* 0x0000b200ff0d77ac */ /* 0x000e620008000800 */
[----:B------:R-:W-:Y:S01]  /*2cc0*/  IMAD.MOV.U32 R212, RZ, RZ, RZ ;  /* 0x000000ffffd47224 */ /* 0x000fe200078e00ff */
[----:B------:R-:W1:Y:S01]  /*2cd0*/  LDC R209, c[0x0][0x44c] ;  /* 0x00011300ffd17b82 */ /* 0x000e620000000800 */
[----:B------:R-:W1:Y:S01]  /*2ce0*/  LDCU UR12, c[0x0][0x45c] ;  /* 0x00008b80ff0c77ac */ /* 0x000e620008000800 */
[----:B------:R-:W1:Y:S01]  /*2cf0*/  LDCU.U8 UR7, c[0x0][0x4f8] ;  /* 0x00009f00ff0777ac */ /* 0x000e620008000000 */
[----:B--2---:R-:W-:-:S04]  /*2d00*/  ISETP.NE.U32.AND P3, PT, RZ, UR4, PT ;  /* 0x00000004ff007c0c */ /* 0x004fc8000bf65070 */
[----:B------:R-:W-:Y:S01]  /*2d10*/  ISETP.NE.AND.EX P3, PT, RZ, UR5, PT, P3 ;  /* 0x00000005ff007c0c */ /* 0x000fe2000bf65330 */
[----:B------:R-:W-:-:S04]  /*2d20*/  DEPBAR.LE SB0, 0x1 ;  /* 0x000080400000791a */ /* 0x000fc80000000000 */
[----:B------:R-:W-:Y:S08]  /*2d30*/  BAR.SYNC.DEFER_BLOCKING 0x0 ;  /* 0x0000000000007b1d */ /* 0x000ff00000010000 */
[----:B------:R-:W2:Y:S01]  /*2d40*/  @P3 LDC.64 R2, c[0x0][0x540] ;  /* 0x00015000ff023b82 */ /* 0x000ea20000000a00 */
[----:B------:R-:W-:Y:S02]  /*2d50*/  @P3 IMAD.MOV.U32 R4, RZ, RZ, R7 ;  /* 0x000000ffff043224 */ /* 0x000fe400078e0007 */
[----:B-1-34-:R-:W-:Y:S01]  /*2d60*/  @P3 IMAD.MOV.U32 R5, RZ, RZ, RZ ;  /* 0x000000ffff053224 */ /* 0x01afe200078e00ff */
[----:B------:R-:W3:Y:S01]  /*2d70*/  LDG.E.64 R10, desc[UR26][R16.64+0x8] ;  /* 0x0000081a100a7981 */ /* 0x000ee2000c1e1b00 */
[----:B------:R-:W-:-:S02]  /*2d80*/  SEL R200, R200, 0xffffffe0, !P4 ;  /* 0xffffffe0c8c87807 */ /* 0x000fc40006000000 */
[----:B------:R-:W-:Y:S01]  /*2d90*/  LOP3.LUT R15, R15, 0x6, RZ, 0xc0, !PT ;  /* 0x000000060f0f7812 */ /* 0x000fe200078ec0ff */
[----:B------:R-:W1:Y:S01]  /*2da0*/  LDSM.16.M88.4 R116, [R198] ;  /* 0x00000000c674783b */ /* 0x000e620000000200 */
[----:B--2---:R-:W-:-:S03]  /*2db0*/  @P3 IMAD.WIDE.U32 R4, R8, R2, R4 ;  /* 0x0000000208043225 */ /* 0x004fc600078e0004 */
[----:B------:R-:W2:Y:S01]  /*2dc0*/  LDSM.16.M88.4 R120, [R198+0x800] ;  /* 0x00080000c678783b */ /* 0x000ea20000000200 */
[----:B------:R-:W-:Y:S01]  /*2dd0*/  @P3 IMAD R3, R8, R3, R5 ;  /* 0x0000000308033224 */ /* 0x000fe200078e0205 */
[----:B------:R-:W-:Y:S01]  /*2de0*/  @P3 LEA R18, P0, R4, UR4, 0x2 ;  /* 0x0000000404123c11 */ /* 0x000fe2000f8010ff */
[----:B------:R-:W-:Y:S01]  /*2df0*/  IMAD R7, R8, R6, R7 ;  /* 0x0000000608077224 */ /* 0x000fe200078e0207 */
[----:B------:R-:W4:Y:S01]  /*2e00*/  LDSM.16.M88.4 R148, [R198+0x2000] ;  /* 0x00200000c694783b */ /* 0x000f220000000200 */
[----:B------:R-:W-:Y:S01]  /*2e10*/  IMAD.IADD R193, R198, 0x1, R200 ;  /* 0x00000001c6c17824 */ /* 0x000fe200078e02c8 */
[----:B------:R-:W-:Y:S01]  /*2e20*/  @P3 LEA.HI.X R19, R4, UR5, R3, 0x2, P0 ;  /* 0x0000000504133c11 */ /* 0x000fe200080f1403 */
[----:B------:R-:W-:Y:S01]  /*2e30*/  IMAD.MOV.U32 R246, RZ, RZ, 0x10 ;  /* 0x00000010fff67424 */ /* 0x000fe200078e00ff */
[----:B------:R-:W2:Y:S01]  /*2e40*/  LDG.E.64 R4, desc[UR26][R16.64] ;  /* 0x0000001a10047981 */ /* 0x000ea2000c1e1b00 */
[----:B------:R-:W1:Y:S01]  /*2e50*/  @P3 LDC R3, c[0x0][0x458] ;  /* 0x00011600ff033b82 */ /* 0x000e620000000800 */
[----:B------:R-:W-:Y:S01]  /*2e60*/  SHF.R.U32.HI R6, RZ, 0x2, R13 ;  /* 0x00000002ff067819 */ /* 0x000fe2000001160d */
[----:B------:R-:W-:Y:S01]  /*2e70*/  IMAD.SHL.U32 R7, R7, 0x20, RZ ;  /* 0x0000002007077824 */ /* 0x000fe200078e00ff */
[----:B------:R-:W4:Y:S04]  /*2e80*/  @P3 LDG.E R2, desc[UR26][R18.64] ;  /* 0x0000001a12023981 */ /* 0x000f28000c1e1900 */
[----:B------:R-:W1:Y:S01]  /*2e90*/  LDSM.16.M88.4 R152, [R198+0x2800] ;  /* 0x00280000c698783b */ /* 0x000e620000000200 */
[----:B------:R-:W-:-:S02]  /*2ea0*/  LOP3.LUT R6, R15, 0xe0, R6, 0xf8, !PT ;  /* 0x000000e00f067812 */ /* 0x000fc400078ef806 */
[----:B------:R-:W-:Y:S01]  /*2eb0*/  LOP3.LUT R241, R0, 0x3, RZ, 0xc0, !PT ;  /* 0x0000000300f17812 */ /* 0x000fe200078ec0ff */
[----:B------:R-:W2:Y:S01]  /*2ec0*/  LDSM.16.M88.4 R124, [R193] ;  /* 0x00000000c17c783b */ /* 0x000ea20000000200 */
[--C-:B------:R-:W-:Y:S01]  /*2ed0*/  IADD3 R9, PT, PT, R233, R202, R237.reuse ;  /* 0x000000cae9097210 */ /* 0x100fe20007ffe0ed */
[----:B------:R-:W-:Y:S01]  /*2ee0*/  IMAD.IADD R194, R199, 0x1, R192 ;  /* 0x00000001c7c27824 */ /* 0x000fe200078e02c0 */
[----:B------:R-:W-:Y:S01]  /*2ef0*/  LOP3.LUT P4, RZ, R211, 0x4, RZ, 0xc0, !PT ;  /* 0x00000004d3ff7812 */ /* 0x000fe2000788c0ff */
[----:B------:R-:W2:Y:S01]  /*2f00*/  LDSM.16.M88.4 R128, [R193+0x800] ;  /* 0x00080000c180783b */ /* 0x000ea20000000200 */
[----:B------:R-:W-:Y:S01]  /*2f10*/  IADD3 R220, PT, PT, R220, 0x40, -R237 ;  /* 0x00000040dcdc7810 */ /* 0x000fe20007ffe8ed */
[----:B------:R-:W-:Y:S01]  /*2f20*/  IMAD.SHL.U32 R229, R229, 0x8, RZ ;  /* 0x00000008e5e57824 */ /* 0x000fe200078e00ff */
[----:B------:R-:W-:Y:S01]  /*2f30*/  CS2R R94, SRZ ;  /* 0x00000000005e7805 */ /* 0x000fe2000001ff00 */
[----:B------:R-:W2:Y:S01]  /*2f40*/  LDSM.16.M88.4 R156, [R193+0x2000] ;  /* 0x00200000c19c783b */ /* 0x000ea20000000200 */
[----:B------:R-:W-:Y:S01]  /*2f50*/  IMAD.MOV.U32 R231, RZ, RZ, R236 ;  /* 0x000000ffffe77224 */ /* 0x000fe200078e00ec */
[----:B------:R-:W-:Y:S01]  /*2f60*/  CS2R R92, SRZ ;  /* 0x00000000005c7805 */ /* 0x000fe2000001ff00 */
[----:B------:R-:W-:Y:S01]  /*2f70*/  VIADD R207, R195, 0x40 ;  /* 0x00000040c3cf7836 */ /* 0x000fe20000000000 */
[----:B------:R-:W2:Y:S01]  /*2f80*/  LDSM.16.M88.4 R160, [R193+0x2800] ;  /* 0x00280000c1a0783b */ /* 0x000ea20000000200 */
[----:B-1----:R-:W4:Y:S01]  /*2f90*/  @P3 MUFU.RCP R3, R3 ;  /* 0x0000000300033308 */ /* 0x002f220000001000 */
[----:B------:R-:W-:Y:S01]  /*2fa0*/  VIADD R6, R6, UR29 ;  /* 0x0000001d06067c36 */ /* 0x000fe20008000000 */
[----:B------:R-:W-:Y:S01]  /*2fb0*/  CS2R R98, SRZ ;  /* 0x0000000000627805 */ /* 0x000fe2000001ff00 */
[----:B------:R-:W-:Y:S01]  /*2fc0*/  IMAD.IADD R232, R9, 0x1, -R232 ;  /* 0x0000000109e87824 */ /* 0x000fe200078e0ae8 */
[----:B------:R-:W-:Y:S01]  /*2fd0*/  CS2R R96, SRZ ;  /* 0x0000000000607805 */ /* 0x000fe2000001ff00 */
[C---:B------:R-:W-:Y:S01]  /*2fe0*/  VIADD R9, R6.reuse, 0x1 ;  /* 0x0000000106097836 */ /* 0x040fe20000000000 */
[----:B------:R-:W-:Y:S01]  /*2ff0*/  CS2R R90, SRZ ;  /* 0x00000000005a7805 */ /* 0x000fe2000001ff00 */
[C---:B------:R-:W-:Y:S01]  /*3000*/  VIADD R217, R6.reuse, 0x8 ;  /* 0x0000000806d97836 */ /* 0x040fe20000000000 */
[----:B------:R-:W-:Y:S01]  /*3010*/  CS2R R88, SRZ ;  /* 0x0000000000587805 */ /* 0x000fe2000001ff00 */
[C---:B------:R-:W-:Y:S01]  /*3020*/  VIADD R215, R6.reuse, 0x10 ;  /* 0x0000001006d77836 */ /* 0x040fe20000000000 */
[----:B------:R-:W-:Y:S01]  /*3030*/  CS2R R86, SRZ ;  /* 0x0000000000567805 */ /* 0x000fe2000001ff00 */
[----:B------:R-:W-:Y:S01]  /*3040*/  VIADD R213, R6, 0x18 ;  /* 0x0000001806d57836 */ /* 0x000fe20000000000 */
[----:B------:R-:W-:Y:S01]  /*3050*/  LOP3.LUT P0, RZ, R13, 0x4, RZ, 0xc0, !PT ;  /* 0x000000040dff7812 */ /* 0x000fe2000780c0ff */
[----:B------:R-:W-:Y:S01]  /*3060*/  VIADD R206, R196, 0x40 ;  /* 0x00000040c4ce7836 */ /* 0x000fe20000000000 */
[----:B------:R-:W-:Y:S01]  /*3070*/  I2FP.F32.S32 R219, R6 ;  /* 0x0000000600db7245 */ /* 0x000fe20000201400 */
[----:B------:R-:W-:Y:S01]  /*3080*/  IMAD.MOV.U32 R210, RZ, RZ, 0x20 ;  /* 0x00000020ffd27424 */ /* 0x000fe200078e00ff */
[----:B------:R-:W-:Y:S01]  /*3090*/  I2FP.F32.S32 R9, R9 ;  /* 0x0000000900097245 */ /* 0x000fe20000201400 */
[----:B------:R-:W-:Y:S01]  /*30a0*/  VIADD R230, R199, 0x8000 ;  /* 0x00008000c7e67836 */ /* 0x000fe20000000000 */
[----:B------:R-:W-:-:S02]  /*30b0*/  I2FP.F32.S32 R217, R217 ;  /* 0x000000d900d97245 */ /* 0x000fc40000201400 */
[----:B------:R-:W-:Y:S02]  /*30c0*/  CS2R R84, SRZ ;  /* 0x0000000000547805 */ /* 0x000fe4000001ff00 */
[----:B------:R-:W-:Y:S02]  /*30d0*/  I2FP.F32.S32 R215, R215 ;  /* 0x000000d700d77245 */ /* 0x000fe40000201400 */
[----:B------:R-:W-:Y:S02]  /*30e0*/  CS2R R78, SRZ ;  /* 0x00000000004e7805 */ /* 0x000fe4000001ff00 */
[----:B------:R-:W-:Y:S02]  /*30f0*/  I2FP.F32.S32 R213, R213 ;  /* 0x000000d500d57245 */ /* 0x000fe40000201400 */
[----:B------:R-:W-:Y:S02]  /*3100*/  CS2R R76, SRZ ;  /* 0x00000000004c7805 */ /* 0x000fe4000001ff00 */
[----:B------:R-:W-:Y:S01]  /*3110*/  SEL R246, R246, 0xfffffff0, !P4 ;  /* 0xfffffff0f6f67807 */ /* 0x000fe20006000000 */
[----:B------:R-:W-:Y:S01]  /*3120*/  IMAD.IADD R192, R197, 0x1, R192 ;  /* 0x00000001c5c07824 */ /* 0x000fe200078e02c0 */
        /* <DEDUP_REMOVED lines=21> */
[----:B------:R-:W-:Y:S01]  /*3280*/  CS2R R20, SRZ ;  /* 0x0000000000147805 */ /* 0x000fe2000001ff00 */
[----:B------:R-:W-:Y:S01]  /*3290*/  IMAD R241, R238, 0x4, R241 ;  /* 0x00000004eef17824 */ /* 0x000fe200078e02f1 */
[----:B------:R-:W-:Y:S01]  /*32a0*/  LOP3.LUT P5, RZ, R211, 0x2, RZ, 0xc0, !PT ;  /* 0x00000002d3ff7812 */ /* 0x000fe200078ac0ff */
[----:B------:R-:W-:Y:S01]  /*32b0*/  IMAD.IADD R248, R203, 0x1, R246 ;  /* 0x00000001cbf87824 */ /* 0x000fe200078e02f6 */
[----:B------:R-:W-:Y:S01]  /*32c0*/  SHF.R.U32.HI R247, RZ, 0x7, R211 ;  /* 0x00000007fff77819 */ /* 0x000fe200000116d3 */
[----:B------:R-:W1:Y:S01]  /*32d0*/  LDCU UR4, c[0x0][0x440] ;  /* 0x00008800ff0477ac */ /* 0x000e620008000800 */
[----:B------:R-:W1:Y:S01]  /*32e0*/  LDCU UR5, c[0x0][0x3e0] ;  /* 0x00007c00ff0577ac */ /* 0x000e620008000800 */
[----:B------:R-:W-:Y:S01]  /*32f0*/  USHF.L.U32 UR13, UR13, 0x6, URZ ;  /* 0x000000060d0d7899 */ /* 0x000fe200080006ff */
[----:B---3--:R-:W-:-:S02]  /*3300*/  IADD3 R250, P2, P1, R7, R10, R250 ;  /* 0x0000000a07fa7210 */ /* 0x008fc4000795e0fa */
[----:B------:R-:W-:-:S04]  /*3310*/  SHF.R.S32.HI R7, RZ, 0x1f, R7 ;  /* 0x0000001fff077819 */ /* 0x000fc80000011407 */
[----:B------:R-:W-:Y:S01]  /*3320*/  IADD3.X R228, PT, PT, R7, R11, RZ, P2, P1 ;  /* 0x0000000b07e47210 */ /* 0x000fe200017e24ff */
[C---:B------:R-:W-:Y:S01]  /*3330*/  VIADD R7, R6.reuse, 0x9 ;  /* 0x0000000906077836 */ /* 0x040fe20000000000 */
[----:B--2---:R-:W-:Y:S01]  /*3340*/  R2UR UR41, R5 ;  /* 0x00000000052972ca */ /* 0x004fe200000e0000 */
[----:B------:R-:W-:Y:S02]  /*3350*/  VIADD R5, R6, 0x11 ;  /* 0x0000001106057836 */ /* 0x000fe40000000000 */
[----:B----4-:R-:W-:Y:S01]  /*3360*/  @P3 FMUL.FTZ R212, R2, R3 ;  /* 0x0000000302d43220 */ /* 0x010fe20000410000 */
[----:B------:R-:W-:Y:S01]  /*3370*/  VIADD R3, R6, 0x19 ;  /* 0x0000001906037836 */ /* 0x000fe20000000000 */
[----:B------:R-:W-:Y:S02]  /*3380*/  I2FP.F32.S32 R7, R7 ;  /* 0x0000000700077245 */ /* 0x000fe40000201400 */
[----:B------:R-:W-:Y:S02]  /*3390*/  I2FP.F32.S32 R5, R5 ;  /* 0x0000000500057245 */ /* 0x000fe40000201400 */
[----:B------:R-:W-:Y:S01]  /*33a0*/  I2FP.F32.S32 R3, R3 ;  /* 0x0000000300037245 */ /* 0x000fe20000201400 */
[-C--:B------:R-:W-:Y:S01]  /*33b0*/  FMUL.FTZ R218, R9, R212.reuse ;  /* 0x000000d409da7220 */ /* 0x080fe20000410000 */
[-C--:B------:R-:W-:Y:S01]  /*33c0*/  FMUL.FTZ R217, R217, R212.reuse ;  /* 0x000000d4d9d97220 */ /* 0x080fe20000410000 */
[-C--:B------:R-:W-:Y:S01]  /*33d0*/  FMUL.FTZ R216, R7, R212.reuse ;  /* 0x000000d407d87220 */ /* 0x080fe20000410000 */
[-C--:B------:R-:W-:Y:S01]  /*33e0*/  FMUL.FTZ R215, R215, R212.reuse ;  /* 0x000000d4d7d77220 */ /* 0x080fe20000410000 */
[-C--:B------:R-:W-:Y:S01]  /*33f0*/  FMUL.FTZ R214, R5, R212.reuse ;  /* 0x000000d405d67220 */ /* 0x080fe20000410000 */
[-C--:B------:R-:W-:Y:S01]  /*3400*/  FMUL.FTZ R213, R213, R212.reuse ;  /* 0x000000d4d5d57220 */ /* 0x080fe20000410000 */
[-C--:B------:R-:W-:Y:S01]  /*3410*/  FMUL.FTZ R219, R219, R212.reuse ;  /* 0x000000d4dbdb7220 */ /* 0x080fe20000410000 */
[----:B------:R-:W-:Y:S01]  /*3420*/  FMUL.FTZ R212, R3, R212 ;  /* 0x000000d403d47220 */ /* 0x000fe20000410000 */
[----:B------:R-:W-:Y:S01]  /*3430*/  IMAD.MOV.U32 R3, RZ, RZ, 0x40 ;  /* 0x00000040ff037424 */ /* 0x000fe200078e00ff */
[----:B------:R-:W-:Y:S01]  /*3440*/  R2UR UR40, R4 ;  /* 0x00000000042872ca */ /* 0x000fe200000e0000 */
[----:B------:R-:W-:-:S02]  /*3450*/  VIADD R5, R198, 0x40 ;  /* 0x00000040c6057836 */ /* 0x000fc40000000000 */
[----:B------:R-:W-:Y:S01]  /*3460*/  @P0 VIADD R5, R198, 0xffffffc0 ;  /* 0xffffffc0c6050836 */ /* 0x000fe20000000000 */
[----:B------:R-:W-:-:S03]  /*3470*/  SEL R3, R3, 0xffffffc0, !P0 ;  /* 0xffffffc003037807 */ /* 0x000fc60004000000 */
[----:B------:R-:W-:Y:S01]  /*3480*/  IMAD.IADD R0, R200, 0x1, R5 ;  /* 0x00000001c8007824 */ /* 0x000fe200078e0205 */
[----:B------:R-:W2:Y:S04]  /*3490*/  LDSM.16.M88.4 R132, [R5] ;  /* 0x000000000584783b */ /* 0x000ea80000000200 */
[----:B------:R-:W3:Y:S04]  /*34a0*/  LDSM.16.M88.4 R136, [R5+0x800] ;  /* 0x000800000588783b */ /* 0x000ee80000000200 */
[----:B------:R-:W4:Y:S04]  /*34b0*/  LDSM.16.M88.4 R164, [R5+0x2000] ;  /* 0x0020000005a4783b */ /* 0x000f280000000200 */
[----:B------:R1:W2:Y:S01]  /*34c0*/  LDSM.16.M88.4 R168, [R5+0x2800] ;  /* 0x0028000005a8783b */ /* 0x0002a20000000200 */
[----:B------:R-:W-:-:S03]  /*34d0*/  IMAD.WIDE.U32 R250, R250, -0x2daee0ad, RZ ;  /* 0xd2511f53fafa7825 */ /* 0x000fc600078e00ff */
[----:B------:R-:W2:Y:S04]  /*34e0*/  LDSM.16.M88.4 R140, [R0] ;  /* 0x00000000008c783b */ /* 0x000ea80000000200 */
[----:B------:R-:W2:Y:S04]  /*34f0*/  LDSM.16.M88.4 R144, [R0+0x800] ;  /* 0x000800000090783b */ /* 0x000ea80000000200 */
[----:B------:R-:W2:Y:S04]  /*3500*/  LDSM.16.M88.4 R172, [R0+0x2000] ;  /* 0x0020000000ac783b */ /* 0x000ea80000000200 */
[----:B------:R3:W2:Y:S01]  /*3510*/  LDSM.16.M88.4 R176, [R0+0x2800] ;  /* 0x0028000000b0783b */ /* 0x0006a20000000200 */
[----:B-1----:R-:W-:Y:S01]  /*3520*/  IMAD.IADD R5, R198, 0x1, R3 ;  /* 0x00000001c6057824 */ /* 0x002fe200078e0203 */
[----:B------:R-:W-:-:S03]  /*3530*/  UIADD3 UR39, UPT, UPT, UR40, -0x61c88647, URZ ;  /* 0x9e3779b928277890 */ /* 0x000fc6000fffe0ff */
[----:B------:R-:W-:Y:S01]  /*3540*/  IMAD.IADD R2, R200, 0x1, R5 ;  /* 0x00000001c8027824 */ /* 0x000fe200078e0205 */
[----:B------:R-:W-:Y:S02]  /*3550*/  UIADD3 UR38, UPT, UPT, UR41, -0x4498517b, URZ ;  /* 0xbb67ae8529267890 */ /* 0x000fe4000fffe0ff */
[----:B------:R-:W-:Y:S02]  /*3560*/  UIADD3 UR37, UPT, UPT, UR40, 0x3c6ef372, URZ ;  /* 0x3c6ef37228257890 */ /* 0x000fe4000fffe0ff */
[----:B------:R-:W-:Y:S02]  /*3570*/  UIADD3 UR36, UPT, UPT, UR41, 0x76cf5d0a, URZ ;  /* 0x76cf5d0a29247890 */ /* 0x000fe4000fffe0ff */
[----:B------:R-:W-:Y:S02]  /*3580*/  UIADD3 UR35, UPT, UPT, UR40, -0x255992d5, URZ ;  /* 0xdaa66d2b28237890 */ /* 0x000fe4000fffe0ff */
[----:B------:R-:W-:Y:S01]  /*3590*/  UIADD3 UR34, UPT, UPT, UR41, 0x32370b8f, URZ ;  /* 0x32370b8f29227890 */ /* 0x000fe2000fffe0ff */
[----:B---3--:R-:W-:Y:S01]  /*35a0*/  IMAD.IADD R0, R198, 0x1, R3 ;  /* 0x00000001c6007824 */ /* 0x008fe200078e0203 */
[----:B------:R-:W-:-:S02]  /*35b0*/  UIADD3 UR29, UPT, UPT, UR40, 0x78dde6e4, URZ ;  /* 0x78dde6e4281d7890 */ /* 0x000fc4000fffe0ff */
[----:B------:R-:W-:Y:S02]  /*35c0*/  UIADD3 UR28, UPT, UPT, UR41, -0x126145ec, URZ ;  /* 0xed9eba14291c7890 */ /* 0x000fe4000fffe0ff */
[----:B------:R-:W-:Y:S02]  /*35d0*/  UIADD3 UR17, UPT, UPT, UR40, 0x1715609d, URZ ;  /* 0x1715609d28117890 */ /* 0x000fe4000fffe0ff */
[----:B------:R-:W-:Y:S02]  /*35e0*/  UIADD3 UR16, UPT, UPT, UR41, -0x56f99767, URZ ;  /* 0xa906689929107890 */ /* 0x000fe4000fffe0ff */
[----:B------:R-:W-:Y:S02]  /*35f0*/  UIADD3 UR15, UPT, UPT, UR40, -0x4ab325aa, URZ ;  /* 0xb54cda56280f7890 */ /* 0x000fe4000fffe0ff */
[----:B----4-:R-:W-:-:S12]  /*3600*/  UIADD3 UR14, UPT, UPT, UR41, 0x646e171e, URZ ;  /* 0x646e171e290e7890 */ /* 0x010fd8000fffe0ff */
.L_x_660:
[----:B------:R-:W0:Y:S01]  /*3610*/  LDGDEPBAR ;  /* 0x00000000000079af */ /* 0x000e220000000000 */
[----:B------:R-:W-:Y:S01]  /*3620*/  IMAD.IADD R180, R200, 0x1, R194 ;  /* 0x00000001c8b47824 */ /* 0x000fe200078e02c2 */
[----:B------:R-:W-:Y:S01]  /*3630*/  USHF.L.U32 UR6, UR25, 0x6, URZ ;  /* 0x0000000619067899 */ /* 0x000fe200080006ff */
[----:B------:R-:W-:Y:S01]  /*3640*/  IMAD.IADD R181, R194, 0x1, R3 ;  /* 0x00000001c2b57824 */ /* 0x000fe200078e0203 */
[----:B-----5:R-:W-:Y:S01]  /*3650*/  FSETP.NEU.FTZ.AND P6, PT, R235, -INF , PT ;  /* 0xff800000eb00780b */ /* 0x020fe20003fdd000 */
[----:B------:R-:W-:Y:S01]  /*3660*/  VIADD R233, R233, 0xffffffc0 ;  /* 0xffffffc0e9e97836 */ /* 0x000fe20000000000 */
[----:B------:R-:W-:Y:S01]  /*3670*/  UIADD3 UR6, UPT, UPT, UR6, 0x40, URZ ;  /* 0x0000004006067890 */ /* 0x000fe2000fffe0ff */
[----:B------:R-:W-:Y:S01]  /*3680*/  IMAD.IADD R200, R200, 0x1, R181 ;  /* 0x00000001c8c87824 */ /* 0x000fe200078e02b5 */
[----:B------:R-:W-:Y:S01]  /*3690*/  FSETP.NEU.FTZ.AND P1, PT, R234, -INF , PT ;  /* 0xff800000ea00780b */ /* 0x000fe20003f3d000 */
[----:B------:R-:W-:Y:S01]  /*36a0*/  IMAD.U32 R182, RZ, RZ, UR25 ;  /* 0x00000019ffb67e24 */ /* 0x000fe2000f8e00ff */
[----:B------:R-:W-:Y:S01]  /*36b0*/  ISETP.GE.AND P3, PT, R233, R220, PT ;  /* 0x000000dce900720c */ /* 0x000fe20003f66270 */
[----:B------:R-:W-:Y:S02]  /*36c0*/  VIADD R241, R241, 0xfffffffc ;  /* 0xfffffffcf1f17836 */ /* 0x000fe40000000000 */
[----:B------:R-:W-:Y:S01]  /*36d0*/  IMAD R183, R182, 0x2, R247 ;  /* 0x00000002b6b77824 */ /* 0x000fe200078e02f7 */
[----:B------:R-:W-:Y:S01]  /*36e0*/  ISETP.GT.AND P3, PT, R237, UR6, P3 ;  /* 0x00000006ed007c0c */ /* 0x000fe20009f64270 */
[----:B------:R-:W-:Y:S03]  /*36f0*/  IMAD.WIDE.U32 R186, R241, -0x326172a9, RZ ;  /* 0xcd9e8d57f1ba7825 */ /* 0x000fe600078e00ff */
[----:B------:R-:W-:Y:S01]  /*3700*/  LOP3.LUT R184, R183, UR41, R251, 0x96, !PT ;  /* 0x00000029b7b87c12 */ /* 0x000fe2000f8e96fb */
[----:B------:R-:W-:Y:S01]  /*3710*/  VIADD R238, R238, 0xffffffff ;  /* 0xffffffffeeee7836 */ /* 0x000fe20000000000 */
[----:B------:R-:W-:Y:S03]  /*3720*/  LOP3.LUT R188, R228, UR40, R187, 0x96, !PT ;  /* 0x00000028e4bc7c12 */ /* 0x000fe6000f8e96bb */
[----:B------:R-:W-:Y:S01]  /*3730*/  IMAD.WIDE.U32 R184, R184, -0x326172a9, RZ ;  /* 0xcd9e8d57b8b87825 */ /* 0x000fe200078e00ff */
[----:B------:R-:W-:Y:S04]  /*3740*/  DEPBAR.LE SB0, 0x0 ;  /* 0x000080000000791a */ /* 0x000fe80000000000 */
[----:B------:R-:W-:Y:S01]  /*3750*/  BAR.SYNC.DEFER_BLOCKING 0x0 ;  /* 0x0000000000007b1d */ /* 0x000fe20000010000 */
[----:B------:R-:W-:Y:S01]  /*3760*/  @!P3 IMAD.SHL.U32 R182, R211, 0x2, RZ ;  /* 0x00000002d3b6b824 */ /* 0x000fe200078e00ff */
[----:B------:R-:W-:Y:S01]  /*3770*/  @!P3 SHF.R.U32.HI R183, RZ, 0x2, R211 ;  /* 0x00000002ffb7b819 */ /* 0x000fe200000116d3 */
[----:B------:R-:W-:Y:S03]  /*3780*/  IMAD.WIDE.U32 R188, R188, -0x2daee0ad, RZ ;  /* 0xd2511f53bcbc7825 */ /* 0x000fe600078e00ff */
[----:B------:R-:W-:Y:S02]  /*3790*/  @!P3 LOP3.LUT R190, R182, 0x6, RZ, 0xc0, !PT ;  /* 0x00000006b6beb812 */ /* 0x000fe400078ec0ff */
[----:B------:R-:W-:Y:S02]  /*37a0*/  LOP3.LUT R182, R186, UR39, R185, 0x96, !PT ;  /* 0x00000027bab67c12 */ /* 0x000fe4000f8e96b9 */
[----:B------:R-:W-:Y:S01]  /*37b0*/  @!P3 LOP3.LUT R185, R190, 0xe0, R183, 0xf8, !PT ;  /* 0x000000e0beb9b812 */ /* 0x000fe200078ef8b7 */
[----:B------:R-:W-:Y:S01]  /*37c0*/  IMAD.U32 R190, RZ, RZ, UR25 ;  /* 0x00000019ffbe7e24 */ /* 0x000fe2000f8e00ff */
[----:B------:R-:W-:Y:S03]  /*37d0*/  LOP3.LUT R186, R250, UR38, R189, 0x96, !PT ;  /* 0x00000026faba7c12 */ /* 0x000fe6000f8e96bd */
[----:B------:R-:W-:Y:S01]  /*37e0*/  @!P3 IMAD R185, R190, 0x40, R185 ;  /* 0x00000040beb9b824 */ /* 0x000fe200078e02b9 */
[----:B------:R-:W-:Y:S01]  /*37f0*/  @!P3 VIADDMNMX R190, R232, 0xffffffc1, R237, PT ;  /* 0xffffffc1e8beb846 */ /* 0x000fe200038001ed */
[----:B------:R-:W-:Y:S05]  /*3800*/  IMAD.WIDE.U32 R186, R186, -0x326172a9, RZ ;  /* 0xcd9e8d57baba7825 */ /* 0x000fea00078e00ff */
[----:B------:R-:W-:Y:S01]  /*3810*/  LOP3.LUT R201, R184, UR37, R187, 0x96, !PT ;  /* 0x00000025b8c97c12 */ /* 0x000fe2000f8e96bb */
[----:B------:R-:W-:Y:S01]  /*3820*/  @!P3 VIADD R187, R185, 0x1 ;  /* 0x00000001b9bbb836 */ /* 0x000fe20000000000 */
[----:B------:R-:W-:Y:S01]  /*3830*/  LDSM.16.M88.4 R52, [R194] ;  /* 0x00000000c234783b */ /* 0x000fe20000000200 */
[----:B------:R-:W-:Y:S03]  /*3840*/  FMUL.FTZ R184, R234, 1.4426950216293334961 ;  /* 0x3fb8aa3beab87820 */ /* 0x000fe60000410000 */
[----:B------:R-:W-:Y:S02]  /*3850*/  @!P3 ISETP.GE.AND P2, PT, R187, R190, PT ;  /* 0x000000bebb00b20c */ /* 0x000fe40003f46270 */
[----:B------:R-:W-:Y:S02]  /*3860*/  FSEL R184, R184, RZ, P1 ;  /* 0x000000ffb8b87208 */ /* 0x000fe40000800000 */
[----:B------:R-:W1:Y:S08]  /*3870*/  LDSM.16.M88.4 R56, [R198+-0x4000] ;  /* 0xffc00000c638783b */ /* 0x000e700000000200 */
[----:B------:R-:W3:Y:S08]  /*3880*/  LDSM.16.M88.4 R60, [R198+-0x3800] ;  /* 0xffc80000c63c783b */ /* 0x000ef00000000200 */
[----:B------:R-:W-:Y:S08]  /*3890*/  LDSM.16.M88.4 R64, [R180] ;  /* 0x00000000b440783b */ /* 0x000ff00000000200 */
[----:B------:R-:W4:Y:S08]  /*38a0*/  LDSM.16.M88.4 R100, [R193+-0x4000] ;  /* 0xffc00000c164783b */ /* 0x000f300000000200 */
[----:B------:R-:W2:Y:S01]  /*38b0*/  LDSM.16.M88.4 R104, [R193+-0x3800] ;  /* 0xffc80000c168783b */ /* 0x000ea20000000200 */
[C---:B-1----:R-:W-:Y:S07]  /*38c0*/  HMMA.16816.F32.BF16 R4, R52.reuse, R56, RZ ;  /* 0x000000383404723c */ /* 0x042fee00000418ff */
[----:B------:R-:W-:Y:S01]  /*38d0*/  LDSM.16.M88.4 R108, [R181] ;  /* 0x00000000b56c783b */ /* 0x000fe20000000200 */
[C---:B------:R-:W-:Y:S07]  /*38e0*/  HMMA.16816.F32.BF16 R8, R52.reuse, R58, RZ ;  /* 0x0000003a3408723c */ /* 0x040fee00000418ff */
[----:B------:R-:W1:Y:S01]  /*38f0*/  LDSM.16.M88.4 R112, [R0+-0x4000] ;  /* 0xffc000000070783b */ /* 0x000e620000000200 */
[C---:B---3--:R-:W-:Y:S07]  /*3900*/  HMMA.16816.F32.BF16 R12, R52.reuse, R60, RZ ;  /* 0x0000003c340c723c */ /* 0x048fee00000418ff */
[----:B------:R-:W-:Y:S01]  /*3910*/  LDSM.16.M88.4 R56, [R200] ;  /* 0x00000000c838783b */ /* 0x000fe20000000200 */
[----:B------:R-:W-:Y:S07]  /*3920*/  HMMA.16816.F32.BF16 R16, R52, R62, RZ ;  /* 0x0000003e3410723c */ /* 0x000fee00000418ff */
[----:B------:R-:W3:Y:S01]  /*3930*/  LDSM.16.M88.4 R52, [R0+-0x3800] ;  /* 0xffc800000034783b */ /* 0x000ee20000000200 */
[C---:B----4-:R-:W-:Y:S07]  /*3940*/  HMMA.16816.F32.BF16 R4, R64.reuse, R100, R4 ;  /* 0x000000644004723c */ /* 0x050fee0000041804 */
[----:B------:R-:W4:Y:S01]  /*3950*/  LDSM.16.M88.4 R60, [R2+-0x4000] ;  /* 0xffc00000023c783b */ /* 0x000f220000000200 */
[C---:B------:R-:W-:Y:S07]  /*3960*/  HMMA.16816.F32.BF16 R8, R64.reuse, R102, R8 ;  /* 0x000000664008723c */ /* 0x040fee0000041808 */
[----:B------:R-:W-:Y:S01]  /*3970*/  LDSM.16.M88.4 R100, [R194+0x2000] ;  /* 0x00200000c264783b */ /* 0x000fe20000000200 */
[C---:B--2---:R-:W-:Y:S08]  /*3980*/  HMMA.16816.F32.BF16 R12, R64.reuse, R104, R12 ;  /* 0x00000068400c723c */ /* 0x044ff0000004180c */
[----:B------:R-:W-:Y:S01]  /*3990*/  HMMA.16816.F32.BF16 R16, R64, R106, R16 ;  /* 0x0000006a4010723c */ /* 0x000fe20000041810 */
[----:B------:R-:W2:Y:S07]  /*39a0*/  LDSM.16.M88.4 R64, [R2+-0x3800] ;  /* 0xffc800000240783b */ /* 0x000eae0000000200 */
[C---:B-1----:R-:W-:Y:S01]  /*39b0*/  HMMA.16816.F32.BF16 R4, R108.reuse, R112, R4 ;  /* 0x000000706c04723c */ /* 0x042fe20000041804 */
[----:B------:R-:W1:Y:S07]  /*39c0*/  LDSM.16.M88.4 R104, [R198+-0x2000] ;  /* 0xffe00000c668783b */ /* 0x000e6e0000000200 */
[C---:B------:R-:W-:Y:S01]  /*39d0*/  HMMA.16816.F32.BF16 R8, R108.reuse, R114, R8 ;  /* 0x000000726c08723c */ /* 0x040fe20000041808 */
[----:B------:R-:W-:Y:S07]  /*39e0*/  LDSM.16.M88.4 R112, [R193+-0x1800] ;  /* 0xffe80000c170783b */ /* 0x000fee0000000200 */
[C---:B---3--:R-:W-:Y:S08]  /*39f0*/  HMMA.16816.F32.BF16 R12, R108.reuse, R52, R12 ;  /* 0x000000346c0c723c */ /* 0x048ff0000004180c */
[----:B------:R-:W-:Y:S01]  /*3a00*/  HMMA.16816.F32.BF16 R16, R108, R54, R16 ;  /* 0x000000366c10723c */ /* 0x000fe20000041810 */
[----:B------:R-:W3:Y:S07]  /*3a10*/  LDSM.16.M88.4 R52, [R198+-0x1800] ;  /* 0xffe80000c634783b */ /* 0x000eee0000000200 */
[C---:B----4-:R-:W-:Y:S01]  /*3a20*/  HMMA.16816.F32.BF16 R4, R56.reuse, R60, R4 ;  /* 0x0000003c3804723c */ /* 0x050fe20000041804 */
[----:B------:R-:W-:Y:S07]  /*3a30*/  LDSM.16.M88.4 R108, [R193+-0x2000] ;  /* 0xffe00000c16c783b */ /* 0x000fee0000000200 */
[C---:B------:R-:W-:Y:S01]  /*3a40*/  HMMA.16816.F32.BF16 R8, R56.reuse, R62, R8 ;  /* 0x0000003e3808723c */ /* 0x040fe20000041808 */
[----:B------:R-:W4:Y:S07]  /*3a50*/  LDSM.16.M88.4 R60, [R180+0x2000] ;  /* 0x00200000b43c783b */ /* 0x000f2e0000000200 */
[C---:B--2---:R-:W-:Y:S08]  /*3a60*/  HMMA.16816.F32.BF16 R12, R56.reuse, R64, R12 ;  /* 0x00000040380c723c */ /* 0x044ff0000004180c */
[----:B------:R-:W-:Y:S01]  /*3a70*/  HMMA.16816.F32.BF16 R16, R56, R66, R16 ;  /* 0x000000423810723c */ /* 0x000fe20000041810 */
[----:B------:R2:W-:Y:S07]  /*3a80*/  LDSM.16.M88.4 R56, [R181+0x2000] ;  /* 0x00200000b538783b */ /* 0x0005ee0000000200 */
[C---:B-1----:R-:W-:Y:S01]  /*3a90*/  HMMA.16816.F32.BF16 R4, R100.reuse, R104, R4 ;  /* 0x000000686404723c */ /* 0x042fe20000041804 */
[----:B------:R-:W1:Y:S04]  /*3aa0*/  LDSM.16.M88.4 R64, [R0+-0x2000] ;  /* 0xffe000000040783b */ /* 0x000e680000000200 */
[----:B------:R-:W-:Y:S03]  /*3ab0*/  @!P3 VIADD R105, R185, 0x11 ;  /* 0x00000011b969b836 */ /* 0x000fe60000000000 */
[C---:B------:R-:W-:Y:S03]  /*3ac0*/  HMMA.16816.F32.BF16 R8, R100.reuse, R106, R8 ;  /* 0x0000006a6408723c */ /* 0x040fe60000041808 */
[C---:B------:R-:W-:Y:S04]  /*3ad0*/  LEA R106, P0, R202.reuse, R222, 0x2 ;  /* 0x000000deca6a7211 */ /* 0x040fe800078010ff */
[----:B------:R-:W-:Y:S01]  /*3ae0*/  LEA.HI.X R107, R202, R223, RZ, 0x2, P0 ;  /* 0x000000dfca6b7211 */ /* 0x000fe200000f14ff */
[C---:B---3--:R-:W-:Y:S03]  /*3af0*/  HMMA.16816.F32.BF16 R12, R100.reuse, R52, R12 ;  /* 0x00000034640c723c */ /* 0x048fe6000004180c */
[----:B--2---:R-:W-:Y:S01]  /*3b00*/  IMAD.WIDE.U32 R180, R182, -0x2daee0ad, RZ ;  /* 0xd2511f53b6b47825 */ /* 0x004fe200078e00ff */
[----:B------:R-:W2:Y:S04]  /*3b10*/  LDG.E R183, desc[UR26][R106.64] ;  /* 0x0000001a6ab77981 */ /* 0x000ea8000c1e1900 */
[----:B------:R-:W-:Y:S01]  /*3b20*/  HMMA.16816.F32.BF16 R16, R100, R54, R16 ;  /* 0x000000366410723c */ /* 0x000fe20000041810 */
[----:B------:R-:W3:Y:S02]  /*3b30*/  LDSM.16.M88.4 R52, [R0+-0x1800] ;  /* 0xffe800000034783b */ /* 0x000ee40000000200 */
[----:B------:R-:W-:Y:S02]  /*3b40*/  LOP3.LUT R182, R188, UR36, R181, 0x96, !PT ;  /* 0x00000024bcb67c12 */ /* 0x000fe4000f8e96b5 */
[----:B------:R-:W-:Y:S03]  /*3b50*/  @!P3 VIADDMNMX R188, R232, 0xffffffc9, R237, PT ;  /* 0xffffffc9e8bcb846 */ /* 0x000fe600038001ed */
[C---:B----4-:R-:W-:Y:S01]  /*3b60*/  HMMA.16816.F32.BF16 R4, R60.reuse, R108, R4 ;  /* 0x0000006c3c04723c */ /* 0x050fe20000041804 */
[----:B------:R-:W-:Y:S04]  /*3b70*/  LDSM.16.M88.4 R100, [R2+-0x2000] ;  /* 0xffe000000264783b */ /* 0x000fe80000000200 */
[----:B------:R-:W-:Y:S03]  /*3b80*/  @!P3 ISETP.GE.AND P0, PT, R187, R188, PT ;  /* 0x000000bcbb00b20c */ /* 0x000fe60003f06270 */
[C---:B------:R-:W-:Y:S08]  /*3b90*/  HMMA.16816.F32.BF16 R8, R60.reuse, R110, R8 ;  /* 0x0000006e3c08723c */ /* 0x040ff00000041808 */
[C---:B------:R-:W-:Y:S08]  /*3ba0*/  HMMA.16816.F32.BF16 R12, R60.reuse, R112, R12 ;  /* 0x000000703c0c723c */ /* 0x040ff0000004180c */
[----:B------:R-:W-:Y:S01]  /*3bb0*/  HMMA.16816.F32.BF16 R16, R60, R114, R16 ;  /* 0x000000723c10723c */ /* 0x000fe20000041810 */
[----:B------:R4:W4:Y:S02]  /*3bc0*/  LDSM.16.M88.4 R60, [R200+0x2000] ;  /* 0x00200000c83c783b */ /* 0x0009240000000200 */
[----:B------:R-:W-:Y:S05]  /*3bd0*/  IMAD.WIDE.U32 R114, R182, -0x326172a9, RZ ;  /* 0xcd9e8d57b6727825 */ /* 0x000fea00078e00ff */
[C---:B-1----:R-:W-:Y:S01]  /*3be0*/  HMMA.16816.F32.BF16 R4, R56.reuse, R64, R4 ;  /* 0x000000403804723c */ /* 0x042fe20000041804 */
[----:B------:R1:W2:Y:S04]  /*3bf0*/  LDG.E R182, desc[UR26][R106.64+0x20] ;  /* 0x0000201a6ab67981 */ /* 0x0002a8000c1e1900 */
[----:B------:R-:W-:Y:S01]  /*3c00*/  VIADD R65, R199, 0x8040 ;  /* 0x00008040c7417836 */ /* 0x000fe20000000000 */
[----:B------:R-:W-:Y:S01]  /*3c10*/  LOP3.LUT R189, R186, UR35, R115, 0x96, !PT ;  /* 0x00000023babd7c12 */ /* 0x000fe2000f8e9673 */
[----:B------:R-:W-:Y:S01]  /*3c20*/  @P4 VIADD R65, R230, 0xffffffc0 ;  /* 0xffffffc0e6414836 */ /* 0x000fe20000000000 */
[C---:B------:R-:W-:Y:S03]  /*3c30*/  HMMA.16816.F32.BF16 R8, R56.reuse, R66, R8 ;  /* 0x000000423808723c */ /* 0x040fe60000041808 */
[----:B------:R-:W-:Y:S05]  /*3c40*/  FMUL.FTZ R186, R235, 1.4426950216293334961 ;  /* 0x3fb8aa3bebba7820 */ /* 0x000fea0000410000 */
[C---:B---3--:R-:W-:Y:S03]  /*3c50*/  HMMA.16816.F32.BF16 R12, R56.reuse, R52, R12 ;  /* 0x00000034380c723c */ /* 0x048fe6000004180c */
[----:B------:R-:W-:Y:S01]  /*3c60*/  FSEL R186, R186, RZ, P6 ;  /* 0x000000ffbaba7208 */ /* 0x000fe20003000000 */
[----:B----4-:R-:W-:Y:S01]  /*3c70*/  IMAD.WIDE.U32 R200, R201, -0x2daee0ad, RZ ;  /* 0xd2511f53c9c87825 */ /* 0x010fe200078e00ff */
[-C--:B------:R-:W-:Y:S03]  /*3c80*/  @!P3 ISETP.GE.AND P6, PT, R185, R190.reuse, PT ;  /* 0x000000beb900b20c */ /* 0x080fe60003fc6270 */
[----:B------:R-:W-:Y:S01]  /*3c90*/  HMMA.16816.F32.BF16 R16, R56, R54, R16 ;  /* 0x000000363810723c */ /* 0x000fe20000041810 */
[----:B------:R-:W3:Y:S02]  /*3ca0*/  LDSM.16.M88.4 R52, [R2+-0x1800] ;  /* 0xffe800000234783b */ /* 0x000ee40000000200 */
[----:B------:R-:W-:Y:S01]  /*3cb0*/  IMAD.WIDE.U32 R58, R189, -0x2daee0ad, RZ ;  /* 0xd2511f53bd3a7825 */ /* 0x000fe200078e00ff */
[----:B------:R-:W-:Y:S03]  /*3cc0*/  LOP3.LUT R187, R180, UR34, R201, 0x96, !PT ;  /* 0x00000022b4bb7c12 */ /* 0x000fe6000f8e96c9 */
[C---:B------:R-:W-:Y:S01]  /*3cd0*/  @!P3 VIADD R201, R185.reuse, 0x8 ;  /* 0x00000008b9c9b836 */ /* 0x040fe20000000000 */
[C---:B------:R-:W-:Y:S05]  /*3ce0*/  HMMA.16816.F32.BF16 R4, R60.reuse, R100, R4 ;  /* 0x000000643c04723c */ /* 0x040fea0000041804 */
[----:B------:R-:W-:Y:S01]  /*3cf0*/  @!P3 VIADD R101, R185, 0x9 ;  /* 0x00000009b965b836 */ /* 0x000fe20000000000 */
[----:B------:R-:W-:Y:S01]  /*3d00*/  @!P3 ISETP.GE.AND P1, PT, R201, R190, PT ;  /* 0x000000bec900b20c */ /* 0x000fe20003f26270 */
[----:B------:R-:W-:Y:S01]  /*3d10*/  @!P3 VIADD R180, R185, 0x10 ;  /* 0x00000010b9b4b836 */ /* 0x000fe20000000000 */
[C---:B------:R-:W-:Y:S03]  /*3d20*/  HMMA.16816.F32.BF16 R8, R60.reuse, R102, R8 ;  /* 0x000000663c08723c */ /* 0x040fe60000041808 */
[----:B------:R-:W-:Y:S05]  /*3d30*/  IMAD.WIDE.U32 R102, R187, -0x326172a9, RZ ;  /* 0xcd9e8d57bb667825 */ /* 0x000fea00078e00ff */
[----:B------:R-:W-:Y:S01]  /*3d40*/  LOP3.LUT R114, R114, UR29, R103, 0x96, !PT ;  /* 0x0000001d72727c12 */ /* 0x000fe2000f8e9667 */
[----:B------:R-:W-:Y:S02]  /*3d50*/  @!P3 VIADD R103, R185, 0x18 ;  /* 0x00000018b967b836 */ /* 0x000fe40000000000 */
[----:B------:R-:W-:Y:S01]  /*3d60*/  FADD.FTZ R249, R218, R5 ;  /* 0x00000005daf97221 */ /* 0x000fe20000010000 */
[C---:B------:R-:W-:Y:S01]  /*3d70*/  FADD.FTZ R191, R219.reuse, R4 ;  /* 0x00000004dbbf7221 */ /* 0x040fe20000010000 */
[----:B------:R-:W-:Y:S01]  /*3d80*/  FADD.FTZ R252, R219, R6 ;  /* 0x00000006dbfc7221 */ /* 0x000fe20000010000 */
[----:B-1----:R-:W-:Y:S03]  /*3d90*/  IMAD.WIDE.U32 R106, R114, -0x2daee0ad, RZ ;  /* 0xd2511f53726a7825 */ /* 0x002fe600078e00ff */
[----:B------:R-:W-:Y:S02]  /*3da0*/  @!P3 FSEL R249, R249, -INF , !P2 ;  /* 0xff800000f9f9b808 */ /* 0x000fe40005000000 */
[----:B------:R-:W-:Y:S01]  /*3db0*/  FADD.FTZ R113, R217, R8 ;  /* 0x00000008d9717221 */ /* 0x000fe20000010000 */
[----:B------:R-:W-:Y:S01]  /*3dc0*/  FADD.FTZ R115, R216, R9 ;  /* 0x00000009d8737221 */ /* 0x000fe20000010000 */
[CC--:B------:R-:W-:Y:S01]  /*3dd0*/  @!P3 ISETP.GE.AND P2, PT, R185.reuse, R188.reuse, PT ;  /* 0x000000bcb900b20c */ /* 0x0c0fe20003f46270 */
[----:B------:R-:W-:Y:S01]  /*3de0*/  @!P3 VIADD R185, R185, 0x19 ;  /* 0x00000019b9b9b836 */ /* 0x000fe20000000000 */
[----:B------:R-:W-:Y:S01]  /*3df0*/  @!P3 FSEL R191, R191, -INF , !P6 ;  /* 0xff800000bfbfb808 */ /* 0x000fe20007000000 */
[C---:B---3--:R-:W-:Y:S03]  /*3e00*/  HMMA.16816.F32.BF16 R12, R60.reuse, R52, R12 ;  /* 0x000000343c0c723c */ /* 0x048fe6000004180c */
[----:B------:R-:W-:Y:S01]  /*3e10*/  @!P3 ISETP.GE.AND P6, PT, R201, R188, PT ;  /* 0x000000bcc900b20c */ /* 0x000fe20003fc6270 */
[----:B------:R-:W-:Y:S01]  /*3e20*/  FADD.FTZ R201, R218, R7 ;  /* 0x00000007dac97221 */ /* 0x000fe20000010000 */
[----:B------:R-:W-:Y:S02]  /*3e30*/  @!P3 FSEL R252, R252, -INF , !P2 ;  /* 0xff800000fcfcb808 */ /* 0x000fe40005000000 */
[----:B------:R-:W-:Y:S01]  /*3e40*/  @!P3 ISETP.GE.AND P2, PT, R101, R190, PT ;  /* 0x000000be6500b20c */ /* 0x000fe20003f46270 */
[----:B------:R-:W-:Y:S03]  /*3e50*/  HMMA.16816.F32.BF16 R16, R60, R54, R16 ;  /* 0x000000363c10723c */ /* 0x000fe60000041810 */
[----:B------:R-:W-:Y:S01]  /*3e60*/  @!P3 FSEL R201, R201, -INF , !P0 ;  /* 0xff800000c9c9b808 */ /* 0x000fe20004000000 */
[--C-:B------:R-:W-:Y:S01]  /*3e70*/  FFMA.FTZ R252, R252, UR12, -R184.reuse ;  /* 0x0000000cfcfc7c23 */ /* 0x100fe200080108b8 */
[----:B------:R-:W-:Y:S02]  /*3e80*/  @!P3 FSEL R113, R113, -INF , !P1 ;  /* 0xff8000007171b808 */ /* 0x000fe40004800000 */
[----:B------:R-:W-:Y:S01]  /*3e90*/  @!P3 FSEL R115, R115, -INF , !P2 ;  /* 0xff8000007373b808 */ /* 0x000fe20005000000 */
[----:B------:R-:W-:Y:S01]  /*3ea0*/  FFMA.FTZ R201, R201, UR12, -R184 ;  /* 0x0000000cc9c97c23 */ /* 0x000fe200080108b8 */
[----:B------:R-:W-:Y:S01]  /*3eb0*/  @!P3 ISETP.GE.AND P0, PT, R101, R188, PT ;  /* 0x000000bc6500b20c */ /* 0x000fe20003f06270 */
[----:B------:R-:W-:Y:S01]  /*3ec0*/  FADD.FTZ R101, R217, R10 ;  /* 0x0000000ad9657221 */ /* 0x000fe20000010000 */
[C---:B------:R-:W-:Y:S01]  /*3ed0*/  @!P3 ISETP.GE.AND P1, PT, R180.reuse, R190, PT ;  /* 0x000000beb400b20c */ /* 0x040fe20003f26270 */
[----:B------:R-:W-:Y:S01]  /*3ee0*/  FADD.FTZ R189, R215, R12 ;  /* 0x0000000cd7bd7221 */ /* 0x000fe20000010000 */
[----:B------:R-:W-:Y:S01]  /*3ef0*/  @!P3 ISETP.GE.AND P2, PT, R180, R188, PT ;  /* 0x000000bcb400b20c */ /* 0x000fe20003f46270 */
[----:B------:R-:W-:Y:S01]  /*3f00*/  FADD.FTZ R180, R216, R11 ;  /* 0x0000000bd8b47221 */ /* 0x000fe20000010000 */
[----:B------:R-:W-:Y:S01]  /*3f10*/  FADD.FTZ R187, R214, R13 ;  /* 0x0000000dd6bb7221 */ /* 0x000fe20000010000 */
[----:B------:R-:W-:Y:S01]  /*3f20*/  @!P3 FSEL R101, R101, -INF , !P6 ;  /* 0xff8000006565b808 */ /* 0x000fe20007000000 */
[----:B------:R-:W-:Y:S01]  /*3f30*/  FADD.FTZ R114, R215, R14 ;  /* 0x0000000ed7727221 */ /* 0x000fe20000010000 */
[----:B------:R-:W-:Y:S01]  /*3f40*/  @!P3 ISETP.GE.AND P6, PT, R105, R190, PT ;  /* 0x000000be6900b20c */ /* 0x000fe20003fc6270 */
[----:B------:R-:W1:Y:S01]  /*3f50*/  MUFU.EX2 R252, R252 ;  /* 0x000000fc00fc7308 */ /* 0x000e620000000800 */
[----:B------:R-:W-:Y:S01]  /*3f60*/  @!P3 FSEL R180, R180, -INF , !P0 ;  /* 0xff800000b4b4b808 */ /* 0x000fe20004000000 */
[----:B------:R-:W-:Y:S01]  /*3f70*/  FFMA.FTZ R115, R115, UR12, -R186 ;  /* 0x0000000c73737c23 */ /* 0x000fe200080108ba */
[----:B------:R-:W-:Y:S07]  /*3f80*/  @!P3 ISETP.GE.AND P0, PT, R105, R188, PT ;  /* 0x000000bc6900b20c */ /* 0x000fee0003f06270 */
[----:B------:R-:W-:Y:S01]  /*3f90*/  MUFU.EX2 R201, R201 ;  /* 0x000000c900c97308 */ /* 0x000fe20000000800 */
[----:B------:R-:W-:Y:S02]  /*3fa0*/  LOP3.LUT R105, R200, UR28, R59, 0x96, !PT ;  /* 0x0000001cc8697c12 */ /* 0x000fe4000f8e963b */
[----:B------:R-:W-:Y:S07]  /*3fb0*/  @!P3 FSEL R189, R189, -INF , !P1 ;  /* 0xff800000bdbdb808 */ /* 0x000fee0004800000 */
[----:B------:R-:W-:Y:S01]  /*3fc0*/  MUFU.EX2 R115, R115 ;  /* 0x0000007300737308 */ /* 0x000fe20000000800 */
[----:B------:R-:W-:Y:S01]  /*3fd0*/  @!P3 FSEL R187, R187, -INF , !P6 ;  /* 0xff800000bbbbb808 */ /* 0x000fe20007000000 */
[----:B------:R-:W-:Y:S01]  /*3fe0*/  IMAD.WIDE.U32 R110, R105, -0x326172a9, RZ ;  /* 0xcd9e8d57696e7825 */ /* 0x000fe200078e00ff */
[-C--:B------:R-:W-:Y:S02]  /*3ff0*/  @!P3 ISETP.GE.AND P6, PT, R185, R190.reuse, PT ;  /* 0x000000beb900b20c */ /* 0x080fe40003fc6270 */
[----:B------:R-:W-:Y:S01]  /*4000*/  @!P3 ISETP.GE.AND P1, PT, R103, R190, PT ;  /* 0x000000be6700b20c */ /* 0x000fe20003f26270 */
[----:B------:R-:W-:Y:S01]  /*4010*/  FADD.FTZ R105, R214, R15 ;  /* 0x0000000fd6697221 */ /* 0x000fe20000010000 */
[----:B------:R-:W-:Y:S02]  /*4020*/  LOP3.LUT R190, R58, UR16, R107, 0x96, !PT ;  /* 0x000000103abe7c12 */ /* 0x000fe4000f8e966b */
[----:B------:R-:W-:Y:S02]  /*4030*/  LOP3.LUT R102, R102, UR17, R111, 0x96, !PT ;  /* 0x0000001166667c12 */ /* 0x000fe4000f8e966f */
[----:B------:R-:W-:Y:S01]  /*4040*/  @!P3 FSEL R105, R105, -INF , !P0 ;  /* 0xff8000006969b808 */ /* 0x000fe20004000000 */
[----:B------:R-:W-:Y:S01]  /*4050*/  IMAD.WIDE.U32 R58, R190, -0x326172a9, RZ ;  /* 0xcd9e8d57be3a7825 */ /* 0x000fe200078e00ff */
[-C--:B------:R-:W-:Y:S02]  /*4060*/  @!P3 ISETP.GE.AND P0, PT, R185, R188.reuse, PT ;  /* 0x000000bcb900b20c */ /* 0x080fe40003f06270 */
[----:B------:R-:W-:Y:S01]  /*4070*/  @!P3 FSEL R114, R114, -INF , !P2 ;  /* 0xff8000007272b808 */ /* 0x000fe20005000000 */
[----:B------:R-:W-:Y:S01]  /*4080*/  IMAD.WIDE.U32 R62, R102, -0x2daee0ad, RZ ;  /* 0xd2511f53663e7825 */ /* 0x000fe200078e00ff */
[----:B------:R-:W-:Y:S02]  /*4090*/  LOP3.LUT R15, R110, UR15, R59, 0x96, !PT ;  /* 0x0000000f6e0f7c12 */ /* 0x000fe4000f8e963b */
[----:B------:R-:W-:Y:S01]  /*40a0*/  @!P3 ISETP.GE.AND P2, PT, R103, R188, PT ;  /* 0x000000bc6700b20c */ /* 0x000fe20003f46270 */
[----:B------:R-:W-:Y:S01]  /*40b0*/  FADD.FTZ R188, R213, R16 ;  /* 0x00000010d5bc7221 */ /* 0x000fe20000010000 */
[----:B------:R-:W-:Y:S01]  /*40c0*/  PRMT R185, R15, 0x7632, R185 ;  /* 0x000076320fb97816 */ /* 0x000fe200000000b9 */
[----:B------:R-:W-:Y:S01]  /*40d0*/  FFMA.FTZ R105, R105, UR12, -R184 ;  /* 0x0000000c69697c23 */ /* 0x000fe200080108b8 */
[----:B------:R-:W-:Y:S01]  /*40e0*/  LOP3.LUT R181, R106, UR14, R63, 0x96, !PT ;  /* 0x0000000e6ab57c12 */ /* 0x000fe2000f8e963f */
[----:B------:R-:W-:Y:S01]  /*40f0*/  FADD.FTZ R63, R212, R17 ;  /* 0x00000011d43f7221 */ /* 0x000fe20000010000 */
[----:B------:R-:W-:Y:S02]  /*4100*/  LOP3.LUT R185, R185, 0xff, RZ, 0xc0, !PT ;  /* 0x000000ffb9b97812 */ /* 0x000fe400078ec0ff */
[----:B------:R-:W-:Y:S02]  /*4110*/  LOP3.LUT R106, R15, 0xff, RZ, 0xc0, !PT ;  /* 0x000000ff0f6a7812 */ /* 0x000fe400078ec0ff */
[----:B------:R-:W-:Y:S02]  /*4120*/  @!P3 FSEL R63, R63, -INF , !P6 ;  /* 0xff8000003f3fb808 */ /* 0x000fe40007000000 */
[----:B------:R-:W-:Y:S02]  /*4130*/  @!P3 FSEL R188, R188, -INF , !P1 ;  /* 0xff800000bcbcb808 */ /* 0x000fe40004800000 */
[----:B------:R-:W-:Y:S01]  /*4140*/  ISETP.LE.U32.AND P6, PT, R185, UR7, PT ;  /* 0x00000007b9007c0c */ /* 0x000fe2000bfc3070 */
[----:B------:R-:W-:Y:S01]  /*4150*/  FFMA.FTZ R185, R191, UR12, -R186 ;  /* 0x0000000cbfb97c23 */ /* 0x000fe200080108ba */
[----:B------:R-:W-:Y:S02]  /*4160*/  ISETP.LE.U32.AND P1, PT, R106, UR7, PT ;  /* 0x000000076a007c0c */ /* 0x000fe4000bf23070 */
[----:B------:R-:W-:Y:S02]  /*4170*/  LOP3.LUT R106, R15, 0xffff, RZ, 0xc0, !PT ;  /* 0x0000ffff0f6a7812 */ /* 0x000fe400078ec0ff */
[C---:B------:R-:W-:Y:S01]  /*4180*/  PRMT R61, R62.reuse, 0x7771, RZ ;  /* 0x000077713e3d7816 */ /* 0x040fe200000000ff */
[----:B------:R-:W3:Y:S01]  /*4190*/  MUFU.EX2 R185, R185 ;  /* 0x000000b900b97308 */ /* 0x000ee20000000800 */
[----:B------:R-:W-:Y:S01]  /*41a0*/  SHF.R.U32.HI R191, RZ, 0x8, R106 ;  /* 0x00000008ffbf7819 */ /* 0x000fe2000001166a */
[----:B------:R-:W-:Y:S01]  /*41b0*/  FFMA.FTZ R106, R249, UR12, -R186 ;  /* 0x0000000cf96a7c23 */ /* 0x000fe200080108ba */
[----:B------:R-:W-:Y:S01]  /*41c0*/  FADD.FTZ R249, R213, R18 ;  /* 0x00000012d5f97221 */ /* 0x000fe20000010000 */
[----:B------:R-:W-:Y:S02]  /*41d0*/  PRMT R107, R62, 0x7772, RZ ;  /* 0x000077723e6b7816 */ /* 0x000fe400000000ff */
[----:B------:R-:W-:Y:S01]  /*41e0*/  LOP3.LUT R191, R191, 0xffff, RZ, 0xc0, !PT ;  /* 0x0000ffffbfbf7812 */ /* 0x000fe200078ec0ff */
[----:B-1----:R-:W-:Y:S01]  /*41f0*/  @!P6 FADD.FTZ R252, -R252, -RZ ;  /* 0x800000fffcfce221 */ /* 0x002fe20000010100 */
[C---:B------:R-:W-:Y:S02]  /*4200*/  PRMT R103, R62.reuse, 0x7773, RZ ;  /* 0x000077733e677816 */ /* 0x040fe400000000ff */
[----:B------:R-:W1:Y:S01]  /*4210*/  MUFU.EX2 R106, R106 ;  /* 0x0000006a006a7308 */ /* 0x000e620000000800 */
[----:B------:R-:W-:Y:S01]  /*4220*/  PRMT R200, R62, 0x7770, RZ ;  /* 0x000077703ec87816 */ /* 0x000fe200000000ff */
[----:B------:R-:W-:Y:S01]  /*4230*/  FADD.FTZ R62, R212, R19 ;  /* 0x00000013d43e7221 */ /* 0x000fe20000010000 */
[----:B------:R-:W-:Y:S02]  /*4240*/  @!P3 FSEL R249, R249, -INF , !P2 ;  /* 0xff800000f9f9b808 */ /* 0x000fe40005000000 */
[----:B------:R-:W-:Y:S01]  /*4250*/  ISETP.LE.U32.AND P2, PT, R191, UR7, PT ;  /* 0x00000007bf007c0c */ /* 0x000fe2000bf43070 */
[----:B---3--:R-:W-:Y:S01]  /*4260*/  @!P1 FADD.FTZ R185, -R185, -RZ ;  /* 0x800000ffb9b99221 */ /* 0x008fe20000010100 */
[----:B------:R-:W-:Y:S02]  /*4270*/  SHF.R.U32.HI R191, RZ, 0x18, R15 ;  /* 0x00000018ffbf7819 */ /* 0x000fe4000001160f */
[----:B------:R-:W-:Y:S02]  /*4280*/  PRMT R102, R58, 0x7771, RZ ;  /* 0x000077713a667816 */ /* 0x000fe400000000ff */
[----:B------:R-:W-:Y:S02]  /*4290*/  @!P3 FSEL R62, R62, -INF , !P0 ;  /* 0xff8000003e3eb808 */ /* 0x000fe40004000000 */
[----:B------:R-:W-:Y:S01]  /*42a0*/  ISETP.LE.U32.AND P0, PT, R191, UR7, PT ;  /* 0x00000007bf007c0c */ /* 0x000fe2000bf03070 */
[--C-:B------:R-:W-:Y:S01]  /*42b0*/  FFMA.FTZ R191, R113, UR12, -R186.reuse ;  /* 0x0000000c71bf7c23 */ /* 0x100fe200080108ba */
[----:B------:R-:W-:Y:S01]  /*42c0*/  ISETP.GT.U32.AND P1, PT, R102, UR7, PT ;  /* 0x0000000766007c0c */ /* 0x000fe2000bf24070 */
[----:B------:R-:W-:Y:S01]  /*42d0*/  FFMA.FTZ R113, R187, UR12, -R186 ;  /* 0x0000000cbb717c23 */ /* 0x000fe200080108ba */
[C---:B------:R-:W-:Y:S01]  /*42e0*/  PRMT R190, R58.reuse, 0x7773, RZ ;  /* 0x000077733abe7816 */ /* 0x040fe200000000ff */
[----:B------:R3:W-:Y:S01]  /*42f0*/  MUFU.EX2 R102, R191 ;  /* 0x000000bf00667308 */ /* 0x0007e20000000800 */
[----:B------:R-:W-:Y:S01]  /*4300*/  PRMT R13, R58, 0x7772, RZ ;  /* 0x000077723a0d7816 */ /* 0x000fe200000000ff */
[----:B-1----:R-:W-:Y:S01]  /*4310*/  @!P2 FADD.FTZ R106, -R106, -RZ ;  /* 0x800000ff6a6aa221 */ /* 0x002fe20000010100 */
[----:B------:R-:W-:Y:S01]  /*4320*/  ISETP.GT.U32.AND P6, PT, R190, UR7, PT ;  /* 0x00000007be007c0c */ /* 0x000fe2000bfc4070 */
[----:B------:R-:W-:Y:S01]  /*4330*/  FFMA.FTZ R190, R180, UR12, -R184 ;  /* 0x0000000cb4be7c23 */ /* 0x000fe200080108b8 */
[----:B------:R-:W-:Y:S01]  /*4340*/  FFMA.FTZ R180, R189, UR12, -R186 ;  /* 0x0000000cbdb47c23 */ /* 0x000fe200080108ba */
[----:B------:R-:W-:Y:S04]  /*4350*/  LOP3.LUT R189, R181, 0xffff, RZ, 0xc0, !PT ;  /* 0x0000ffffb5bd7812 */ /* 0x000fe800078ec0ff */
[----:B------:R-:W-:Y:S01]  /*4360*/  MUFU.EX2 R113, R113 ;  /* 0x0000007100717308 */ /* 0x000fe20000000800 */
[----:B------:R-:W-:Y:S01]  /*4370*/  ISETP.GT.U32.AND P2, PT, R13, UR7, PT ;  /* 0x000000070d007c0c */ /* 0x000fe2000bf44070 */
[----:B------:R-:W-:Y:S01]  /*4380*/  @!P0 FADD.FTZ R201, -R201, -RZ ;  /* 0x800000ffc9c98221 */ /* 0x000fe20000010100 */
[----:B------:R-:W-:Y:S01]  /*4390*/  SHF.R.U32.HI R187, RZ, 0x8, R189 ;  /* 0x00000008ffbb7819 */ /* 0x000fe200000116bd */
[----:B------:R-:W-:Y:S01]  /*43a0*/  FFMA.FTZ R189, R114, UR12, -R184 ;  /* 0x0000000c72bd7c23 */ /* 0x000fe200080108b8 */
[----:B------:R-:W-:Y:S01]  /*43b0*/  PRMT R114, R181, 0x7632, R114 ;  /* 0x00007632b5727816 */ /* 0x000fe20000000072 */
[----:B------:R-:W-:Y:S01]  /*43c0*/  @P1 FADD.FTZ R115, -R115, -RZ ;  /* 0x800000ff73731221 */ /* 0x000fe20000010100 */
[----:B---3--:R-:W-:Y:S01]  /*43d0*/  FFMA.FTZ R191, R101, UR12, -R184 ;  /* 0x0000000c65bf7c23 */ /* 0x008fe200080108b8 */
[----:B------:R-:W-:Y:S02]  /*43e0*/  LOP3.LUT R187, R187, 0xffff, RZ, 0xc0, !PT ;  /* 0x0000ffffbbbb7812 */ /* 0x000fe400078ec0ff */
[----:B------:R-:W1:Y:S01]  /*43f0*/  MUFU.EX2 R190, R190 ;  /* 0x000000be00be7308 */ /* 0x000e620000000800 */
[----:B------:R-:W-:Y:S02]  /*4400*/  PRMT R14, R58, 0x7770, RZ ;  /* 0x000077703a0e7816 */ /* 0x000fe400000000ff */
[----:B------:R-:W-:Y:S07]  /*4410*/  ISETP.LE.U32.AND P1, PT, R187, UR7, PT ;  /* 0x00000007bb007c0c */ /* 0x000fee000bf23070 */
[----:B------:R-:W3:Y:S01]  /*4420*/  MUFU.EX2 R191, R191 ;  /* 0x000000bf00bf7308 */ /* 0x000ee20000000800 */
[----:B------:R-:W-:Y:S01]  /*4430*/  LOP3.LUT R187, R114, 0xff, RZ, 0xc0, !PT ;  /* 0x000000ff72bb7812 */ /* 0x000fe200078ec0ff */
[--C-:B------:R-:W-:Y:S01]  /*4440*/  FFMA.FTZ R114, R188, UR12, -R186.reuse ;  /* 0x0000000cbc727c23 */ /* 0x100fe200080108ba */
[----:B------:R-:W-:Y:S07]  /*4450*/  FFMA.FTZ R186, R63, UR12, -R186 ;  /* 0x0000000c3fba7c23 */ /* 0x000fee00080108ba */
[----:B------:R-:W4:Y:S01]  /*4460*/  MUFU.EX2 R189, R189 ;  /* 0x000000bd00bd7308 */ /* 0x000f220000000800 */
[----:B------:R-:W-:Y:S02]  /*4470*/  ISETP.LE.U32.AND P3, PT, R14, UR7, PT ;  /* 0x000000070e007c0c */ /* 0x000fe4000bf63070 */
[----:B------:R-:W-:Y:S07]  /*4480*/  LOP3.LUT R101, R181, 0xff, RZ, 0xc0, !PT ;  /* 0x000000ffb5657812 */ /* 0x000fee00078ec0ff */
[----:B------:R-:W4:Y:S01]  /*4490*/  MUFU.EX2 R180, R180 ;  /* 0x000000b400b47308 */ /* 0x000f220000000800 */
[----:B------:R-:W-:Y:S01]  /*44a0*/  SHF.R.U32.HI R181, RZ, 0x18, R181 ;  /* 0x00000018ffb57819 */ /* 0x000fe200000116b5 */
[----:B-1----:R-:W-:Y:S01]  /*44b0*/  @P6 FADD.FTZ R190, -R190, -RZ ;  /* 0x800000ffbebe6221 */ /* 0x002fe20000010100 */
[----:B------:R-:W-:Y:S07]  /*44c0*/  ISETP.GT.U32.AND P6, PT, R61, UR7, PT ;  /* 0x000000073d007c0c */ /* 0x000fee000bfc4070 */
[----:B------:R-:W-:Y:S01]  /*44d0*/  MUFU.EX2 R188, R105 ;  /* 0x0000006900bc7308 */ /* 0x000fe20000000800 */
[----:B------:R-:W-:Y:S01]  /*44e0*/  @!P1 FADD.FTZ R113, -R113, -RZ ;  /* 0x800000ff71719221 */ /* 0x000fe20000010100 */
[----:B---3--:R-:W-:Y:S01]  /*44f0*/  @P2 FADD.FTZ R191, -R191, -RZ ;  /* 0x800000ffbfbf2221 */ /* 0x008fe20000010100 */
[----:B------:R-:W-:Y:S01]  /*4500*/  ISETP.LE.U32.AND P2, PT, R187, UR7, PT ;  /* 0x00000007bb007c0c */ /* 0x000fe2000bf43070 */
[--C-:B------:R-:W-:Y:S01]  /*4510*/  FFMA.FTZ R187, R249, UR12, -R184.reuse ;  /* 0x0000000cf9bb7c23 */ /* 0x100fe200080108b8 */
[----:B------:R-:W-:Y:S05]  /*4520*/  FFMA.FTZ R184, R62, UR12, -R184 ;  /* 0x0000000c3eb87c23 */ /* 0x000fea00080108b8 */
[----:B------:R-:W1:Y:S01]  /*4530*/  MUFU.EX2 R249, R186 ;  /* 0x000000ba00f97308 */ /* 0x000e620000000800 */
[----:B------:R-:W-:Y:S01]  /*4540*/  @!P3 FADD.FTZ R102, -R102, -RZ ;  /* 0x800000ff6666b221 */ /* 0x000fe20000010100 */
[----:B------:R-:W-:Y:S08]  /*4550*/  ISETP.LE.U32.AND P3, PT, R101, UR7, PT ;  /* 0x0000000765007c0c */ /* 0x000ff0000bf63070 */
[----:B------:R-:W-:Y:S01]  /*4560*/  MUFU.EX2 R186, R187 ;  /* 0x000000bb00ba7308 */ /* 0x000fe20000000800 */
[----:B------:R-:W-:Y:S02]  /*4570*/  F2FP.RELU.BF16.F32.PACK_AB R101, R201, R252 ;  /* 0x000000fcc965723e */ /* 0x000fe400000018ff */
[----:B------:R-:W-:Y:S07]  /*4580*/  ISETP.LE.U32.AND P1, PT, R181, UR7, PT ;  /* 0x00000007b5007c0c */ /* 0x000fee000bf23070 */
[----:B------:R3:W3:Y:S01]  /*4590*/  MUFU.EX2 R187, R184 ;  /* 0x000000b800bb7308 */ /* 0x0006e20000000800 */
[----:B------:R-:W-:Y:S01]  /*45a0*/  ISETP.LE.U32.AND P0, PT, R200, UR7, PT ;  /* 0x00000007c8007c0c */ /* 0x000fe2000bf03070 */
[----:B----4-:R-:W-:Y:S01]  /*45b0*/  @!P2 FADD.FTZ R189, -R189, -RZ ;  /* 0x800000ffbdbda221 */ /* 0x010fe20000010100 */
[----:B------:R-:W-:Y:S01]  /*45c0*/  ISETP.GT.U32.AND P2, PT, R103, UR7, PT ;  /* 0x0000000767007c0c */ /* 0x000fe2000bf44070 */
[----:B------:R4:W-:Y:S01]  /*45d0*/  STS [R203+0x400], R101 ;  /* 0x00040065cb007388 */ /* 0x0009e20000000800 */
[----:B------:R-:W-:Y:S05]  /*45e0*/  F2FP.RELU.BF16.F32.PACK_AB R103, R106, R185 ;  /* 0x000000b96a67723e */ /* 0x000fea00000018ff */
[----:B------:R-:W3:Y:S01]  /*45f0*/  MUFU.EX2 R114, R114 ;  /* 0x0000007200727308 */ /* 0x000ee20000000800 */
[----:B------:R-:W-:Y:S01]  /*4600*/  @!P3 FADD.FTZ R180, -R180, -RZ ;  /* 0x800000ffb4b4b221 */ /* 0x000fe20000010100 */
[----:B------:R-:W-:Y:S01]  /*4610*/  ISETP.GT.U32.AND P3, PT, R107, UR7, PT ;  /* 0x000000076b007c0c */ /* 0x000fe2000bf64070 */
[----:B-1----:R-:W-:Y:S01]  /*4620*/  @P6 FADD.FTZ R249, -R249, -RZ ;  /* 0x800000fff9f96221 */ /* 0x002fe20000010100 */
[----:B------:R1:W-:Y:S01]  /*4630*/  STS [R203], R103 ;  /* 0x00000067cb007388 */ /* 0x0003e20000000800 */
[----:B------:R-:W-:Y:S01]  /*4640*/  F2FP.RELU.BF16.F32.PACK_AB R181, R190, R191 ;  /* 0x000000bfbeb5723e */ /* 0x000fe200000018ff */
[----:B------:R-:W-:Y:S01]  /*4650*/  @!P1 FADD.FTZ R188, -R188, -RZ ;  /* 0x800000ffbcbc9221 */ /* 0x000fe20000010100 */
[----:B------:R-:W-:Y:S02]  /*4660*/  F2FP.RELU.BF16.F32.PACK_AB R107, R113, R180 ;  /* 0x000000b4716b723e */ /* 0x000fe400000018ff */
[----:B---3--:R-:W-:Y:S01]  /*4670*/  F2FP.RELU.BF16.F32.PACK_AB R184, R115, R102 ;  /* 0x0000006673b8723e */ /* 0x008fe200000018ff */
[----:B------:R-:W-:Y:S01]  /*4680*/  @P2 FADD.FTZ R187, -R187, -RZ ;  /* 0x800000ffbbbb2221 */ /* 0x000fe20000010100 */
[----:B------:R-:W-:Y:S01]  /*4690*/  F2FP.RELU.BF16.F32.PACK_AB R105, R188, R189 ;  /* 0x000000bdbc69723e */ /* 0x000fe200000018ff */
[----:B------:R-:W-:Y:S01]  /*46a0*/  STS [R248+0x400], R181 ;  /* 0x000400b5f8007388 */ /* 0x000fe20000000800 */
[----:B------:R-:W-:Y:S01]  /*46b0*/  SEL R200, R210, 0xffffffe0, !P5 ;  /* 0xffffffe0d2c87807 */ /* 0x000fe20006800000 */
[----:B------:R-:W-:Y:S01]  /*46c0*/  @!P0 FADD.FTZ R114, -R114, -RZ ;  /* 0x800000ff72728221 */ /* 0x000fe20000010100 */
[----:B------:R-:W-:Y:S01]  /*46d0*/  @P3 FADD.FTZ R186, -R186, -RZ ;  /* 0x800000ffbaba3221 */ /* 0x000fe20000010100 */
[----:B------:R3:W-:Y:S01]  /*46e0*/  STS [R248], R184 ;  /* 0x000000b8f8007388 */ /* 0x0007e20000000800 */
[----:B------:R-:W-:Y:S01]  /*46f0*/  FSETP.GE.FTZ.AND P1, PT, R102, RZ, PT ;  /* 0x000000ff6600720b */ /* 0x000fe20003f36000 */
[----:B------:R-:W-:Y:S01]  /*4700*/  IMAD.IADD R66, R199, 0x1, R200 ;  /* 0x00000001c7427824 */ /* 0x000fe200078e02c8 */
[----:B------:R-:W-:Y:S01]  /*4710*/  FSETP.GE.FTZ.AND P3, PT, R185, RZ, PT ;  /* 0x000000ffb900720b */ /* 0x000fe20003f76000 */
[----:B------:R-:W-:Y:S01]  /*4720*/  STS [R205], R107 ;  /* 0x0000006bcd007388 */ /* 0x000fe20000000800 */
[----:B------:R-:W-:Y:S01]  /*4730*/  IMAD.IADD R64, R200, 0x1, R65 ;  /* 0x00000001c8407824 */ /* 0x000fe200078e0241 */
[----:B------:R-:W-:Y:S02]  /*4740*/  FSETP.GE.FTZ.AND P2, PT, R106, RZ, PT ;  /* 0x000000ff6a00720b */ /* 0x000fe40003f56000 */
[----:B----4-:R-:W-:Y:S01]  /*4750*/  F2FP.RELU.BF16.F32.PACK_AB R101, R187, R186 ;  /* 0x000000babb65723e */ /* 0x010fe200000018ff */
[----:B------:R-:W-:Y:S01]  /*4760*/  STS [R205+0x400], R105 ;  /* 0x00040069cd007388 */ /* 0x000fe20000000800 */
[----:B------:R-:W-:Y:S02]  /*4770*/  FSETP.GE.FTZ.AND P0, PT, R115, RZ, PT ;  /* 0x000000ff7300720b */ /* 0x000fe40003f16000 */
[----:B------:R-:W-:Y:S02]  /*4780*/  ISETP.GT.AND P6, PT, R238, R221, PT ;  /* 0x000000ddee00720c */ /* 0x000fe40003fc4270 */
[----:B-1----:R-:W-:Y:S01]  /*4790*/  F2FP.RELU.BF16.F32.PACK_AB R103, R249, R114 ;  /* 0x00000072f967723e */ /* 0x002fe200000018ff */
[----:B---3--:R-:W-:Y:S05]  /*47a0*/  IMAD.IADD R184, R205, 0x1, R246 ;  /* 0x00000001cdb87824 */ /* 0x008fea00078e02f6 */
[----:B------:R-:W-:Y:S04]  /*47b0*/  STS [R184], R103 ;  /* 0x00000067b8007388 */ /* 0x000fe80000000800 */
[----:B------:R-:W-:Y:S04]  /*47c0*/  STS [R184+0x400], R101 ;  /* 0x00040065b8007388 */ /* 0x000fe80000000800 */
[----:B------:R-:W1:Y:S08]  /*47d0*/  LDSM.16.M88.4 R52, [R199+0x8000] ;  /* 0x00800000c734783b */ /* 0x000e700000000200 */
[----:B------:R-:W3:Y:S08]  /*47e0*/  LDSM.16.M88.4 R56, [R66+0x8000] ;  /* 0x008000004238783b */ /* 0x000ef00000000200 */
[----:B------:R-:W4:Y:S01]  /*47f0*/  LDSM.16.M88.4 R60, [R65] ;  /* 0x00000000413c783b */ /* 0x000f220000000200 */
[C---:B-1----:R-:W-:Y:S08]  /*4800*/  HMMA.16816.F32.BF16 R4, R52.reuse, R116, RZ ;  /* 0x000000743404723c */ /* 0x042ff000000418ff */
[C---:B------:R-:W-:Y:S08]  /*4810*/  HMMA.16816.F32.BF16 R8, R52.reuse, R118, RZ ;  /* 0x000000763408723c */ /* 0x040ff000000418ff */
[C---:B------:R-:W-:Y:S08]  /*4820*/  HMMA.16816.F32.BF16 R12, R52.reuse, R120, RZ ;  /* 0x00000078340c723c */ /* 0x040ff000000418ff */
[----:B------:R-:W-:Y:S01]  /*4830*/  HMMA.16816.F32.BF16 R16, R52, R122, RZ ;  /* 0x0000007a3410723c */ /* 0x000fe200000418ff */
[----:B------:R-:W1:Y:S07]  /*4840*/  LDSM.16.M88.4 R52, [R64] ;  /* 0x000000004034783b */ /* 0x000e6e0000000200 */
        /* <DEDUP_REMOVED lines=32> */
[----:B------:R-:W-:Y:S04]  /*4a50*/  FADD.FTZ R103, -R183, R5 ;  /* 0x00000005b7677221 */ /* 0x000fe80000010100 */
[-C--:B------:R-:W-:Y:S01]  /*4a60*/  FSEL R101, R101, R183.reuse, P3 ;  /* 0x000000b765657208 */ /* 0x080fe20001800000 */
[----:B------:R-:W-:Y:S03]  /*4a70*/  HMMA.16816.F32.BF16 R16, R56, R178, R16 ;  /* 0x000000b23810723c */ /* 0x000fe60000041810 */
[----:B------:R-:W-:Y:S01]  /*4a80*/  FSEL R103, R103, R183, P2 ;  /* 0x000000b767677208 */ /* 0x000fe20001000000 */
[C---:B------:R-:W-:Y:S01]  /*4a90*/  FADD.FTZ R105, -R183.reuse, R8 ;  /* 0x00000008b7697221 */ /* 0x040fe20000010100 */
[----:B------:R-:W-:Y:S01]  /*4aa0*/  FSETP.GE.FTZ.AND P2, PT, R180, RZ, PT ;  /* 0x000000ffb400720b */ /* 0x000fe20003f56000 */
[----:B------:R-:W-:Y:S01]  /*4ab0*/  FADD.FTZ R107, -R183, R9 ;  /* 0x00000009b76b7221 */ /* 0x000fe20000010100 */
[----:B------:R-:W-:Y:S01]  /*4ac0*/  FSETP.GE.FTZ.AND P3, PT, R252, RZ, PT ;  /* 0x000000fffc00720b */ /* 0x000fe20003f76000 */
[----:B------:R-:W-:Y:S01]  /*4ad0*/  FMUL.FTZ R185, R185, R101 ;  /* 0x00000065b9b97220 */ /* 0x000fe20000410000 */
[----:B------:R-:W-:Y:S01]  /*4ae0*/  FSEL R105, R105, R183, P1 ;  /* 0x000000b769697208 */ /* 0x000fe20000800000 */
[----:B------:R-:W-:Y:S01]  /*4af0*/  FMUL.FTZ R106, R106, R103 ;  /* 0x000000676a6a7220 */ /* 0x000fe20000410000 */
[----:B------:R-:W-:Y:S01]  /*4b00*/  FSETP.GE.FTZ.AND P1, PT, R113, RZ, PT ;  /* 0x000000ff7100720b */ /* 0x000fe20003f36000 */
[----:B------:R-:W-:Y:S01]  /*4b10*/  FADD.FTZ R101, -R183, R13 ;  /* 0x0000000db7657221 */ /* 0x000fe20000010100 */
[----:B------:R-:W-:Y:S01]  /*4b20*/  FSEL R107, R107, R183, P0 ;  /* 0x000000b76b6b7208 */ /* 0x000fe20000000000 */
[----:B------:R-:W-:Y:S01]  /*4b30*/  FMUL.FTZ R105, R102, R105 ;  /* 0x0000006966697220 */ /* 0x000fe20000410000 */
[----:B------:R-:W-:Y:S01]  /*4b40*/  FSETP.GE.FTZ.AND P0, PT, R249, RZ, PT ;  /* 0x000000fff900720b */ /* 0x000fe20003f16000 */
[----:B------:R-:W-:Y:S01]  /*4b50*/  FADD.FTZ R102, -R183, R12 ;  /* 0x0000000cb7667221 */ /* 0x000fe20000010100 */
[----:B------:R-:W-:Y:S01]  /*4b60*/  F2FP.BF16.F32.PACK_AB R185, R106, R185 ;  /* 0x000000b96ab9723e */ /* 0x000fe200000010ff */
[----:B------:R-:W-:Y:S01]  /*4b70*/  FMUL.FTZ R115, R115, R107 ;  /* 0x0000006b73737220 */ /* 0x000fe20000410000 */
[----:B------:R-:W-:Y:S02]  /*4b80*/  FADD.FTZ R106, -R183, R16 ;  /* 0x00000010b76a7221 */ /* 0x000fe40000010100 */
[-C--:B------:R-:W-:Y:S02]  /*4b90*/  FSEL R103, R102, R183.reuse, P2 ;  /* 0x000000b766677208 */ /* 0x080fe40001000000 */
[----:B------:R-:W-:Y:S02]  /*4ba0*/  FSEL R102, R101, R183, P1 ;  /* 0x000000b765667208 */ /* 0x000fe40000800000 */
        /* <DEDUP_REMOVED lines=8> */
[C---:B------:R-:W-:Y:S01]  /*4c30*/  FADD.FTZ R113, -R182.reuse, R6 ;  /* 0x00000006b6717221 */ /* 0x040fe20000010100 */
[----:B------:R-:W-:Y:S01]  /*4c40*/  FADD.FTZ R101, -R182, R7 ;  /* 0x00000007b6657221 */ /* 0x000fe20000010100 */
[----:B------:R-:W-:Y:S06]  /*4c50*/  @!P6 BRA `(.L_x_658) ;  /* 0x0000000000c0e947 */ /* 0x000fec0003800000 */
[----:B------:R-:W1:Y:S01]  /*4c60*/  LDC R6, c[0x0][0x3b0] ;  /* 0x0000ec00ff067b82 */ /* 0x000e620000000800 */
[----:B------:R-:W-:Y:S02]  /*4c70*/  IADD3 R7, P0, PT, RZ, -UR30, RZ ;  /* 0x8000001eff077c10 */ /* 0x000fe4000ff1e0ff */
[----:B------:R-:W-:Y:S02]  /*4c80*/  ISETP.GE.AND P2, PT, R204, UR4, PT ;  /* 0x00000004cc007c0c */ /* 0x000fe4000bf46270 */
[----:B------:R-:W-:Y:S03]  /*4c90*/  ISETP.GE.AND P1, PT, R208, UR4, PT ;  /* 0x00000004d0007c0c */ /* 0x000fe6000bf26270 */
[----:B------:R-:W1:Y:S02]  /*4ca0*/  LDC R5, c[0x0][0x3b4] ;  /* 0x0000ed00ff057b82 */ /* 0x000e640000000800 */
[C---:B-1----:R-:W-:Y:S01]  /*4cb0*/  SHF.L.U64.HI R5, R6.reuse, 0x5, R5 ;  /* 0x0000000506057819 */ /* 0x042fe20000010205 */
[----:B------:R-:W-:Y:S04]  /*4cc0*/  IMAD.SHL.U32 R4, R6, 0x40, RZ ;  /* 0x0000004006047824 */ /* 0x000fe800078e00ff */
[----:B------:R-:W-:Y:S05]  /*4cd0*/  IMAD.X R4, RZ, RZ, ~R4, P0 ;  /* 0x000000ffff047224 */ /* 0x000fea00000e0e04 */
[----:B------:R-:W-:Y:S04]  /*4ce0*/  SHF.R.S64 R7, R7, 0x1f, R4 ;  /* 0x0000001f07077819 */ /* 0x000fe80000001004 */
[----:B------:R-:W-:Y:S02]  /*4cf0*/  IADD3 R224, P0, PT, R7, R224, RZ ;  /* 0x000000e007e07210 */ /* 0x000fe40007f1e0ff */
[----:B------:R-:W-:Y:S02]  /*4d00*/  LOP3.LUT R7, R238, 0x1, RZ, 0xc0, !PT ;  /* 0x00000001ee077812 */ /* 0x000fe400078ec0ff */
[----:B------:R-:W-:Y:S01]  /*4d10*/  LEA.HI.X.SX32 R225, R4, R225, 0x1, P0 ;  /* 0x000000e104e17211 */ /* 0x000fe200000f0eff */
[----:B------:R-:W-:Y:S01]  /*4d20*/  IMAD.SHL.U32 R4, R6, 0x20, RZ ;  /* 0x0000002006047824 */ /* 0x000fe200078e00ff */
[----:B------:R-:W-:Y:S01]  /*4d30*/  ISETP.NE.U32.AND P0, PT, R7, 0x1, PT ;  /* 0x000000010700780c */ /* 0x000fe20003f05070 */
[----:B------:R-:W-:Y:S05]  /*4d40*/  IMAD.MOV.U32 R7, RZ, RZ, -0x4000 ;  /* 0xffffc000ff077424 */ /* 0x000fea00078e00ff */
[----:B------:R-:W-:Y:S02]  /*4d50*/  SEL R7, R7, 0x4000, !P0 ;  /* 0x0000400007077807 */ /* 0x000fe40004000000 */
[CC--:B------:R-:W-:Y:S03]  /*4d60*/  @!P2 LEA R12, P0, R4.reuse, R224.reuse, 0x1 ;  /* 0x000000e0040ca211 */ /* 0x0c0fe600078008ff */
[----:B------:R-:W-:Y:S01]  /*4d70*/  IMAD.IADD R231, R231, 0x1, R7 ;  /* 0x00000001e7e77824 */ /* 0x000fe200078e0207 */
[-C--:B------:R-:W-:Y:S01]  /*4d80*/  @!P2 LEA.HI.X R13, R4, R225.reuse, R5, 0x1, P0 ;  /* 0x000000e1040da211 */ /* 0x080fe200000f0c05 */
[--C-:B------:R-:W-:Y:S01]  /*4d90*/  IMAD.IADD R236, R236, 0x1, R7.reuse ;  /* 0x00000001ecec7824 */ /* 0x100fe200078e0207 */
[----:B------:R-:W-:Y:S01]  /*4da0*/  @!P1 LEA R8, P0, R4, R224, 0x1 ;  /* 0x000000e004089211 */ /* 0x000fe200078008ff */
[----:B------:R-:W-:Y:S01]  /*4db0*/  IMAD.IADD R194, R194, 0x1, R7 ;  /* 0x00000001c2c27824 */ /* 0x000fe200078e0207 */
[----:B------:R-:W-:Y:S01]  /*4dc0*/  @!PT LDS RZ, [RZ] ;  /* 0x00000000fffff984 */ /* 0x000fe20000000800 */
[----:B------:R-:W-:Y:S01]  /*4dd0*/  @!PT LDS RZ, [RZ] ;  /* 0x00000000fffff984 */ /* 0x000fe20000000800 */
[----:B------:R-:W-:Y:S01]  /*4de0*/  @!PT LDS RZ, [RZ] ;  /* 0x00000000fffff984 */ /* 0x000fe20000000800 */
[----:B------:R1:W-:Y:S02]  /*4df0*/  @!P2 LDGSTS.E.BYPASS.LTC128B.128 [R231], desc[UR26][R224.64] ;  /* 0x00000000e0e7afae */ /* 0x0003e4000b981a1a */
[----:B------:R-:W-:Y:S02]  /*4e00*/  @!P1 LEA.HI.X R9, R4, R225, R5, 0x1, P0 ;  /* 0x000000e104099211 */ /* 0x000fe400000f0c05 */
        /* <DEDUP_REMOVED lines=21> */
.L_x_658:
[----:B------:R-:W-:Y:S01]  /*4f60*/  FSETP.GE.FTZ.AND P0, PT, R201, RZ, PT ;  /* 0x000000ffc900720b */ /* 0x000fe20003f16000 */
[C---:B------:R-:W-:Y:S01]  /*4f70*/  FADD.FTZ R5, -R182.reuse, R10 ;  /* 0x0000000ab6057221 */ /* 0x040fe20000010100 */
[C---:B------:R-:W-:Y:S01]  /*4f80*/  FADD.FTZ R11, -R182.reuse, R11 ;  /* 0x0000000bb60b7221 */ /* 0x040fe20000010100 */
[-C--:B------:R-:W-:Y:S01]  /*4f90*/  FSEL R113, R113, R182.reuse, P3 ;  /* 0x000000b671717208 */ /* 0x080fe20001800000 */
[C---:B------:R-:W-:Y:S01]  /*4fa0*/  FADD.FTZ R15, -R182.reuse, R15 ;  /* 0x0000000fb60f7221 */ /* 0x040fe20000010100 */
[----:B------:R-:W-:Y:S01]  /*4fb0*/  FSEL R4, R101, R182, P0 ;  /* 0x000000b665047208 */ /* 0x000fe20000000000 */
        /* <DEDUP_REMOVED lines=11> */
[----:B------:R-:W-:Y:S01]  /*5070*/  FSETP.GE.FTZ.AND P3, PT, R189, RZ, PT ;  /* 0x000000ffbd00720b */ /* 0x000fe20003f76000 */
[----:B------:R-:W-:Y:S01]  /*5080*/  FMUL.FTZ R183, R249, R183 ;  /* 0x000000b7f9b77220 */ /* 0x000fe20000410000 */
[----:B------:R-:W-:Y:S01]  /*5090*/  FSETP.GE.FTZ.AND P2, PT, R188, RZ, PT ;  /* 0x000000ffbc00720b */ /* 0x000fe20003f56000 */
[----:B------:R-:W-:Y:S01]  /*50a0*/  FMUL.FTZ R11, R190, R11 ;  /* 0x0000000bbe0b7220 */ /* 0x000fe20000410000 */
[-C--:B-1----:R-:W-:Y:S01]  /*50b0*/  FSEL R8, R5, R182.reuse, P3 ;  /* 0x000000b605087208 */ /* 0x082fe20001800000 */
[C---:B------:R-:W-:Y:S01]  /*50c0*/  VIADD R108, R196.reuse, 0x40 ;  /* 0x00000040c46c7836 */ /* 0x040fe20000000000 */
[----:B------:R-:W-:Y:S01]  /*50d0*/  FSEL R15, R15, R182, P2 ;  /* 0x000000b60f0f7208 */ /* 0x000fe20001000000 */
[----:B------:R-:W-:Y:S01]  /*50e0*/  @P4 VIADD R108, R196, 0xffffffc0 ;  /* 0xffffffc0c46c4836 */ /* 0x000fe20000000000 */
        /* <DEDUP_REMOVED lines=75> */
[----:B------:R-:W-:Y:S01]  /*55a0*/  IMAD.SHL.U32 R5, R211, 0x8, RZ ;  /* 0x00000008d3057824 */ /* 0x000fe200078e00ff */
[----:B------:R-:W-:Y:S01]  /*55b0*/  ISETP.GE.AND P2, PT, R208, UR4, PT ;  /* 0x00000004d0007c0c */ /* 0x000fe2000bf46270 */
[----:B------:R-:W-:Y:S01]  /*55c0*/  IMAD.U32 R9, RZ, RZ, UR33 ;  /* 0x00000021ff097e24 */ /* 0x000fe2000f8e00ff */
[----:B------:R-:W-:Y:S01]  /*55d0*/  ISETP.GE.AND P3, PT, R204, UR4, PT ;  /* 0x00000004cc007c0c */ /* 0x000fe2000bf66270 */
[----:B------:R-:W-:Y:S01]  /*55e0*/  IMAD.X R4, RZ, RZ, ~UR13, P0 ;  /* 0x8000000dff047e24 */ /* 0x000fe200080e06ff */
[----:B------:R-:W-:Y:S01]  /*55f0*/  LOP3.LUT R10, R5, 0x1f8, RZ, 0xc0, !PT ;  /* 0x000001f8050a7812 */ /* 0x000fe200078ec0ff */
[----:B------:R-:W-:Y:S02]  /*5600*/  IMAD.U32 R8, RZ, RZ, UR33 ;  /* 0x00000021ff087e24 */ /* 0x000fe4000f8e00ff */
[----:B------:R-:W-:Y:S01]  /*5610*/  IMAD.U32 R6, RZ, RZ, UR32 ;  /* 0x00000020ff067e24 */ /* 0x000fe2000f8e00ff */
[----:B------:R-:W-:Y:S02]  /*5620*/  SHF.R.S64 R7, R7, 0x1f, R4 ;  /* 0x0000001f07077819 */ /* 0x000fe40000001004 */
[----:B------:R-:W-:Y:S02]  /*5630*/  LOP3.LUT R10, R10, 0x38, R211, 0x78, !PT ;  /* 0x000000380a0a7812 */ /* 0x000fe400078e78d3 */
[----:B------:R-:W-:Y:S01]  /*5640*/  IADD3 R226, P0, PT, R7, R226, RZ ;  /* 0x000000e207e27210 */ /* 0x000fe20007f1e0ff */
[----:B------:R-:W-:Y:S01]  /*5650*/  IMAD.U32 R7, RZ, RZ, UR33 ;  /* 0x00000021ff077e24 */ /* 0x000fe2000f8e00ff */
[----:B------:R-:W-:Y:S01]  /*5660*/  LOP3.LUT R10, R10, 0x1e00, R5, 0xf8, !PT ;  /* 0x00001e000a0a7812 */ /* 0x000fe200078ef805 */
[----:B------:R-:W-:Y:S01]  /*5670*/  IMAD.U32 R5, RZ, RZ, UR33 ;  /* 0x00000021ff057e24 */ /* 0x000fe2000f8e00ff */
[----:B------:R-:W-:Y:S01]  /*5680*/  LEA.HI.X.SX32 R227, R4, R227, 0x1, P0 ;  /* 0x000000e304e37211 */ /* 0x000fe200000f0eff */
[----:B------:R-:W-:Y:S01]  /*5690*/  IMAD.U32 R4, RZ, RZ, UR32 ;  /* 0x00000020ff047e24 */ /* 0x000fe2000f8e00ff */
[-C--:B------:R-:W-:Y:S02]  /*56a0*/  @!P2 LEA R14, P0, R7, R226.reuse, 0x1 ;  /* 0x000000e2070ea211 */ /* 0x080fe400078008ff */
[----:B------:R-:W-:Y:S02]  /*56b0*/  LEA R7, R10, UR22, 0x1 ;  /* 0x000000160a077c11 */ /* 0x000fe4000f8e08ff */
[----:B------:R-:W-:Y:S02]  /*56c0*/  @!P3 LEA R12, P1, R9, R226, 0x1 ;  /* 0x000000e2090cb211 */ /* 0x000fe400078208ff */
[-C--:B------:R-:W-:Y:S01]  /*56d0*/  @!P2 LEA.HI.X R15, R5, R227.reuse, R4, 0x1, P0 ;  /* 0x000000e3050fa211 */ /* 0x080fe200000f0c04 */
[----:B------:R-:W-:Y:S01]  /*56e0*/  @!PT LDS RZ, [RZ] ;  /* 0x00000000fffff984 */ /* 0x000fe20000000800 */
[----:B------:R-:W-:Y:S01]  /*56f0*/  @!PT LDS RZ, [RZ] ;  /* 0x00000000fffff984 */ /* 0x000fe20000000800 */
[----:B------:R-:W-:Y:S01]  /*5700*/  @!PT LDS RZ, [RZ] ;  /* 0x00000000fffff984 */ /* 0x000fe20000000800 */
[----:B------:R1:W-:Y:S01]  /*5710*/  @!P3 LDGSTS.E.BYPASS.LTC128B.128 [R7+0x8000], desc[UR26][R226.64] ;  /* 0x08000000e207bfae */ /* 0x0003e2000b981a1a */
[----:B------:R-:W-:Y:S03]  /*5720*/  @!P3 LEA.HI.X R13, R8, R227, R6, 0x1, P1 ;  /* 0x000000e3080db211 */ /* 0x000fe600008f0c06 */
        /* <DEDUP_REMOVED lines=17> */
.L_x_659:
[----:B------:R-:W-:Y:S01]  /*5840*/  LDSM.16.M88.4 R100, [R195] ;  /* 0x00000000c364783b */ /* 0x000fe20000000200 */
[C---:B------:R-:W-:Y:S01]  /*5850*/  IMAD.IADD R184, R195.reuse, 0x1, R200 ;  /* 0x00000001c3b87824 */ /* 0x040fe200078e02c8 */
[----:B------:R-:W-:Y:S01]  /*5860*/  ISETP.GT.AND P1, PT, R238, R221, PT ;  /* 0x000000ddee00720c */ /* 0x000fe20003f24270 */
[----:B------:R-:W-:Y:S01]  /*5870*/  IMAD.MOV.U32 R201, RZ, RZ, R207 ;  /* 0x000000ffffc97224 */ /* 0x000fe200078e00cf */
[----:B------:R-:W1:Y:S01]  /*5880*/  LDSM.16.MT88.4 R16, [R197+0xc000] ;  /* 0x00c00000c510783b */ /* 0x000e620000004200 */
[----:B------:R-:W-:Y:S01]  /*5890*/  @P4 VIADD R201, R195, 0xffffffc0 ;  /* 0xffffffc0c3c94836 */ /* 0x000fe20000000000 */
[----:B------:R-:W-:Y:S01]  /*58a0*/  @P6 IADD3 R222, P2, PT, R222, -0x100, RZ ;  /* 0xffffff00dede6810 */ /* 0x000fe20007f5e0ff */
[----:B------:R-:W-:Y:S01]  /*58b0*/  VIADD R232, R232, 0xffffffc0 ;  /* 0xffffffc0e8e87836 */ /* 0x000fe20000000000 */
[----:B------:R-:W2:Y:S02]  /*58c0*/  LDSM.16.M88.4 R60, [R195+0x1000] ;  /* 0x00100000c33c783b */ /* 0x000ea40000000200 */
[----:B------:R-:W-:Y:S02]  /*58d0*/  @P6 IADD3.X R223, PT, PT, R223, -0x1, RZ, P2, !PT ;  /* 0xffffffffdfdf6810 */ /* 0x000fe400017fe4ff */
[----:B------:R-:W3:Y:S04]  /*58e0*/  LDSM.16.MT88.4 R64, [R197+0xe000] ;  /* 0x00e00000c540783b */ /* 0x000ee80000004200 */
[----:B------:R-:W-:Y:S04]  /*58f0*/  LDSM.16.MT88.4 R108, [R197+0xc800] ;  /* 0x00c80000c56c783b */ /* 0x000fe80000004200 */
[----:B------:R-:W4:Y:S04]  /*5900*/  LDSM.16.M88.4 R104, [R184] ;  /* 0x00000000b868783b */ /* 0x000f280000000200 */
[----:B------:R-:W4:Y:S04]  /*5910*/  LDSM.16.M88.4 R112, [R184+0x1000] ;  /* 0x00100000b870783b */ /* 0x000f280000000200 */
[----:B------:R-:W4:Y:S04]  /*5920*/  LDSM.16.MT88.4 R180, [R197+0xe800] ;  /* 0x00e80000c5b4783b */ /* 0x000f280000004200 */
[----:B------:R-:W-:Y:S04]  /*5930*/  LDSM.16.M88.4 R184, [R201+0x1000] ;  /* 0x00100000c9b8783b */ /* 0x000fe80000000200 */
[----:B------:R-:W-:Y:S01]  /*5940*/  LDSM.16.MT88.4 R188, [R197+0xf000] ;  /* 0x00f00000c5bc783b */ /* 0x000fe20000004200 */
        /* <DEDUP_REMOVED lines=15> */
[C---:B------:R-:W-:Y:S04]  /*5a40*/  HMMA.16816.F32.BF16 R56, R112.reuse, R180, R56 ;  /* 0x000000b47038723c */ /* 0x040fe80000041838 */
[----:B------:R-:W-:Y:S04]  /*5a50*/  IMAD.IADD R180, R200, 0x1, R201 ;  /* 0x00000001c8b47824 */ /* 0x000fe800078e02c9 */
[-C--:B------:R-:W-:Y:S01]  /*5a60*/  HMMA.16816.F32.BF16 R60, R112, R182.reuse, R60 ;  /* 0x000000b6703c723c */ /* 0x080fe2000004183c */
[----:B------:R-:W-:Y:S07]  /*5a70*/  LDSM.16.M88.4 R112, [R180+0x1000] ;  /* 0x00100000b470783b */ /* 0x000fee0000000200 */
[----:B------:R-:W-:Y:S01]  /*5a80*/  HMMA.16816.F32.BF16 R64, R104, R182, R64 ;  /* 0x000000b66840723c */ /* 0x000fe20000041840 */
[----:B------:R-:W-:Y:S03]  /*5a90*/  LDSM.16.M88.4 R104, [R180] ;  /* 0x00000000b468783b */ /* 0x000fe60000000200 */
[C---:B------:R-:W-:Y:S04]  /*5aa0*/  LEA R182, P0, R229.reuse, R242, 0x2 ;  /* 0x000000f2e5b67211 */ /* 0x040fe800078010ff */
[----:B------:R-:W-:Y:S01]  /*5ab0*/  LEA.HI.X.SX32 R183, R229, R243, 0x2, P0 ;  /* 0x000000f3e5b77211 */ /* 0x000fe200000f16ff */
[-C--:B-1----:R-:W-:Y:S08]  /*5ac0*/  HMMA.16816.F32.BF16 R4, R100, R108.reuse, R4 ;  /* 0x0000006c6404723c */ /* 0x082ff00000041804 */
[C---:B------:R-:W-:Y:S08]  /*5ad0*/  HMMA.16816.F32.BF16 R8, R184.reuse, R108, R8 ;  /* 0x0000006cb808723c */ /* 0x040ff00000041808 */
[-C--:B------:R-:W-:Y:S08]  /*5ae0*/  HMMA.16816.F32.BF16 R12, R184, R110.reuse, R12 ;  /* 0x0000006eb80c723c */ /* 0x080ff0000004180c */
[C---:B------:R-:W-:Y:S01]  /*5af0*/  HMMA.16816.F32.BF16 R16, R100.reuse, R110, R16 ;  /* 0x0000006e6410723c */ /* 0x040fe20000041810 */
[----:B------:R-:W1:Y:S07]  /*5b00*/  LDSM.16.MT88.4 R108, [R197+0xd800] ;  /* 0x00d80000c56c783b */ /* 0x000e6e0000004200 */
[-C--:B------:R-:W-:Y:S08]  /*5b10*/  HMMA.16816.F32.BF16 R52, R100, R188.reuse, R52 ;  /* 0x000000bc6434723c */ /* 0x080ff00000041834 */
[C---:B------:R-:W-:Y:S04]  /*5b20*/  HMMA.16816.F32.BF16 R56, R184.reuse, R188, R56 ;  /* 0x000000bcb838723c */ /* 0x040fe80000041838 */
[C---:B------:R-:W-:Y:S04]  /*5b30*/  LEA R188, P0, R249.reuse, R182, 0x5 ;  /* 0x000000b6f9bc7211 */ /* 0x040fe800078028ff */
[-C--:B------:R-:W-:Y:S03]  /*5b40*/  HMMA.16816.F32.BF16 R60, R184, R190.reuse, R60 ;  /* 0x000000beb83c723c */ /* 0x080fe6000004183c */
[C---:B------:R-:W-:Y:S02]  /*5b50*/  LEA.HI.X.SX32 R189, R249.reuse, R183, 0x5, P0 ;  /* 0x000000b7f9bd7211 */ /* 0x040fe400000f2eff */
[C---:B------:R-:W-:Y:S03]  /*5b60*/  LEA R184, P0, R249.reuse, R188, 0x5 ;  /* 0x000000bcf9b87211 */ /* 0x040fe600078028ff */
[----:B------:R-:W-:Y:S01]  /*5b70*/  HMMA.16816.F32.BF16 R64, R100, R190, R64 ;  /* 0x000000be6440723c */ /* 0x000fe20000041840 */
[----:B------:R-:W2:Y:S03]  /*5b80*/  LDSM.16.MT88.4 R100, [R197+0xf800] ;  /* 0x00f80000c564783b */ /* 0x000ea60000004200 */
[C---:B------:R-:W-:Y:S02]  /*5b90*/  LEA.HI.X.SX32 R185, R249.reuse, R189, 0x5, P0 ;  /* 0x000000bdf9b97211 */ /* 0x040fe400000f2eff */
[C---:B------:R-:W-:Y:S02]  /*5ba0*/  LEA R190, P0, R249.reuse, R184, 0x5 ;  /* 0x000000b8f9be7211 */ /* 0x040fe400078028ff */
[-C--:B-1----:R-:W-:Y:S05]  /*5bb0*/  HMMA.16816.F32.BF16 R4, R104, R108.reuse, R4 ;  /* 0x0000006c6804723c */ /* 0x082fea0000041804 */
[C---:B------:R-:W-:Y:S02]  /*5bc0*/  LEA.HI.X.SX32 R191, R249.reuse, R185, 0x5, P0 ;  /* 0x000000b9f9bf7211 */ /* 0x040fe400000f2eff */
[C---:B------:R-:W-:Y:S01]  /*5bd0*/  LEA R186, P0, R249.reuse, R190, 0x5 ;  /* 0x000000bef9ba7211 */ /* 0x040fe200078028ff */
[C---:B------:R-:W-:Y:S04]  /*5be0*/  HMMA.16816.F32.BF16 R8, R112.reuse, R108, R8 ;  /* 0x0000006c7008723c */ /* 0x040fe80000041808 */
[C---:B------:R-:W-:Y:S02]  /*5bf0*/  LEA.HI.X.SX32 R187, R249.reuse, R191, 0x5, P0 ;  /* 0x000000bff9bb7211 */ /* 0x040fe400000f2eff */
[C---:B------:R-:W-:Y:S02]  /*5c00*/  LEA R108, P0, R249.reuse, R186, 0x5 ;  /* 0x000000baf96c7211 */ /* 0x040fe400078028ff */
[-C--:B------:R-:W-:Y:S03]  /*5c10*/  HMMA.16816.F32.BF16 R12, R112, R110.reuse, R12 ;  /* 0x0000006e700c723c */ /* 0x080fe6000004180c */
[C---:B------:R-:W-:Y:S05]  /*5c20*/  LEA.HI.X.SX32 R109, R249.reuse, R187, 0x5, P0 ;  /* 0x000000bbf96d7211 */ /* 0x040fea00000f2eff */
[C---:B------:R-:W-:Y:S04]  /*5c30*/  HMMA.16816.F32.BF16 R16, R104.reuse, R110, R16 ;  /* 0x0000006e6810723c */ /* 0x040fe80000041810 */
[C---:B------:R-:W-:Y:S04]  /*5c40*/  LEA R110, P0, R249.reuse, R108, 0x5 ;  /* 0x0000006cf96e7211 */ /* 0x040fe800078028ff */
[-C--:B--2---:R-:W-:Y:S03]  /*5c50*/  HMMA.16816.F32.BF16 R52, R104, R100.reuse, R52 ;  /* 0x000000646834723c */ /* 0x084fe60000041834 */
[C---:B------:R-:W-:Y:S05]  /*5c60*/  LEA.HI.X.SX32 R111, R249.reuse, R109, 0x5, P0 ;  /* 0x0000006df96f7211 */ /* 0x040fea00000f2eff */
[C---:B------:R-:W-:Y:S04]  /*5c70*/  HMMA.16816.F32.BF16 R56, R112.reuse, R100, R56 ;  /* 0x000000647038723c */ /* 0x040fe80000041838 */
[C---:B------:R-:W-:Y:S04]  /*5c80*/  IMAD.WIDE R100, R249.reuse, -0xc0, R110 ;  /* 0xffffff40f9647825 */ /* 0x040fe800078e026e */
[-C--:B------:R-:W-:Y:S03]  /*5c90*/  HMMA.16816.F32.BF16 R60, R112, R102.reuse, R60 ;  /* 0x00000066703c723c */ /* 0x080fe6000004183c */
[C---:B------:R-:W-:Y:S04]  /*5ca0*/  LEA R180, P0, R249.reuse, R100, 0x5 ;  /* 0x00000064f9b47211 */ /* 0x040fe800078028ff */
[C---:B------:R-:W-:Y:S01]  /*5cb0*/  LEA.HI.X.SX32 R181, R249.reuse, R101, 0x5, P0 ;  /* 0x00000065f9b57211 */ /* 0x040fe200000f2eff */
[----:B------:R-:W-:Y:S04]  /*5cc0*/  HMMA.16816.F32.BF16 R64, R104, R102, R64 ;  /* 0x000000666840723c */ /* 0x000fe80000041840 */
[----:B------:R-:W-:Y:S01]  /*5cd0*/  @P6 IMAD.WIDE.U32 R104, R202, 0x4, R244 ;  /* 0x00000004ca686825 */ /* 0x000fe200078e00f4 */
[C---:B------:R-:W-:Y:S04]  /*5ce0*/  LEA R114, P0, R249.reuse, R180, 0x5 ;  /* 0x000000b4f9727211 */ /* 0x040fe800078028ff */
[----:B------:R-:W5:Y:S01]  /*5cf0*/  @P6 LDG.E R235, desc[UR26][R104.64+-0x100] ;  /* 0xffff001a68eb6981 */ /* 0x000f62000c1e1900 */
[C---:B------:R-:W-:Y:S02]  /*5d00*/  LEA.HI.X.SX32 R115, R249.reuse, R181, 0x5, P0 ;  /* 0x000000b5f9737211 */ /* 0x040fe400000f2eff */
[C---:B------:R-:W-:Y:S01]  /*5d10*/  LEA R112, P0, R249.reuse, R114, 0x5 ;  /* 0x00000072f9707211 */ /* 0x040fe200078028ff */
[----:B------:R1:W5:Y:S03]  /*5d20*/  @P6 LDG.E R234, desc[UR26][R104.64+-0xe0] ;  /* 0xffff201a68ea6981 */ /* 0x000366000c1e1900 */
[C---:B------:R-:W-:Y:S01]  /*5d30*/  LEA.HI.X.SX32 R113, R249.reuse, R115, 0x5, P0 ;  /* 0x00000073f9717211 */ /* 0x040fe200000f2eff */
[----:B------:R-:W-:Y:S01]  /*5d40*/  REDG.E.ADD.F32.FTZ.RN.STRONG.GPU desc[UR26][R242.64], R4 ;  /* 0x00000004f20079a6 */ /* 0x000fe2000c12f31a */
        /* <DEDUP_REMOVED lines=8> */
[----:B------:R4:W-:Y:S01]  /*5dd0*/  REDG.E.ADD.F32.FTZ.RN.STRONG.GPU desc[UR26][R186.64], R9 ;  /* 0x00000009ba0079a6 */ /* 0x0009e2000c12f31a */
[C---:B-1----:R-:W-:Y:S03]  /*5de0*/  LEA R104, P0, R249.reuse, R106, 0x5 ;  /* 0x0000006af9687211 */ /* 0x042fe600078028ff */
[----:B------:R-:W-:Y:S01]  /*5df0*/  REDG.E.ADD.F32.FTZ.RN.STRONG.GPU desc[UR26][R108.64], R10 ;  /* 0x0000000a6c0079a6 */ /* 0x000fe2000c12f31a */
[C---:B------:R-:W-:Y:S03]  /*5e00*/  LEA.HI.X.SX32 R105, R249.reuse, R107, 0x5, P0 ;  /* 0x0000006bf9697211 */ /* 0x040fe600000f2eff */
[----:B------:R-:W-:Y:S01]  /*5e10*/  REDG.E.ADD.F32.FTZ.RN.STRONG.GPU desc[UR26][R110.64], R11 ;  /* 0x0000000b6e0079a6 */ /* 0x000fe2000c12f31a */
[C---:B--2---:R-:W-:Y:S03]  /*5e20*/  IMAD.WIDE R4, R249.reuse, -0xc0, R104 ;  /* 0xffffff40f9047825 */ /* 0x044fe600078e0268 */
[----:B------:R-:W-:Y:S04]  /*5e30*/  REDG.E.ADD.F32.FTZ.RN.STRONG.GPU desc[UR26][R242.64+0x80], R16 ;  /* 0x00008010f20079a6 */ /* 0x000fe8000c12f31a */
[----:B------:R-:W-:Y:S01]  /*5e40*/  REDG.E.ADD.F32.FTZ.RN.STRONG.GPU desc[UR26][R100.64+0x80], R17 ;  /* 0x00008011640079a6 */ /* 0x000fe2000c12f31a */
[C---:B------:R-:W-:Y:S03]  /*5e50*/  LEA R182, P0, R249.reuse, R4, 0x5 ;  /* 0x00000004f9b67211 */ /* 0x040fe600078028ff */
[----:B------:R-:W-:Y:S01]  /*5e60*/  REDG.E.ADD.F32.FTZ.RN.STRONG.GPU desc[UR26][R180.64+0x80], R18 ;  /* 0x00008012b40079a6 */ /* 0x000fe2000c12f31a */
[C---:B------:R-:W-:Y:S02]  /*5e70*/  LEA.HI.X.SX32 R183, R249.reuse, R5, 0x5, P0 ;  /* 0x00000005f9b77211 */ /* 0x040fe400000f2eff */
[C---:B---3--:R-:W-:Y:S01]  /*5e80*/  LEA R188, P0, R249.reuse, R182, 0x5 ;  /* 0x000000b6f9bc7211 */ /* 0x048fe200078028ff */
[----:B------:R-:W-:Y:S03]  /*5e90*/  REDG.E.ADD.F32.FTZ.RN.STRONG.GPU desc[UR26][R114.64+0x80], R19 ;  /* 0x00008013720079a6 */ /* 0x000fe6000c12f31a */
[C---:B------:R-:W-:Y:S01]  /*5ea0*/  LEA.HI.X.SX32 R189, R249.reuse, R183, 0x5, P0 ;  /* 0x000000b7f9bd7211 */ /* 0x040fe200000f2eff */
[----:B------:R1:W-:Y:S01]  /*5eb0*/  REDG.E.ADD.F32.FTZ.RN.STRONG.GPU desc[UR26][R112.64+0x80], R12 ;  /* 0x0000800c700079a6 */ /* 0x0003e2000c12f31a */
[C---:B------:R-:W-:Y:S03]  /*5ec0*/  LEA R6, P0, R249.reuse, R188, 0x5 ;  /* 0x000000bcf9067211 */ /* 0x040fe600078028ff */
[----:B------:R-:W-:Y:S01]  /*5ed0*/  REDG.E.ADD.F32.FTZ.RN.STRONG.GPU desc[UR26][R102.64+0x80], R13 ;  /* 0x0000800d660079a6 */ /* 0x000fe2000c12f31a */
[C---:B----4-:R-:W-:Y:S02]  /*5ee0*/  LEA.HI.X.SX32 R7, R249.reuse, R189, 0x5, P0 ;  /* 0x000000bdf9077211 */ /* 0x050fe400000f2eff */
[C---:B------:R-:W-:Y:S01]  /*5ef0*/  LEA R184, P0, R249.reuse, R6, 0x5 ;  /* 0x00000006f9b87211 */ /* 0x040fe200078028ff */
[----:B------:R-:W-:Y:S03]  /*5f00*/  REDG.E.ADD.F32.FTZ.RN.STRONG.GPU desc[UR26][R106.64+0x80], R14 ;  /* 0x0000800e6a0079a6 */ /* 0x000fe6000c12f31a */
[C---:B------:R-:W-:Y:S01]  /*5f10*/  LEA.HI.X.SX32 R185, R249.reuse, R7, 0x5, P0 ;  /* 0x00000007f9b97211 */ /* 0x040fe200000f2eff */
        /* <DEDUP_REMOVED lines=8> */
[----:B-1----:R-:W-:Y:S03]  /*5fa0*/  IMAD.MOV.U32 R112, RZ, RZ, R206 ;  /* 0x000000ffff707224 */ /* 0x002fe600078e00ce */
[----:B------:R-:W-:Y:S01]  /*5fb0*/  REDG.E.ADD.F32.FTZ.RN.STRONG.GPU desc[UR26][R188.64+0x100], R55 ;  /* 0x00010037bc0079a6 */ /* 0x000fe2000c12f31a */
[C---:B------:R-:W-:Y:S03]  /*5fc0*/  IMAD.WIDE R8, R249.reuse, -0xc0, R186 ;  /* 0xffffff40f9087825 */ /* 0x040fe600078e02ba */
[----:B------:R-:W-:Y:S01]  /*5fd0*/  REDG.E.ADD.F32.FTZ.RN.STRONG.GPU desc[UR26][R6.64+0x100], R56 ;  /* 0x00010038060079a6 */ /* 0x000fe2000c12f31a */
[----:B------:R-:W-:Y:S01]  /*5fe0*/  @P4 VIADD R112, R196, 0xffffffc0 ;  /* 0xffffffc0c4704836 */ /* 0x000fe20000000000 */
[C---:B------:R-:W-:Y:S02]  /*5ff0*/  LEA R108, P0, R249.reuse, R8, 0x5 ;  /* 0x00000008f96c7211 */ /* 0x040fe400078028ff */
[----:B------:R-:W-:Y:S02]  /*6000*/  REDG.E.ADD.F32.FTZ.RN.STRONG.GPU desc[UR26][R184.64+0x100], R57 ;  /* 0x00010039b80079a6 */ /* 0x000fe4000c12f31a */
[C---:B------:R-:W-:Y:S02]  /*6010*/  LEA.HI.X.SX32 R109, R249.reuse, R9, 0x5, P0 ;  /* 0x00000009f96d7211 */ /* 0x040fe400000f2eff */
        /* <DEDUP_REMOVED lines=15> */
[C---:B--2---:R-:W-:Y:S03]  /*6110*/  LEA R104, P0, R249.reuse, R114, 0x5 ;  /* 0x00000072f9687211 */ /* 0x044fe600078028ff */
[----:B------:R-:W-:Y:S01]  /*6120*/  LDSM.16.MT88.4 R4, [R196+-0x2000] ;  /* 0xffe00000c404783b */ /* 0x000fe20000004200 */
[----:B------:R-:W-:Y:S03]  /*6130*/  LEA.HI.X.SX32 R105, R249, R115, 0x5, P0 ;  /* 0x00000073f9697211 */ /* 0x000fe600000f2eff */
        /* <DEDUP_REMOVED lines=62> */
[----:B------:R-:W3:Y:S01]  /*6520*/  S2R R2, SR_TID.X ;  /* 0x0000000000027919 */ /* 0x000ee20000002100 */
[----:B------:R-:W4:Y:S01]  /*6530*/  LDCU UR5, c[0x0][0x4fc] ;  /* 0x00009f80ff0577ac */ /* 0x000f220008000800 */
        /* <DEDUP_REMOVED lines=13> */
[C---:B-1----:R-:W-:Y:S01]  /*6610*/  SHF.L.U32 R3, R0.reuse, 0x4, RZ ;  /* 0x0000000400037819 */ /* 0x042fe200000006ff */
[----:B------:R-:W-:Y:S01]  /*6620*/  FMUL.FTZ R77, R77, UR4 ;  /* 0x000000044d4d7c20 */ /* 0x000fe20008410000 */
[----:B------:R-:W-:Y:S01]  /*6630*/  SHF.L.U32 R4, R0, 0x5, RZ ;  /* 0x0000000500047819 */ /* 0x000fe200000006ff */
[----:B------:R-:W-:Y:S01]  /*6640*/  FMUL.FTZ R78, R78, UR4 ;  /* 0x000000044e4e7c20 */ /* 0x000fe20008410000 */
[----:B------:R-:W-:Y:S01]  /*6650*/  SHF.R.U32.HI R5, RZ, 0x3, R0 ;  /* 0x00000003ff057819 */ /* 0x000fe20000011600 */
[----:B------:R-:W-:Y:S01]  /*6660*/  FMUL.FTZ R79, R79, UR4 ;  /* 0x000000044f4f7c20 */ /* 0x000fe20008410000 */
[----:B------:R-:W-:Y:S01]  /*6670*/  LOP3.LUT R6, R3, 0x1c0, RZ, 0xc0, !PT ;  /* 0x000001c003067812 */ /* 0x000fe200078ec0ff */
[----:B------:R-:W-:Y:S01]  /*6680*/  FMUL.FTZ R84, R84, UR4 ;  /* 0x0000000454547c20 */ /* 0x000fe20008410000 */
[----:B------:R-:W-:Y:S01]  /*6690*/  SHF.L.U32 R0, R0, 0x1, RZ ;  /* 0x0000000100007819 */ /* 0x000fe200000006ff */
[----:B------:R-:W-:Y:S01]  /*66a0*/  FMUL.FTZ R85, R85, UR4 ;  /* 0x0000000455557c20 */ /* 0x000fe20008410000 */
[----:B------:R-:W-:Y:S01]  /*66b0*/  LOP3.LUT R3, R4, 0x400, RZ, 0xc0, !PT ;  /* 0x0000040004037812 */ /* 0x000fe200078ec0ff */
[----:B------:R-:W-:Y:S01]  /*66c0*/  FMUL.FTZ R86, R86, UR4 ;  /* 0x0000000456567c20 */ /* 0x000fe20008410000 */
[----:B------:R-:W-:Y:S01]  /*66d0*/  LOP3.LUT R7, R6, 0x18, R5, 0xf8, !PT ;  /* 0x0000001806077812 */ /* 0x000fe200078ef805 */
[----:B------:R-:W-:Y:S01]  /*66e0*/  FMUL.FTZ R87, R87, UR4 ;  /* 0x0000000457577c20 */ /* 0x000fe20008410000 */
[--C-:B------:R-:W-:Y:S01]  /*66f0*/  LOP3.LUT R3, R3, 0x6, R0.reuse, 0xf8, !PT ;  /* 0x0000000603037812 */ /* 0x100fe200078ef800 */
[----:B------:R-:W-:Y:S01]  /*6700*/  FMUL.FTZ R96, R96, UR4 ;  /* 0x0000000460607c20 */ /* 0x000fe20008410000 */
[----:B------:R-:W-:Y:S01]  /*6710*/  LOP3.LUT R0, R7, 0x38, R0, 0x78, !PT ;  /* 0x0000003807007812 */ /* 0x000fe200078e7800 */
[----:B------:R-:W-:Y:S01]  /*6720*/  FMUL.FTZ R97, R97, UR4 ;  /* 0x0000000461617c20 */ /* 0x000fe20008410000 */
[----:B---3--:R-:W-:Y:S01]  /*6730*/  LOP3.LUT P0, RZ, R2, 0x10, RZ, 0xc0, !PT ;  /* 0x0000001002ff7812 */ /* 0x008fe2000780c0ff */
[----:B------:R-:W-:Y:S01]  /*6740*/  FMUL.FTZ R98, R98, UR4 ;  /* 0x0000000462627c20 */ /* 0x000fe20008410000 */
[----:B------:R-:W-:Y:S01]  /*6750*/  LOP3.LUT R0, R3, R0, RZ, 0xfc, !PT ;  /* 0x0000000003007212 */ /* 0x000fe200078efcff */
[----:B------:R-:W-:Y:S01]  /*6760*/  FMUL.FTZ R99, R99, UR4 ;  /* 0x0000000463637c20 */ /* 0x000fe20008410000 */
[----:B------:R-:W-:Y:S01]  /*6770*/  F2FP.BF16.F32.PACK_AB R68, R69, R68 ;  /* 0x000000444544723e */ /* 0x000fe200000010ff */
[----:B------:R-:W-:Y:S01]  /*6780*/  FMUL.FTZ R88, R88, UR4 ;  /* 0x0000000458587c20 */ /* 0x000fe20008410000 */
[----:B------:R-:W-:Y:S01]  /*6790*/  LEA R3, R0, UR18, 0x1 ;  /* 0x0000001200037c11 */ /* 0x000fe2000f8e08ff */
[----:B------:R-:W-:Y:S01]  /*67a0*/  BAR.SYNC.DEFER_BLOCKING 0x0 ;  /* 0x0000000000007b1d */ /* 0x000fe20000010000 */
[----:B------:R-:W-:Y:S01]  /*67b0*/  F2FP.BF16.F32.PACK_AB R70, R71, R70 ;  /* 0x000000464746723e */ /* 0x000fe200000010ff */
[----:B------:R-:W-:Y:S01]  /*67c0*/  FMUL.FTZ R89, R89, UR4 ;  /* 0x0000000459597c20 */ /* 0x000fe20008410000 */
[C---:B------:R-:W-:Y:S01]  /*67d0*/  IADD3 R0, PT, PT, R3.reuse, 0xc000, RZ ;  /* 0x0000c00003007810 */ /* 0x040fe20007ffe0ff */
[----:B------:R-:W-:Y:S01]  /*67e0*/  FMUL.FTZ R90, R90, UR4 ;  /* 0x000000045a5a7c20 */ /* 0x000fe20008410000 */
[----:B------:R-:W-:Y:S01]  /*67f0*/  IADD3 R7, PT, PT, R3, 0xc040, RZ ;  /* 0x0000c04003077810 */ /* 0x000fe20007ffe0ff */
        /* <DEDUP_REMOVED lines=112> */
.L_x_661:
[----:B------:R-:W2:Y:S01]  /*6f00*/  LDCU.64 UR12, c[0x0][0x5c0] ;  /* 0x0000b800ff0c77ac */ /* 0x000ea20008000a00 */
[----:B-1----:R-:W-:-:S05]  /*6f10*/  IADD3 R30, PT, PT, R239, R240, RZ ;  /* 0x000000f0ef1e7210 */ /* 0x002fca0007ffe0ff */
[C---:B--2---:R-:W-:Y:S02]  /*6f20*/  IMAD R28, R30.reuse, UR13, RZ ;  /* 0x0000000d1e1c7c24 */ /* 0x044fe4000f8e02ff */
[----:B------:R-:W-:-:S05]  /*6f30*/  IMAD.WIDE.U32 R30, R30, UR12, RZ ;  /* 0x0000000c1e1e7c25 */ /* 0x000fca000f8e00ff */
[----:B------:R-:W-:Y:S02]  /*6f40*/  IADD3 R28, PT, PT, R31, R28, RZ ;  /* 0x0000001c1f1c7210 */ /* 0x000fe40007ffe0ff */
.L_x_662:
        /* <DEDUP_REMOVED lines=12> */
.L_x_663:
[----:B------:R-:W1:Y:S01]  /*7010*/  LDCU.64 UR6, c[0x0][0x5c8] ;  /* 0x0000b900ff0677ac */ /* 0x000e620008000a00 */
[----:B------:R-:W-:-:S05]  /*7020*/  IADD3 R6, PT, PT, R239, R240, RZ ;  /* 0x000000f0ef067210 */ /* 0x000fca0007ffe0ff */
[C---:B-1----:R-:W-:Y:S02]  /*7030*/  IMAD R0, R6.reuse, UR7, RZ ;  /* 0x0000000706007c24 */ /* 0x042fe4000f8e02ff */
[----:B------:R-:W-:-:S05]  /*7040*/  IMAD.WIDE.U32 R6, R6, UR6, RZ ;  /* 0x0000000606067c25 */ /* 0x000fca000f8e00ff */
[----:B------:R-:W-:Y:S02]  /*7050*/  IADD3 R0, PT, PT, R7, R0, RZ ;  /* 0x0000000007007210 */ /* 0x000fe40007ffe0ff */
[----:B------:R-:W-:-:S07]  /*7060*/  MOV R4, R6 ;  /* 0x0000000600047202 */ /* 0x000fce0000000f00 */
.L_x_664:
[----:B------:R-:W-:Y:S01]  /*7070*/  BAR.SYNC.DEFER_BLOCKING 0x0 ;  /* 0x0000000000007b1d */ /* 0x000fe20000010000 */
[----:B------:R-:W-:Y:S01]  /*7080*/  IMAD.SHL.U32 R6, R2, 0x8, RZ ;  /* 0x0000000802067824 */ /* 0x000fe200078e00ff */
[----:B------:R-:W-:Y:S01]  /*7090*/  USHF.L.U32 UR14, UR25, 0x6, URZ ;  /* 0x00000006190e7899 */ /* 0x000fe200080006ff */
[----:B------:R-:W-:Y:S01]  /*70a0*/  LOP3.LUT R36, R204, 0x40, RZ, 0xfc, !PT ;  /* 0x00000040cc247812 */ /* 0x000fe200078efcff */
[----:B------:R-:W-:Y:S02]  /*70b0*/  USHF.L.U32 UR4, UR25, 0x6, URZ ;  /* 0x0000000619047899 */ /* 0x000fe400080006ff */
[----:B------:R-:W-:Y:S01]  /*70c0*/  LOP3.LUT R3, R6, 0x1f8, RZ, 0xc0, !PT ;  /* 0x000001f806037812 */ /* 0x000fe200078ec0ff */
[----:B------:R-:W-:Y:S01]  /*70d0*/  UIMAD.WIDE.U32 UR16, UR14, UR12, URZ ;  /* 0x0000000c0e1072a5 */ /* 0x000fe2000f8e00ff */
[----:B------:R-:W-:Y:S01]  /*70e0*/  BSSY.RECONVERGENT B0, `(.L_x_665) ;  /* 0x000002a000007945 */ /* 0x000fe20003800200 */
[----:B------:R-:W-:Y:S01]  /*70f0*/  USHF.R.S32.HI UR15, URZ, 0x1f, UR14 ;  /* 0x0000001fff0f7899 */ /* 0x000fe2000801140e */
[----:B------:R-:W-:Y:S01]  /*7100*/  LOP3.LUT R3, R3, 0x38, R2, 0x78, !PT ;  /* 0x0000003803037812 */ /* 0x000fe200078e7802 */
[----:B------:R-:W-:-:S02]  /*7110*/  VIADD R237, R237, -UR4 ;  /* 0x80000004eded7c36 */ /* 0x000fc40008000000 */
[----:B------:R-:W-:Y:S01]  /*7120*/  UIMAD UR5, UR15, UR12, URZ ;  /* 0x0000000c0f0572a4 */ /* 0x000fe2000f8e02ff */
[----:B------:R-:W-:Y:S02]  /*7130*/  LOP3.LUT R3, R3, 0x1e00, R6, 0xf8, !PT ;  /* 0x00001e0003037812 */ /* 0x000fe400078ef806 */
[----:B------:R-:W1:Y:S01]  /*7140*/  LDC.64 R6, c[0x0][0x5d8] ;  /* 0x00017600ff067b82 */ /* 0x000e620000000a00 */
[----:B------:R-:W-:Y:S01]  /*7150*/  UIMAD UR5, UR14, UR13, UR5 ;  /* 0x0000000d0e0572a4 */ /* 0x000fe2000f8e0205 */
[----:B------:R-:W-:Y:S02]  /*7160*/  LEA R38, R3, UR20, 0x1 ;  /* 0x0000001403267c11 */ /* 0x000fe4000f8e08ff */
[----:B------:R-:W-:Y:S02]  /*7170*/  LOP3.LUT R3, R204, UR16, RZ, 0xfc, !PT ;  /* 0x00000010cc037c12 */ /* 0x000fe4000f8efcff */
[C---:B------:R-:W-:Y:S01]  /*7180*/  ISETP.GE.AND P2, PT, R5.reuse, R237, PT ;  /* 0x000000ed0500720c */ /* 0x040fe20003f46270 */
[----:B------:R-:W-:Y:S01]  /*7190*/  IMAD.U32 R29, RZ, RZ, UR5 ;  /* 0x00000005ff1d7e24 */ /* 0x000fe2000f8e00ff */
[----:B------:R2:W3:Y:S01]  /*71a0*/  LDS.128 R24, [R38+0xd000] ;  /* 0x00d0000026187984 */ /* 0x0004e20000000c00 */
[----:B------:R-:W-:Y:S01]  /*71b0*/  IADD3 R42, P0, PT, R30, R3, RZ ;  /* 0x000000031e2a7210 */ /* 0x000fe20007f1e0ff */
[----:B------:R-:W-:Y:S01]  /*71c0*/  VIADD R30, R5, 0x20 ;  /* 0x00000020051e7836 */ /* 0x000fe20000000000 */
[----:B------:R-:W4:Y:S01]  /*71d0*/  LDC.64 R2, c[0x0][0x5e0] ;  /* 0x00017800ff027b82 */ /* 0x000f220000000a00 */
[----:B------:R2:W2:Y:S01]  /*71e0*/  LDS.128 R20, [R38+0x10000] ;  /* 0x0100000026147984 */ /* 0x0004a20000000c00 */
[----:B------:R-:W-:-:S02]  /*71f0*/  IADD3.X R43, PT, PT, R28, UR17, R29, P0, !PT ;  /* 0x000000111c2b7c10 */ /* 0x000fc400087fe41d */
[----:B------:R-:W-:Y:S01]  /*7200*/  ISETP.GE.AND P4, PT, R30, R237, PT ;  /* 0x000000ed1e00720c */ /* 0x000fe20003f86270 */
[----:B------:R1:W2:Y:S04]  /*7210*/  LDS.128 R16, [R38+0x11000] ;  /* 0x0110000026107984 */ /* 0x0002a80000000c00 */
[----:B------:R1:W2:Y:S04]  /*7220*/  LDS.128 R12, [R38+0x12000] ;  /* 0x01200000260c7984 */ /* 0x0002a80000000c00 */
[----:B------:R1:W2:Y:S02]  /*7230*/  LDS.128 R8, [R38+0x13000] ;  /* 0x0130000026087984 */ /* 0x0002a40000000c00 */
[----:B-1----:R-:W-:Y:S01]  /*7240*/  IMAD.WIDE.U32 R42, R6, UR19, R42 ;  /* 0x00000013062a7c25 */ /* 0x002fe2000f8e002a */
[----:B------:R-:W-:-:S03]  /*7250*/  IADD3 R6, P0, PT, R5, 0x20, RZ ;  /* 0x0000002005067810 */ /* 0x000fc60007f1e0ff */
[----:B------:R-:W-:Y:S02]  /*7260*/  IMAD R39, R7, UR19, R43 ;  /* 0x0000001307277c24 */ /* 0x000fe4000f8e022b */
[----:B------:R-:W-:Y:S02]  /*7270*/  IMAD.U32 R7, RZ, RZ, UR6 ;  /* 0x00000006ff077e24 */ /* 0x000fe4000f8e00ff */
[----:B------:R-:W-:Y:S01]  /*7280*/  IMAD.X R37, RZ, RZ, RZ, P0 ;  /* 0x000000ffff257224 */ /* 0x000fe200000e06ff */
[----:B---3--:R-:W-:Y:S06]  /*7290*/  @P2 BRA `(.L_x_666) ;  /* 0x0000000000382947 */ /* 0x008fec0003800000 */
[----:B------:R-:W1:Y:S01]  /*72a0*/  LDCU UR16, c[0x0][0x440] ;  /* 0x00008800ff1077ac */ /* 0x000e620008000800 */
[----:B------:R-:W3:Y:S01]  /*72b0*/  LDS.128 R32, [R38+0xe000] ;  /* 0x00e0000026207984 */ /* 0x000ee20000000c00 */
[----:B------:R-:W-:Y:S01]  /*72c0*/  IMAD.MOV.U32 R40, RZ, RZ, R42 ;  /* 0x000000ffff287224 */ /* 0x000fe200078e002a */
[----:B------:R-:W4:Y:S01]  /*72d0*/  LDCU.64 UR4, c[0x0][0x560] ;  /* 0x0000ac00ff0477ac */ /* 0x000f220008000a00 */
[----:B------:R-:W-:Y:S02]  /*72e0*/  IMAD.MOV.U32 R41, RZ, RZ, R39 ;  /* 0x000000ffff297224 */ /* 0x000fe400078e0027 */
[----:B------:R-:W-:-:S04]  /*72f0*/  IMAD.WIDE.U32 R46, R5, UR12, R40 ;  /* 0x0000000c052e7c25 */ /* 0x000fc8000f8e0028 */
[----:B------:R-:W-:Y:S01]  /*7300*/  IMAD R40, R5, UR13, R47 ;  /* 0x0000000d05287c24 */ /* 0x000fe2000f8e022f */
[----:B-1----:R-:W-:Y:S02]  /*7310*/  ISETP.GE.AND P1, PT, R204, UR16, PT ;  /* 0x00000010cc007c0c */ /* 0x002fe4000bf26270 */
[----:B------:R-:W-:Y:S02]  /*7320*/  ISETP.GE.AND P0, PT, R36, UR16, PT ;  /* 0x0000001024007c0c */ /* 0x000fe4000bf06270 */
[----:B----4-:R-:W-:-:S04]  /*7330*/  LEA R44, P3, R46, UR4, 0x1 ;  /* 0x000000042e2c7c11 */ /* 0x010fc8000f8608ff */
[----:B------:R-:W-:-:S05]  /*7340*/  LEA.HI.X R45, R46, UR5, R40, 0x1, P3 ;  /* 0x000000052e2d7c11 */ /* 0x000fca00098f0c28 */
[----:B------:R-:W1:Y:S04]  /*7350*/  @!P1 LDS.128 R28, [R38+0xc000] ;  /* 0x00c00000261c9984 */ /* 0x000e680000000c00 */
[----:B---3--:R3:W-:Y:S04]  /*7360*/  @!P0 STG.E.128 desc[UR26][R44.64+0x80], R32 ;  /* 0x000080202c008986 */ /* 0x0087e8000c101d1a */
[----:B-1----:R3:W-:Y:S02]  /*7370*/  @!P1 STG.E.128 desc[UR26][R44.64], R28 ;  /* 0x0000001c2c009986 */ /* 0x0027e4000c101d1a */
.L_x_666:
[----:B------:R-:W-:Y:S05]  /*7380*/  BSYNC.RECONVERGENT B0 ;  /* 0x0000000000007941 */ /* 0x000fea0003800200 */
.L_x_665:
[----:B---3--:R1:W3:Y:S01]  /*7390*/  LDS.128 R28, [R38+0xf000] ;  /* 0x00f00000261c7984 */ /* 0x0082e20000000c00 */
[----:B------:R-:W-:Y:S04]  /*73a0*/  BSSY.RECONVERGENT B0, `(.L_x_667) ;  /* 0x000000f000007945 */ /* 0x000fe80003800200 */
[----:B------:R-:W-:Y:S05]  /*73b0*/  @P4 BRA `(.L_x_668) ;  /* 0x0000000000344947 */ /* 0x000fea0003800000 */
[----:B------:R-:W4:Y:S01]  /*73c0*/  LDCU UR16, c[0x0][0x440] ;  /* 0x00008800ff1077ac */ /* 0x000f220008000800 */
[----:B------:R-:W-:Y:S02]  /*73d0*/  IMAD R33, R37, UR12, RZ ;  /* 0x0000000c25217c24 */ /* 0x000fe4000f8e02ff */
[----:B-12---:R-:W-:Y:S01]  /*73e0*/  IMAD.MOV.U32 R38, RZ, RZ, R42 ;  /* 0x000000ffff267224 */ /* 0x006fe200078e002a */
        /* <DEDUP_REMOVED lines=8> */
[----:B------:R1:W-:Y:S04]  /*7470*/  @!P1 STG.E.128 desc[UR26][R32.64], R24 ;  /* 0x0000001820009986 */ /* 0x0003e8000c101d1a */
[----:B---3--:R1:W-:Y:S02]  /*7480*/  @!P0 STG.E.128 desc[UR26][R32.64+0x80], R28 ;  /* 0x0000801c20008986 */ /* 0x0083e4000c101d1a */
.L_x_668:
[----:B------:R-:W-:Y:S05]  /*7490*/  BSYNC.RECONVERGENT B0 ;  /* 0x0000000000007941 */ /* 0x000fea0003800200 */
.L_x_667:
[----:B-1----:R-:W-:Y:S01]  /*74a0*/  MOV R24, R204 ;  /* 0x000000cc00187202 */ /* 0x002fe20000000f00 */
[----:B------:R-:W-:Y:S01]  /*74b0*/  UIMAD UR15, UR15, UR6, URZ ;  /* 0x000000060f0f72a4 */ /* 0x000fe2000f8e02ff */
[----:B------:R-:W-:Y:S01]  /*74c0*/  MOV R25, RZ ;  /* 0x000000ff00197202 */ /* 0x000fe20000000f00 */
[----:B------:R-:W-:Y:S02]  /*74d0*/  BSSY.RECONVERGENT B0, `(.L_x_669) ;  /* 0x0000013000007945 */ /* 0x000fe40003800200 */
[----:B------:R-:W-:Y:S01]  /*74e0*/  UIMAD UR15, UR14, UR7, UR15 ;  /* 0x000000070e0f72a4 */ /* 0x000fe2000f8e020f */
[----:B------:R-:W-:-:S03]  /*74f0*/  IMAD.WIDE.U32 R24, R7, UR14, R24 ;  /* 0x0000000e07187c25 */ /* 0x000fc6000f8e0018 */
[----:B------:R-:W-:-:S04]  /*7500*/  IADD3 R24, P0, PT, R4, R24, RZ ;  /* 0x0000001804187210 */ /* 0x000fc80007f1e0ff */
[----:B------:R-:W-:-:S03]  /*7510*/  IADD3.X R25, PT, PT, R0, UR15, R25, P0, !PT ;  /* 0x0000000f00197c10 */ /* 0x000fc600087fe419 */
[----:B----4-:R-:W-:-:S04]  /*7520*/  IMAD.WIDE.U32 R24, R2, UR19, R24 ;  /* 0x0000001302187c25 */ /* 0x010fc8000f8e0018 */
[----:B------:R-:W-:Y:S01]  /*7530*/  IMAD R3, R3, UR19, R25 ;  /* 0x0000001303037c24 */ /* 0x000fe2000f8e0219 */
[----:B------:R-:W-:Y:S06]  /*7540*/  @P2 BRA `(.L_x_670) ;  /* 0x00000000002c2947 */ /* 0x000fec0003800000 */
[----:B------:R-:W1:Y:S01]  /*7550*/  LDCU UR12, c[0x0][0x440] ;  /* 0x00008800ff0c77ac */ /* 0x000e620008000800 */
[----:B------:R-:W-:Y:S01]  /*7560*/  IMAD.MOV.U32 R2, RZ, RZ, R24 ;  /* 0x000000ffff027224 */ /* 0x000fe200078e0018 */
[----:B------:R-:W4:Y:S03]  /*7570*/  LDCU.64 UR4, c[0x0][0x568] ;  /* 0x0000ad00ff0477ac */ /* 0x000f260008000a00 */
[----:B------:R-:W-:-:S04]  /*7580*/  IMAD.WIDE.U32 R26, R5, UR6, R2 ;  /* 0x00000006051a7c25 */ /* 0x000fc8000f8e0002 */
[----:B------:R-:W-:Y:S01]  /*7590*/  IMAD R5, R5, UR7, R27 ;  /* 0x0000000705057c24 */ /* 0x000fe2000f8e021b */
[----:B-1----:R-:W-:Y:S02]  /*75a0*/  ISETP.GE.AND P1, PT, R204, UR12, PT ;  /* 0x0000000ccc007c0c */ /* 0x002fe4000bf26270 */
[----:B------:R-:W-:Y:S02]  /*75b0*/  ISETP.GE.AND P0, PT, R36, UR12, PT ;  /* 0x0000000c24007c0c */ /* 0x000fe4000bf06270 */
[----:B----4-:R-:W-:-:S04]  /*75c0*/  LEA R4, P2, R26, UR4, 0x1 ;  /* 0x000000041a047c11 */ /* 0x010fc8000f8408ff */
[----:B------:R-:W-:-:S05]  /*75d0*/  LEA.HI.X R5, R26, UR5, R5, 0x1, P2 ;  /* 0x000000051a057c11 */ /* 0x000fca00090f0c05 */
[----:B--2---:R1:W-:Y:S04]  /*75e0*/  @!P1 STG.E.128 desc[UR26][R4.64], R20 ;  /* 0x0000001404009986 */ /* 0x0043e8000c101d1a */
[----:B------:R1:W-:Y:S02]  /*75f0*/  @!P0 STG.E.128 desc[UR26][R4.64+0x80], R12 ;  /* 0x0000800c04008986 */ /* 0x0003e4000c101d1a */
.L_x_670:
[----:B------:R-:W-:Y:S05]  /*7600*/  BSYNC.RECONVERGENT B0 ;  /* 0x0000000000007941 */ /* 0x000fea0003800200 */
.L_x_669:
        /* <DEDUP_REMOVED lines=12> */
[----:B--2---:R4:W-:Y:S04]  /*76d0*/  @!P1 STG.E.128 desc[UR26][R4.64], R16 ;  /* 0x0000001004009986 */ /* 0x0049e8000c101d1a */
[----:B------:R4:W-:Y:S02]  /*76e0*/  @!P0 STG.E.128 desc[UR26][R4.64+0x80], R8 ;  /* 0x0000800804008986 */ /* 0x0009e4000c101d1a */
.L_x_637:
[----:B------:R-:W-:Y:S05]  /*76f0*/  BSYNC.RECONVERGENT B1 ;  /* 0x0000000000017941 */ /* 0x000fea0003800200 */
.L_x_615:
[----:B------:R-:W2:Y:S01]  /*7700*/  LDCU UR5, c[0x0][0x438] ;  /* 0x00008700ff0577ac */ /* 0x000ea20008000800 */
[----:B------:R-:W1:Y:S01]  /*7710*/  LDC R0, c[0x0][0x438] ;  /* 0x00010e00ff007b82 */ /* 0x000e620000000800 */
        /* <DEDUP_REMOVED lines=9> */
.L_x_672:
        /* <DEDUP_REMOVED lines=13> */
.L_x_1256:


//--------------------- .text._ZN5flash44flash_bwd_dq_dk_dv_loop_seqk_parallel_kernelI23Flash_bwd_kernel_traitsILi128ELi64ELi64ELi8ELi4ELi2ELi2ELb1ELb0EN7cutlass10bfloat16_tE19Flash_kernel_traitsILi128ELi64ELi64ELi8ES3_EELb0ELb1ELb0ELb1ELb0ELb0ELb1EEEvNS_16Flash_bwd_paramsE --------------------------
	.section	.text._ZN5flash44flash_bwd_dq_dk_dv_loop_seqk_parallel_kernelI23Flash_bwd_kernel_traitsILi128ELi64ELi64ELi8ELi4ELi2ELi2ELb1ELb0EN7cutlass10bfloat16_tE19Flash_kernel_traitsILi128ELi64ELi64ELi8ES3_EELb0ELb1ELb0ELb1ELb0ELb0ELb1EEEvNS_16Flash_bwd_paramsE,"ax",@progbits
	.align	128
        .global         _ZN5flash44flash_bwd_dq_dk_dv_loop_seqk_parallel_kernelI23Flash_bwd_kernel_traitsILi128ELi64ELi64ELi8ELi4ELi2ELi2ELb1ELb0EN7cutlass10bfloat16_tE19Flash_kernel_traitsILi128ELi64ELi64ELi8ES3_EELb0ELb1ELb0ELb1ELb0ELb0ELb1EEEvNS_16Flash_bwd_paramsE
        .type           _ZN5flash44flash_bwd_dq_dk_dv_loop_seqk_parallel_kernelI23Flash_bwd_kernel_traitsILi128ELi64ELi64ELi8ELi4ELi2ELi2ELb1ELb0EN7cutlass10bfloat16_tE19Flash_kernel_traitsILi128ELi64ELi64ELi8ES3_EELb0ELb1ELb0ELb1ELb0ELb0ELb1EEEvNS_16Flash_bwd_paramsE,@function
        .size           _ZN5flash44flash_bwd_dq_dk_dv_loop_seqk_parallel_kernelI23Flash_bwd_kernel_traitsILi128ELi64ELi64ELi8ELi4ELi2ELi2ELb1ELb0EN7cutlass10bfloat16_tE19Flash_kernel_traitsILi128ELi64ELi64ELi8ES3_EELb0ELb1ELb0ELb1ELb0ELb0ELb1EEEvNS_16Flash_bwd_paramsE,(.L_x_1257 - _ZN5flash44flash_bwd_dq_dk_dv_loop_seqk_parallel_kernelI23Flash_bwd_kernel_traitsILi128ELi64ELi64ELi8ELi4ELi2ELi2ELb1ELb0EN7cutlass10bfloat16_tE19Flash_kernel_traitsILi128ELi64ELi64ELi8ES3_EELb0ELb1ELb0ELb1ELb0ELb0ELb1EEEvNS_16Flash_bwd_paramsE)
        .other          _ZN5flash44flash_bwd_dq_dk_dv_loop_seqk_parallel_kernelI23Flash_bwd_kernel_traitsILi128ELi64ELi64ELi8ELi4ELi2ELi2ELb1ELb0EN7cutlass10bfloat16_tE19Flash_kernel_traitsILi128ELi64ELi64ELi8ES3_EELb0ELb1ELb0ELb1ELb0ELb0ELb1EEEvNS_16Flash_bwd_paramsE,@"STO_CUDA_ENTRY STV_DEFAULT"
_ZN5flash44flash_bwd_dq_dk_dv_loop_seqk_parallel_kernelI23Flash_bwd_kernel_traitsILi128ELi64ELi64ELi8ELi4ELi2ELi2ELb1ELb0EN7cutlass10bfloat16_tE19Flash_kernel_traitsILi128ELi64ELi64ELi8ES3_EELb0ELb1ELb0ELb1ELb0ELb0ELb1EEEvNS_16Flash_bwd_paramsE:
.text._ZN5flash44flash_bwd_dq_dk_dv_loop_seqk_parallel_kernelI23Flash_bwd_kernel_traitsILi128ELi64ELi64ELi8ELi4ELi2ELi2ELb1ELb0EN7cutlass10bfloat16_tE19Flash_kernel_traitsILi128ELi64ELi64ELi8ES3_EELb0ELb1ELb0ELb1ELb0ELb0ELb1EEEvNS_16Flash_bwd_paramsE:
        /* <DEDUP_REMOVED lines=34> */
[----:B------:R-:W-:-:S02]  /*0220*/  LOP3.LUT R209, R209, 0x20, R3, 0x78, !PT ;  /* 0x00000020d1d17812 */ /* 0x000fc400078e7803 */
[----:B------:R-:W-:Y:S02]  /*0230*/  LOP3.LUT R208, R208, 0x7, R3, 0xf8, !PT ;  /* 0x00000007d0d07812 */ /* 0x000fe400078ef803 */
[----:B------:R-:W-:Y:S02]  /*0240*/  LOP3.LUT R3, R0, 0x200, RZ, 0xc0, !PT ;  /* 0x0000020000037812 */ /* 0x000fe400078ec0ff */
[--C-:B------:R-:W-:Y:S02]  /*0250*/  LOP3.LUT R209, R209, 0x1c0, R207.reuse, 0xf8, !PT ;  /* 0x000001c0d1d17812 */ /* 0x100fe400078ef8cf */
[----:B------:R-:W-:Y:S02]  /*0260*/  LOP3.LUT R3, R3, 0x3800, R207, 0xf8, !PT ;  /* 0x0000380003037812 */ /* 0x000fe400078ef8cf */
[----:B------:R-:W-:Y:S02]  /*0270*/  SHF.R.U32.HI R213, RZ, 0x3, R201 ;  /* 0x00000003ffd57819 */ /* 0x000fe400000116c9 */
[----:B------:R-:W-:-:S02]  /*0280*/  LOP3.LUT R207, R207, 0x1c0, RZ, 0xc0, !PT ;  /* 0x000001c0cfcf7812 */ /* 0x000fc400078ec0ff */
[C---:B------:R-:W-:Y:S02]  /*0290*/  LOP3.LUT R5, R0.reuse, 0xc00, RZ, 0xc0, !PT ;  /* 0x00000c0000057812 */ /* 0x040fe400078ec0ff */
[----:B------:R-:W-:Y:S02]  /*02a0*/  LOP3.LUT R4, R0, 0x400, RZ, 0xc0, !PT ;  /* 0x0000040000047812 */ /* 0x000fe400078ec0ff */
[----:B------:R-:W-:Y:S02]  /*02b0*/  LOP3.LUT R6, R202, 0x1c0, RZ, 0xc0, !PT ;  /* 0x000001c0ca067812 */ /* 0x000fe400078ec0ff */
[----:B------:R-:W-:Y:S02]  /*02c0*/  LOP3.LUT R207, R207, 0x18, R213, 0xf8, !PT ;  /* 0x00000018cfcf7812 */ /* 0x000fe400078ef8d5 */
[----:B------:R-:W-:Y:S02]  /*02d0*/  LOP3.LUT R210, R212, 0x1f8, RZ, 0xc0, !PT ;  /* 0x000001f8d4d27812 */ /* 0x000fe400078ec0ff */
[----:B------:R-:W-:-:S02]  /*02e0*/  LOP3.LUT R200, R199, 0x10, RZ, 0xc0, !PT ;  /* 0x00000010c7c87812 */ /* 0x000fc400078ec0ff */
[--C-:B------:R-:W-:Y:S02]  /*02f0*/  LOP3.LUT R5, R5, 0x6, R2.reuse, 0xf8, !PT ;  /* 0x0000000605057812 */ /* 0x100fe400078ef802 */
[----:B------:R-:W-:Y:S02]  /*0300*/  LOP3.LUT R4, R4, 0x6, R2, 0xf8, !PT ;  /* 0x0000000604047812 */ /* 0x000fe400078ef802 */
[----:B------:R-:W-:Y:S02]  /*0310*/  LOP3.LUT R6, R6, 0x38, R212, 0xf8, !PT ;  /* 0x0000003806067812 */ /* 0x000fe400078ef8d4 */
[----:B------:R-:W-:Y:S02]  /*0320*/  LOP3.LUT R207, R207, 0x38, R2, 0x78, !PT ;  /* 0x00000038cfcf7812 */ /* 0x000fe400078e7802 */
[----:B------:R-:W-:Y:S02]  /*0330*/  LOP3.LUT R2, R2, 0x20, RZ, 0xc0, !PT ;  /* 0x0000002002027812 */ /* 0x000fe400078ec0ff */
[----:B------:R-:W-:-:S02]  /*0340*/  R2P PR, R201, 0xe ;  /* 0x0000000ec9007804 */ /* 0x000fc40000000000 */
[--C-:B------:R-:W-:Y:S02]  /*0350*/  LOP3.LUT R210, R210, 0x38, R201.reuse, 0x78, !PT ;  /* 0x00000038d2d27812 */ /* 0x100fe400078e78c9 */
[--C-:B------:R-:W-:Y:S02]  /*0360*/  LOP3.LUT R200, R200, 0x8, R201.reuse, 0xf8, !PT ;  /* 0x00000008c8c87812 */ /* 0x100fe400078ef8c9 */
[----:B------:R-:W-:Y:S02]  /*0370*/  LOP3.LUT R201, R6, 0x8, R201, 0x78, !PT ;  /* 0x0000000806c97812 */ /* 0x000fe400078e78c9 */
[----:B------:R-:W-:Y:S02]  /*0380*/  LOP3.LUT R2, R2, 0x18, R213, 0xf8, !PT ;  /* 0x0000001802027812 */ /* 0x000fe400078ef8d5 */
[----:B------:R-:W-:Y:S02]  /*0390*/  LOP3.LUT R207, R4, R207, RZ, 0xfc, !PT ;  /* 0x000000cf04cf7212 */ /* 0x000fe400078efcff */
[----:B------:R-:W-:-:S02]  /*03a0*/  LOP3.LUT R200, R200, R6, RZ, 0x3c, !PT ;  /* 0x00000006c8c87212 */ /* 0x000fc400078e3cff */
[----:B------:R-:W-:Y:S02]  /*03b0*/  LOP3.LUT R201, R3, R201, RZ, 0xfc, !PT ;  /* 0x000000c903c97212 */ /* 0x000fe400078efcff */
[----:B------:R-:W-:Y:S02]  /*03c0*/  LOP3.LUT R4, R202, 0x200, RZ, 0xc0, !PT ;  /* 0x00000200ca047812 */ /* 0x000fe400078ec0ff */
[----:B------:R-:W-:Y:S02]  /*03d0*/  LOP3.LUT R3, R2, 0x1c0, R202, 0xf8, !PT ;  /* 0x000001c002037812 */ /* 0x000fe400078ef8ca */
[----:B------:R-:W-:Y:S02]  /*03e0*/  LOP3.LUT R209, R5, R209, RZ, 0xfc, !PT ;  /* 0x000000d105d17212 */ /* 0x000fe400078efcff */
[----:B------:R-:W-:Y:S01]  /*03f0*/  LOP3.LUT R199, R6, 0x8, R199, 0x78, !PT ;  /* 0x0000000806c77812 */ /* 0x000fe200078e78c7 */
[----:B---3--:R-:W-:Y:S01]  /*0400*/  IMAD.U32 R6, RZ, RZ, UR4 ;  /* 0x00000004ff067e24 */ /* 0x008fe2000f8e00ff */
[C-C-:B------:R-:W-:Y:S01]  /*0410*/  LOP3.LUT R203, R4.reuse, 0xc00, R0.reuse, 0xf8, !PT ;  /* 0x00000c0004cb7812 */ /* 0x140fe200078ef800 */
[----:B------:R-:W-:Y:S01]  /*0420*/  UIADD3 UR4, UPT, UPT, UR6, 0x10000, URZ ;  /* 0x0001000006047890 */ /* 0x000fe2000fffe0ff */
[----:B------:R-:W-:-:S02]  /*0430*/  LOP3.LUT R2, R4, 0x400, R0, 0xf8, !PT ;  /* 0x0000040004027812 */ /* 0x000fc400078ef800 */
[----:B------:R-:W-:Y:S02]  /*0440*/  LOP3.LUT R200, R200, 0x200, R0, 0xf8, !PT ;  /* 0x00000200c8c87812 */ /* 0x000fe400078ef800 */
[----:B------:R-:W-:Y:S02]  /*0450*/  LOP3.LUT R0, R3, 0x38, R212, 0x78, !PT ;  /* 0x0000003803007812 */ /* 0x000fe400078e78d4 */
[----:B------:R-:W-:Y:S02]  /*0460*/  LEA R209, R209, UR5, 0x1 ;  /* 0x00000005d1d17c11 */ /* 0x000fe4000f8e08ff */
[-C--:B------:R-:W-:Y:S02]  /*0470*/  LOP3.LUT R203, R203, R199.reuse, RZ, 0xfc, !PT ;  /* 0x000000c7cbcb7212 */ /* 0x080fe400078efcff */
[----:B------:R-:W-:Y:S01]  /*0480*/  LOP3.LUT R199, R2, R199, RZ, 0xfc, !PT ;  /* 0x000000c702c77212 */ /* 0x000fe200078efcff */
[C---:B------:R-:W-:Y:S01]  /*0490*/  VIADD R214, R209.reuse, 0x20 ;  /* 0x00000020d1d67836 */ /* 0x040fe20000000000 */
[----:B------:R-:W-:Y:S01]  /*04a0*/  LOP3.LUT R202, R0, 0x200, R202, 0xf8, !PT ;  /* 0x0000020000ca7812 */ /* 0x000fe200078ef8ca */
[----:B------:R-:W-:Y:S01]  /*04b0*/  @P3 VIADD R214, R209, 0xffffffe0 ;  /* 0xffffffe0d1d63836 */ /* 0x000fe20000000000 */
[----:B------:R-:W-:-:S02]  /*04c0*/  LOP3.LUT R210, R210, 0x1e00, R212, 0xf8, !PT ;  /* 0x00001e00d2d27812 */ /* 0x000fc400078ef8d4 */
[----:B------:R-:W-:Y:S02]  /*04d0*/  SEL R205, R205, 0xfffffff0, !P1 ;  /* 0xfffffff0cdcd7807 */ /* 0x000fe40004800000 */
[----:B------:R-:W-:Y:S02]  /*04e0*/  SEL R204, R204, 0xffffffe0, !P2 ;  /* 0xffffffe0cccc7807 */ /* 0x000fe40005000000 */
[----:B------:R-:W-:Y:S02]  /*04f0*/  LOP3.LUT R211, R212, 0x38, RZ, 0xc0, !PT ;  /* 0x00000038d4d37812 */ /* 0x000fe400078ec0ff */
[----:B------:R-:W-:Y:S02]  /*0500*/  LEA R210, R210, UR6, 0x1 ;  /* 0x00000006d2d27c11 */ /* 0x000fe4000f8e08ff */
[----:B------:R-:W-:Y:S02]  /*0510*/  LEA R207, R207, UR6, 0x1 ;  /* 0x00000006cfcf7c11 */ /* 0x000fe4000f8e08ff */
[----:B------:R-:W-:-:S02]  /*0520*/  LEA R200, R200, UR5, 0x1 ;  /* 0x00000005c8c87c11 */ /* 0x000fc4000f8e08ff */
[----:B------:R-:W-:Y:S02]  /*0530*/  LEA R203, R203, UR6, 0x1 ;  /* 0x00000006cbcb7c11 */ /* 0x000fe4000f8e08ff */
[----:B------:R-:W-:Y:S02]  /*0540*/  LEA R201, R201, UR4, 0x1 ;  /* 0x00000004c9c97c11 */ /* 0x000fe4000f8e08ff */
[----:B------:R-:W-:Y:S02]  /*0550*/  LEA R199, R199, UR4, 0x1 ;  /* 0x00000004c7c77c11 */ /* 0x000fe4000f8e08ff */
[----:B----4-:R-:W-:-:S07]  /*0560*/  LEA R202, R202, UR6, 0x1 ;  /* 0x00000006caca7c11 */ /* 0x010fce000f8e08ff */
.L_x_730:
[----:B-1----:R-:W1:Y:S01]  /*0570*/  S2R R0, SR_CTAID.Y ;  /* 0x0000000000007919 */ /* 0x002e620000002600 */
[----:B------:R-:W2:Y:S01]  /*0580*/  LDCU.64 UR4, c[0x0][0x478] ;  /* 0x00008f00ff0477ac */ /* 0x000ea20008000a00 */
[----:B------:R-:W-:Y:S01]  /*0590*/  ISETP.NE.U32.AND P0, PT, RZ, UR8, PT ;  /* 0x00000008ff007c0c */ /* 0x000fe2000bf05070 */
[----:B------:R-:W-:Y:S01]  /*05a0*/  IMAD.MOV.U32 R242, RZ, RZ, RZ ;  /* 0x000000fffff27224 */ /* 0x000fe200078e00ff */
[----:B------:R-:W3:Y:S01]  /*05b0*/  LDC.64 R4, c[0x0][0x468] ;  /* 0x00011a00ff047b82 */ /* 0x000ee20000000a00 */
[----:B------:R-:W-:Y:S02]  /*05c0*/  ISETP.NE.U32.AND P5, PT, RZ, UR10, PT ;  /* 0x0000000aff007c0c */ /* 0x000fe4000bfa5070 */
[----:B------:R-:W-:Y:S02]  /*05d0*/  ISETP.NE.AND.EX P0, PT, RZ, UR9, PT, P0 ;  /* 0x00000009ff007c0c */ /* 0x000fe4000bf05300 */
[----:B------:R-:W-:-:S03]  /*05e0*/  ISETP.NE.AND.EX P5, PT, RZ, UR11, PT, P5 ;  /* 0x0000000bff007c0c */ /* 0x000fc6000bfa5350 */
[----:B------:R-:W4:Y:S01]  /*05f0*/  LDC.U8 R3, c[0x0][0x532] ;  /* 0x00014c80ff037b82 */ /* 0x000f220000000000 */
[----:B--2---:R-:W-:-:S07]  /*0600*/  ISETP.NE.U32.AND P2, PT, RZ, UR4, PT ;  /* 0x00000004ff007c0c */ /* 0x004fce000bf45070 */
[----:B------:R-:W2:Y:S01]  /*0610*/  LDC.64 R8, c[0x0][0x460] ;  /* 0x00011800ff087b82 */ /* 0x000ea20000000a00 */
[----:B------:R-:W-:Y:S01]  /*0620*/  ISETP.NE.AND.EX P2, PT, RZ, UR5, PT, P2 ;  /* 0x00000005ff007c0c */ /* 0x000fe2000bf45320 */
[----:B-1----:R-:W-:Y:S01]  /*0630*/  IMAD.SHL.U32 R12, R0, 0x4, RZ ;  /* 0x00000004000c7824 */ /* 0x002fe200078e00ff */
[----:B------:R-:W-:-:S11]  /*0640*/  SHF.R.U32.HI R2, RZ, 0x1e, R0 ;  /* 0x0000001eff027819 */ /* 0x000fd60000011600 */
[C---:B------:R-:W-:Y:S02]  /*0650*/  @P2 IADD3 R10, P3, PT, R12.reuse, UR4, RZ ;  /* 0x000000040c0a2c10 */ /* 0x040fe4000ff7e0ff */
[----:B------:R-:W-:Y:S02]  /*0660*/  @P0 IADD3 R14, P1, PT, R12, UR8, RZ ;  /* 0x000000080c0e0c10 */ /* 0x000fe4000ff3e0ff */
[C---:B------:R-:W-:Y:S02]  /*0670*/  @P2 IADD3.X R11, PT, PT, R2.reuse, UR5, RZ, P3, !PT ;  /* 0x00000005020b2c10 */ /* 0x040fe40009ffe4ff */
[----:B------:R-:W-:Y:S02]  /*0680*/  @P0 IADD3.X R15, PT, PT, R2, UR9, RZ, P1, !PT ;  /* 0x00000009020f0c10 */ /* 0x000fe40008ffe4ff */
[----:B------:R-:W-:Y:S01]  /*0690*/  ISETP.NE.U32.AND P3, PT, RZ, UR10, PT ;  /* 0x0000000aff007c0c */ /* 0x000fe2000bf65070 */
[----:B------:R1:W2:Y:S01]  /*06a0*/  @P2 LDG.E R241, desc[UR24][R10.64] ;  /* 0x000000180af12981 */ /* 0x0002a2000c1e1900 */
[----:B----4-:R-:W-:-:S02]  /*06b0*/  ISETP.NE.AND P4, PT, R3, RZ, PT ;  /* 0x000000ff0300720c */ /* 0x010fc40003f85270 */
[----:B------:R-:W-:Y:S01]  /*06c0*/  ISETP.NE.AND.EX P3, PT, RZ, UR11, PT, P3 ;  /* 0x0000000bff007c0c */ /* 0x000fe2000bf65330 */
[----:B------:R-:W4:Y:S01]  /*06d0*/  @P0 LDG.E R242, desc[UR24][R14.64] ;  /* 0x000000180ef20981 */ /* 0x000f22000c1e1900 */
[----:B---3--:R-:W-:Y:S02]  /*06e0*/  IADD3 R12, P0, PT, R12, R4, RZ ;  /* 0x000000040c0c7210 */ /* 0x008fe40007f1e0ff */
[----:B------:R-:W-:-:S03]  /*06f0*/  ISETP.EQ.U32.AND P1, PT, R4, RZ, PT ;  /* 0x000000ff0400720c */ /* 0x000fc60003f22070 */
[----:B------:R-:W-:Y:S01]  /*0700*/  IMAD.X R13, R2, 0x1, R5, P0 ;  /* 0x00000001020d7824 */ /* 0x000fe200000e0605 */
[----:B------:R-:W-:Y:S01]  /*0710*/  ISETP.EQ.OR.EX P1, PT, R5, RZ, !P4, P1 ;  /* 0x000000ff0500720c */ /* 0x000fe20006722710 */
[----:B------:R-:W3:Y:S01]  /*0720*/  @!P2 LDC.64 R2, c[0x0][0x488] ;  /* 0x00012200ff02ab82 */ /* 0x000ee20000000a00 */
[----:B--2---:R-:W-:-:S04]  /*0730*/  IMAD.WIDE.U32 R8, R0, 0x4, R8 ;  /* 0x0000000400087825 */ /* 0x004fc800078e0008 */
[----:B------:R-:W-:Y:S01]  /*0740*/  IMAD.MOV.U32 R243, RZ, RZ, -0x1 ;  /* 0xfffffffffff37424 */ /* 0x000fe200078e00ff */
[----:B-----5:R-:W5:Y:S01]  /*0750*/  @P3 LDG.E R7, desc[UR24][R8.64+0x4] ;  /* 0x0000041808073981 */ /* 0x020f62000c1e1900 */
[----:B-1----:R-:W-:-:S05]  /*0760*/  IMAD.MOV.U32 R10, RZ, RZ, -0x1 ;  /* 0xffffffffff0a7424 */ /* 0x002fca00078e00ff */
[----:B------:R-:W5:Y:S04]  /*0770*/  @!P1 LDG.E R243, desc[UR24][R12.64] ;  /* 0x000000180cf39981 */ /* 0x000f68000c1e1900 */
[----:B------:R1:W5:Y:S01]  /*0780*/  @P5 LDG.E R10, desc[UR24][R8.64] ;  /* 0x00000018080a5981 */ /* 0x000362000c1e1900 */
[----:B------:R-:W2:Y:S01]  /*0790*/  @!P3 LDC R235, c[0x0][0x434] ;  /* 0x00010d00ffebbb82 */ /* 0x000ea20000000800 */
[----:B------:R-:W-:-:S04]  /*07a0*/  ISETP.NE.U32.AND P1, PT, R4, RZ, PT ;  /* 0x000000ff0400720c */ /* 0x000fc80003f25070 */
[----:B------:R-:W-:Y:S02]  /*07b0*/  ISETP.NE.AND.EX P1, PT, R5, RZ, PT, P1 ;  /* 0x000000ff0500720c */ /* 0x000fe40003f25310 */
[----:B---3--:R-:W-:Y:S01]  /*07c0*/  @!P2 ISETP.NE.U32.AND P0, PT, R2, RZ, PT ;  /* 0x000000ff0200a20c */ /* 0x008fe20003f05070 */
[----:B-1----:R-:W1:Y:S03]  /*07d0*/  @!P2 LDC R8, c[0x0][0x43c] ;  /* 0x00010f00ff08ab82 */ /* 0x002e660000000800 */
[----:B------:R-:W-:Y:S01]  /*07e0*/  @!P2 ISETP.NE.AND.EX P0, PT, R3, RZ, PT, P0 ;  /* 0x000000ff0300a20c */ /* 0x000fe20003f05300 */
[----:B------:R-:W-:-:S03]  /*07f0*/  USHF.L.U32 UR26, UR22, 0x6, URZ ;  /* 0x00000006161a7899 */ /* 0x000fc600080006ff */
[----:B-1----:R-:W-:Y:S01]  /*0800*/  @!P2 SEL R8, R8, RZ, P0 ;  /* 0x000000ff0808a207 */ /* 0x002fe20000000000 */
[----:B----4-:R-:W-:Y:S02]  /*0810*/  @P2 IMAD.IADD R241, R241, 0x1, -R242 ;  /* 0x00000001f1f12824 */ /* 0x010fe400078e0af2 */
[----:B--2---:R-:W-:Y:S06]  /*0820*/  @!P1 BRA `(.L_x_673) ;  /* 0x00000000000c9947 */ /* 0x004fec0003800000 */
[----:B------:R-:W2:Y:S02]  /*0830*/  @P4 LDG.E R6, desc[UR24][R12.64+0x4] ;  /* 0x000004180c064981 */ /* 0x000ea4000c1e1900 */
[----:B--2--5:R-:W-:-:S06]  /*0840*/  @P4 IADD3 R6, PT, PT, R6, -R243, RZ ;  /* 0x800000f306064210 */ /* 0x024fcc0007ffe0ff */
[----:B------:R1:W5:Y:S02]  /*0850*/  @!P4 LDG.E R6, desc[UR24][R12.64] ;  /* 0x000000180c06c981 */ /* 0x000364000c1e1900 */
.L_x_673:
        /* <DEDUP_REMOVED lines=16> */
[----:B------:R-:W-:Y:S02]  /*0960*/  @!P3 IMAD.MOV.U32 R17, RZ, RZ, R6 ;  /* 0x000000ffff11b224 */ /* 0x000fe400078e0006 */
        /* <DEDUP_REMOVED lines=10> */
[----:B------:R-:W-:Y:S02]  /*0a10*/  IADD3 R3, PT, PT, R5, R2, RZ ;  /* 0x0000000205037210 */ /* 0x000fe40007ffe0ff */
[----:B------:R-:W-:-:S05]  /*0a20*/  MOV R2, R4 ;  /* 0x0000000400027202 */ /* 0x000fca0000000f00 */
[----:B---3--:R-:W-:-:S04]  /*0a30*/  IMAD.WIDE.U32 R2, R0, UR4, R2 ;  /* 0x0000000400027c25 */ /* 0x008fc8000f8e0002 */
[----:B------:R-:W-:Y:S01]  /*0a40*/  IMAD R8, R0, UR5, R3 ;  /* 0x0000000500087c24 */ /* 0x000fe2000f8e0203 */
[----:B------:R-:W-:Y:S01]  /*0a50*/  MOV R9, R2 ;  /* 0x0000000200097202 */ /* 0x000fe20000000f00 */
[----:B------:R-:W-:Y:S06]  /*0a60*/  BRA `(.L_x_676) ;  /* 0x0000000000187947 */ /* 0x000fec0003800000 */
.L_x_675:
[----:B------:R-:W2:Y:S01]  /*0a70*/  LDCU.64 UR14, c[0x0][0x3b8] ;  /* 0x00007700ff0e77ac */ /* 0x000ea20008000a00 */
[----:B------:R-:W-:-:S05]  /*0a80*/  IADD3 R2, PT, PT, R242, R243, RZ ;  /* 0x000000f3f2027210 */ /* 0x000fca0007ffe0ff */
[C---:B--2---:R-:W-:Y:S02]  /*0a90*/  IMAD R8, R2.reuse, UR15, RZ ;  /* 0x0000000f02087c24 */ /* 0x044fe4000f8e02ff */
[----:B------:R-:W-:-:S05]  /*0aa0*/  IMAD.WIDE.U32 R2, R2, UR14, RZ ;  /* 0x0000000e02027c25 */ /* 0x000fca000f8e00ff */
[----:B------:R-:W-:Y:S02]  /*0ab0*/  IADD3 R8, PT, PT, R3, R8, RZ ;  /* 0x0000000803087210 */ /* 0x000fe40007ffe0ff */
[----:B------:R-:W-:-:S07]  /*0ac0*/  MOV R9, R2 ;  /* 0x0000000200097202 */ /* 0x000fce0000000f00 */
.L_x_676:
[----:B------:R-:W2:Y:S01]  /*0ad0*/  LDC R2, c[0x0][0x3e8] ;  /* 0x0000fa00ff027b82 */ /* 0x000ea20000000800 */
[----:B------:R-:W-:Y:S01]  /*0ae0*/  USHF.R.S32.HI UR23, URZ, 0x1f, UR26 ;  /* 0x0000001fff177899 */ /* 0x000fe2000801141a */
[----:B--2---:R-:W-:-:S04]  /*0af0*/  IABS R5, R2 ;  /* 0x0000000200057213 */ /* 0x004fc80000000000 */
[----:B------:R-:W2:Y:S08]  /*0b00*/  I2F.RP R6, R5 ;  /* 0x0000000500067306 */ /* 0x000eb00000209400 */
[----:B--2---:R-:W2:Y:S02]  /*0b10*/  MUFU.RCP R6, R6 ;  /* 0x0000000600067308 */ /* 0x004ea40000001000 */
[----:B--2---:R-:W-:-:S06]  /*0b20*/  VIADD R6, R6, 0xffffffe ;  /* 0x0ffffffe06067836 */ /* 0x004fcc0000000000 */
[----:B------:R-:W2:Y:S02]  /*0b30*/  F2I.FTZ.U32.TRUNC.NTZ R7, R6 ;  /* 0x0000000600077305 */ /* 0x000ea4000021f000 */
[----:B--2---:R-:W-:Y:S02]  /*0b40*/  IMAD.MOV R3, RZ, RZ, -R7 ;  /* 0x000000ffff037224 */ /* 0x004fe400078e0a07 */
[----:B------:R-:W-:Y:S02]  /*0b50*/  IMAD.MOV.U32 R6, RZ, RZ, RZ ;  /* 0x000000ffff067224 */ /* 0x000fe400078e00ff */
[----:B------:R-:W-:Y:S01]  /*0b60*/  IMAD R4, R3, R5, RZ ;  /* 0x0000000503047224 */ /* 0x000fe200078e02ff */
[----:B------:R-:W-:-:S03]  /*0b70*/  IABS R3, R206 ;  /* 0x000000ce00037213 */ /* 0x000fc60000000000 */
[----:B------:R-:W-:Y:S01]  /*0b80*/  IMAD.HI.U32 R7, R7, R4, R6 ;  /* 0x0000000407077227 */ /* 0x000fe200078e0006 */
[----:B------:R-:W-:-:S05]  /*0b90*/  MOV R4, R3 ;  /* 0x0000000300047202 */ /* 0x000fca0000000f00 */
[----:B------:R-:W-:-:S04]  /*0ba0*/  IMAD.HI.U32 R7, R7, R4, RZ ;  /* 0x0000000407077227 */ /* 0x000fc800078e00ff */
[----:B------:R-:W-:-:S04]  /*0bb0*/  IMAD.MOV R3, RZ, RZ, -R7 ;  /* 0x000000ffff037224 */ /* 0x000fc800078e0a07 */
[----:B------:R-:W-:-:S05]  /*0bc0*/  IMAD R3, R5, R3, R4 ;  /* 0x0000000305037224 */ /* 0x000fca00078e0204 */
[----:B------:R-:W-:-:S13]  /*0bd0*/  ISETP.GT.U32.AND P1, PT, R5, R3, PT ;  /* 0x000000030500720c */ /* 0x000fda0003f24070 */
[----:B------:R-:W-:Y:S01]  /*0be0*/  @!P1 IMAD.IADD R3, R3, 0x1, -R5 ;  /* 0x0000000103039824 */ /* 0x000fe200078e0a05 */
[----:B------:R-:W-:Y:S02]  /*0bf0*/  @!P1 IADD3 R7, PT, PT, R7, 0x1, RZ ;  /* 0x0000000107079810 */ /* 0x000fe40007ffe0ff */
[----:B------:R-:W-:Y:S02]  /*0c00*/  ISETP.NE.AND P1, PT, R2, RZ, PT ;  /* 0x000000ff0200720c */ /* 0x000fe40003f25270 */
[----:B------:R-:W-:Y:S02]  /*0c10*/  ISETP.GE.U32.AND P4, PT, R3, R5, PT ;  /* 0x000000050300720c */ /* 0x000fe40003f86070 */
[----:B------:R-:W-:-:S04]  /*0c20*/  LOP3.LUT R3, R206, R2, RZ, 0x3c, !PT ;  /* 0x00000002ce037212 */ /* 0x000fc800078e3cff */
[----:B------:R-:W-:-:S07]  /*0c30*/  ISETP.GE.AND P0, PT, R3, RZ, PT ;  /* 0x000000ff0300720c */ /* 0x000fce0003f06270 */
[----:B------:R-:W-:-:S06]  /*0c40*/  @P4 VIADD R7, R7, 0x1 ;  /* 0x0000000107074836 */ /* 0x000fcc0000000000 */
[----:B------:R-:W-:Y:S02]  /*0c50*/  @!P0 IADD3 R7, PT, PT, -R7, RZ, RZ ;  /* 0x000000ff07078210 */ /* 0x000fe40007ffe1ff */
[----:B------:R-:W-:-:S04]  /*0c60*/  @!P1 LOP3.LUT R7, RZ, R2, RZ, 0x33, !PT ;  /* 0x00000002ff079212 */ /* 0x000fc800078e33ff */
[----:B------:R-:W-:Y:S01]  /*0c70*/  SHF.R.S32.HI R6, RZ, 0x1f, R7 ;  /* 0x0000001fff067819 */ /* 0x000fe20000011407 */
[----:B------:R-:W-:Y:S06]  /*0c80*/  @P2 BRA `(.L_x_677) ;  /* 0x00000000002c2947 */ /* 0x000fec0003800000 */
[----:B------:R-:W2:Y:S01]  /*0c90*/  LDCU.64 UR12, c[0x0][0x3c0] ;  /* 0x00007800ff0c77ac */ /* 0x000ea20008000a00 */
[----:B------:R-:W-:Y:S01]  /*0ca0*/  SHF.R.S32.HI R2, RZ, 0x1f, R242 ;  /* 0x0000001fff027819 */ /* 0x000fe200000114f2 */
[----:B------:R-:W1:Y:S04]  /*0cb0*/  LDCU.64 UR4, c[0x0][0x3a8] ;  /* 0x00007500ff0477ac */ /* 0x000e680008000a00 */
[----:B--2---:R-:W-:Y:S02]  /*0cc0*/  IMAD R2, R2, UR12, RZ ;  /* 0x0000000c02027c24 */ /* 0x004fe4000f8e02ff */
[----:B------:R-:W-:-:S04]  /*0cd0*/  IMAD.WIDE.U32 R4, R242, UR12, RZ ;  /* 0x0000000cf2047c25 */ /* 0x000fc8000f8e00ff */
[----:B------:R-:W-:-:S05]  /*0ce0*/  IMAD R2, R242, UR13, R2 ;  /* 0x0000000df2027c24 */ /* 0x000fca000f8e0202 */
[----:B------:R-:W-:Y:S02]  /*0cf0*/  IADD3 R3, PT, PT, R5, R2, RZ ;  /* 0x0000000205037210 */ /* 0x000fe40007ffe0ff */
[----:B------:R-:W-:-:S05]  /*0d00*/  MOV R2, R4 ;  /* 0x0000000400027202 */ /* 0x000fca0000000f00 */
[----:B-1----:R-:W-:-:S04]  /*0d10*/  IMAD.WIDE.U32 R12, R0, UR4, R2 ;  /* 0x00000004000c7c25 */ /* 0x002fc8000f8e0002 */
[----:B------:R-:W-:Y:S01]  /*0d20*/  IMAD R11, R0, UR5, R13 ;  /* 0x00000005000b7c24 */ /* 0x000fe2000f8e020d */
[----:B------:R-:W-:Y:S06]  /*0d30*/  BRA `(.L_x_678) ;  /* 0x0000000000147947 */ /* 0x000fec0003800000 */
.L_x_677:
[----:B------:R-:W2:Y:S01]  /*0d40*/  LDCU.64 UR12, c[0x0][0x3c0] ;  /* 0x00007800ff0c77ac */ /* 0x000ea20008000a00 */
[----:B-1----:R-:W-:-:S05]  /*0d50*/  IADD3 R12, PT, PT, R242, R243, RZ ;  /* 0x000000f3f20c7210 */ /* 0x002fca0007ffe0ff */
[C---:B--2---:R-:W-:Y:S02]  /*0d60*/  IMAD R11, R12.reuse, UR13, RZ ;  /* 0x0000000d0c0b7c24 */ /* 0x044fe4000f8e02ff */
[----:B------:R-:W-:-:S05]  /*0d70*/  IMAD.WIDE.U32 R12, R12, UR12, RZ ;  /* 0x0000000c0c0c7c25 */ /* 0x000fca000f8e00ff */
[----:B------:R-:W-:Y:S02]  /*0d80*/  IADD3 R11, PT, PT, R13, R11, RZ ;  /* 0x0000000b0d0b7210 */ /* 0x000fe40007ffe0ff */
.L_x_678:
        /* <DEDUP_REMOVED lines=28> */
.L_x_679:
[C---:B------:R-:W-:Y:S02]  /*0f50*/  IMAD R15, R10.reuse, UR7, RZ ;  /* 0x000000070a0f7c24 */ /* 0x040fe4000f8e02ff */
[----:B------:R-:W-:-:S05]  /*0f60*/  IMAD.WIDE.U32 R2, R10, UR6, RZ ;  /* 0x000000060a027c25 */ /* 0x000fca000f8e00ff */
[----:B------:R-:W-:Y:S02]  /*0f70*/  IADD3 R15, PT, PT, R3, R15, RZ ;  /* 0x0000000f030f7210 */ /* 0x000fe40007ffe0ff */
[----:B------:R-:W-:Y:S02]  /*0f80*/  MOV R23, R2 ;  /* 0x0000000200177202 */ /* 0x000fe40000000f00 */
.L_x_680:
        /* <DEDUP_REMOVED lines=20> */
.L_x_681:
[----:B------:R-:W1:Y:S01]  /*10d0*/  LDC R246, c[0x0][0x434] ;  /* 0x00010d00fff67b82 */ /* 0x000e620000000800 */
[----:B------:R-:W-:-:S04]  /*10e0*/  IMAD R2, R0, UR17, R206 ;  /* 0x0000001100027c24 */ /* 0x000fc8000f8e02ce */
[----:B-1----:R-:W-:-:S03]  /*10f0*/  IMAD R246, R2, R246, RZ ;  /* 0x000000f602f67224 */ /* 0x002fc600078e02ff */
.L_x_682:
        /* <DEDUP_REMOVED lines=11> */
.L_x_683:
[----:B------:R-:W1:Y:S01]  /*11b0*/  LDC R18, c[0x0][0x444] ;  /* 0x00011100ff127b82 */ /* 0x000e620000000800 */
[----:B------:R-:W-:-:S04]  /*11c0*/  IMAD R2, R0, UR17, R206 ;  /* 0x0000001100027c24 */ /* 0x000fc8000f8e02ce */
[----:B-1----:R-:W-:-:S07]  /*11d0*/  IMAD R18, R2, R18, RZ ;  /* 0x0000001202127224 */ /* 0x002fce00078e02ff */
.L_x_684:
[----:B------:R-:W1:Y:S01]  /*11e0*/  S2R R10, SR_TID.X ;  /* 0x00000000000a7919 */ /* 0x000e620000002100 */
[----:B------:R-:W2:Y:S01]  /*11f0*/  LDCU.128 UR4, c[0x0][0x590] ;  /* 0x0000b200ff0477ac */ /* 0x000ea20008000c00 */
[----:B------:R-:W3:Y:S01]  /*1200*/  LDC.64 R2, c[0x0][0x3b0] ;  /* 0x0000ec00ff027b82 */ /* 0x000ee20000000a00 */
[----:B------:R-:W-:Y:S01]  /*1210*/  IADD3 R28, P0, PT, R211, R28, RZ ;  /* 0x0000001cd31c7210 */ /* 0x000fe20007f1e0ff */
[----:B------:R-:W-:Y:S01]  /*1220*/  IMAD R18, R13, 0x40, R18 ;  /* 0x000000400d127824 */ /* 0x000fe200078e0212 */
[----:B------:R-:W-:Y:S01]  /*1230*/  UIMAD UR29, UR17, UR29, URZ ;  /* 0x0000001d111d72a4 */ /* 0x000fe2000f8e02ff */
[----:B------:R-:W-:Y:S01]  /*1240*/  ISETP.NE.AND P3, PT, RZ, UR16, PT ;  /* 0x00000010ff007c0c */ /* 0x000fe2000bf65270 */
[----:B------:R-:W4:Y:S01]  /*1250*/  LDCU.64 UR18, c[0x0][0x3c8] ;  /* 0x00007900ff1277ac */ /* 0x000f220008000a00 */
[----:B------:R-:W-:Y:S01]  /*1260*/  IMAD.X R29, RZ, RZ, R5, P0 ;  /* 0x000000ffff1d7224 */ /* 0x000fe200000e0605 */
[--C-:B------:R-:W-:Y:S01]  /*1270*/  IADD3 R23, P1, P0, R26, R23, R24.reuse ;  /* 0x000000171a177210 */ /* 0x100fe2000783e018 */
[----:B------:R-:W5:Y:S01]  /*1280*/  LDC.64 R4, c[0x0][0x5f8] ;  /* 0x00017e00ff047b82 */ /* 0x000f620000000a00 */
[----:B------:R-:W-:Y:S01]  /*1290*/  SHF.R.S32.HI R24, RZ, 0x1f, R24 ;  /* 0x0000001fff187819 */ /* 0x000fe20000011418 */
[----:B------:R-:W4:Y:S01]  /*12a0*/  LDCU.64 UR16, c[0x0][0x550] ;  /* 0x0000aa00ff1077ac */ /* 0x000f220008000a00 */
[----:B------:R-:W-:Y:S01]  /*12b0*/  IADD3 R226, PT, PT, R235, UR26, RZ ;  /* 0x0000001aebe27c10 */ /* 0x000fe2000fffe0ff */
[----:B------:R-:W-:Y:S01]  /*12c0*/  BSSY.RECONVERGENT B1, `(.L_x_674) ;  /* 0x00005e1000017945 */ /* 0x000fe20003800200 */
[----:B------:R-:W-:Y:S01]  /*12d0*/  IADD3.X R20, PT, PT, R20, R15, R24, P1, P0 ;  /* 0x0000000f14147210 */ /* 0x000fe20000fe0418 */
[----:B------:R-:W-:Y:S01]  /*12e0*/  IMAD.MOV.U32 R15, RZ, RZ, RZ ;  /* 0x000000ffff0f7224 */ /* 0x000fe200078e00ff */
[----:B------:R-:W-:Y:S01]  /*12f0*/  USHF.L.U32 UR31, UR29, 0x6, URZ ;  /* 0x000000061d1f7899 */ /* 0x000fe200080006ff */
[----:B------:R-:W-:Y:S01]  /*1300*/  LEA R246, R13, R246, 0x6 ;  /* 0x000000f60df67211 */ /* 0x000fe200078e30ff */
[----:B--2---:R-:W-:Y:S01]  /*1310*/  IMAD R14, R21, UR4, RZ ;  /* 0x00000004150e7c24 */ /* 0x004fe2000f8e02ff */
[----:B------:R-:W-:Y:S01]  /*1320*/  USHF.L.U64.HI UR30, UR4, 0x5, UR5 ;  /* 0x00000005041e7899 */ /* 0x000fe20008010205 */
[----:B------:R-:W-:Y:S01]  /*1330*/  IMAD.WIDE.U32 R28, R19, UR4, R28 ;  /* 0x00000004131c7c25 */ /* 0x000fe2000f8e001c */
[----:B------:R-:W-:-:S03]  /*1340*/  LOP3.LUT R215, R211, 0x40, RZ, 0xfc, !PT ;  /* 0x00000040d3d77812 */ /* 0x000fc600078efcff */
[----:B------:R-:W-:Y:S02]  /*1350*/  IMAD R14, R19, UR5, R14 ;  /* 0x00000005130e7c24 */ /* 0x000fe4000f8e020e */
[----:B---3--:R-:W-:Y:S02]  /*1360*/  IMAD R21, R21, R2, RZ ;  /* 0x0000000215157224 */ /* 0x008fe400078e02ff */
[----:B------:R-:W-:Y:S02]  /*1370*/  IMAD.IADD R27, R29, 0x1, R14 ;  /* 0x000000011d1b7824 */ /* 0x000fe400078e020e */
[----:B------:R-:W-:Y:S01]  /*1380*/  IMAD R21, R19, R3, R21 ;  /* 0x0000000313157224 */ /* 0x000fe200078e0215 */
[----:B-1----:R-:W-:Y:S01]  /*1390*/  SHF.R.U32.HI R14, RZ, 0x5, R10 ;  /* 0x00000005ff0e7819 */ /* 0x002fe2000001160a */
[----:B------:R-:W-:Y:S01]  /*13a0*/  IMAD.MOV.U32 R26, RZ, RZ, R28 ;  /* 0x000000ffff1a7224 */ /* 0x000fe200078e001c */
[----:B------:R-:W-:Y:S01]  /*13b0*/  LOP3.LUT R22, R10, 0x1f, RZ, 0xc0, !PT ;  /* 0x0000001f0a167812 */ /* 0x000fe200078ec0ff */
[----:B-----5:R-:W-:-:S04]  /*13c0*/  IMAD.WIDE.U32 R28, R4, UR21, RZ ;  /* 0x00000015041c7c25 */ /* 0x020fc8000f8e00ff */
[----:B------:R-:W-:Y:S01]  /*13d0*/  IMAD R22, R14, UR29, R22 ;  /* 0x0000001d0e167c24 */ /* 0x000fe2000f8e0216 */
[----:B------:R-:W-:Y:S01]  /*13e0*/  SEL R4, R28, RZ, P3 ;  /* 0x000000ff1c047207 */ /* 0x000fe20001800000 */
[----:B------:R-:W-:Y:S02]  /*13f0*/  IMAD.MOV.U32 R14, RZ, RZ, R211 ;  /* 0x000000ffff0e7224 */ /* 0x000fe400078e00d3 */
[----:B------:R-:W-:Y:S02]  /*1400*/  IMAD R28, R5, UR21, R29 ;  /* 0x00000015051c7c24 */ /* 0x000fe4000f8e021d */
[----:B------:R-:W-:Y:S02]  /*1410*/  IMAD.WIDE.U32 R24, R19, R2, R14 ;  /* 0x0000000213187225 */ /* 0x000fe400078e000e */
[----:B------:R-:W1:Y:S01]  /*1420*/  LDC R19, c[0x0][0x508] ;  /* 0x00014200ff137b82 */ /* 0x000e620000000800 */
[----:B------:R-:W-:Y:S01]  /*1430*/  SEL R28, R28, RZ, P3 ;  /* 0x000000ff1c1c7207 */ /* 0x000fe20001800000 */
[----:B------:R-:W-:Y:S01]  /*1440*/  IMAD.WIDE.U32 R26, R206, UR6, R26 ;  /* 0x00000006ce1a7c25 */ /* 0x000fe2000f8e001a */
[----:B------:R-:W-:-:S03]  /*1450*/  IADD3 R24, P0, PT, R17, R24, RZ ;  /* 0x0000001811187210 */ /* 0x000fc60007f1e0ff */
[----:B------:R-:W-:Y:S01]  /*1460*/  IMAD R27, R206, UR7, R27 ;  /* 0x00000007ce1b7c24 */ /* 0x000fe2000f8e021b */
[----:B------:R-:W-:Y:S01]  /*1470*/  IADD3.X R25, PT, PT, R16, R25, R21, P0, !PT ;  /* 0x0000001910197210 */ /* 0x000fe200007fe415 */
[----:B------:R-:W2:Y:S01]  /*1480*/  LDCU.64 UR6, c[0x0][0x570] ;  /* 0x0000ae00ff0677ac */ /* 0x000ea20008000a00 */
[----:B------:R-:W-:Y:S01]  /*1490*/  IADD3 R5, P1, P0, R22, R23, R4 ;  /* 0x0000001716057210 */ /* 0x000fe2000783e004 */
[----:B------:R-:W-:Y:S01]  /*14a0*/  IMAD.WIDE.U32 R26, R213, UR4, R26 ;  /* 0x00000004d51a7c25 */ /* 0x000fe2000f8e001a */
[----:B------:R-:W-:Y:S01]  /*14b0*/  SHF.R.S32.HI R4, RZ, 0x1f, R22 ;  /* 0x0000001fff047819 */ /* 0x000fe20000011416 */
[----:B------:R-:W3:Y:S02]  /*14c0*/  LDC.64 R16, c[0x0][0x420] ;  /* 0x00010800ff107b82 */ /* 0x000ee40000000a00 */
[----:B----4-:R-:W-:Y:S01]  /*14d0*/  IMAD.WIDE.U32 R24, R206, UR18, R24 ;  /* 0x00000012ce187c25 */ /* 0x010fe2000f8e0018 */
[----:B------:R-:W-:Y:S02]  /*14e0*/  IADD3.X R20, PT, PT, R4, R20, R28, P1, P0 ;  /* 0x0000001404147210 */ /* 0x000fe40000fe041c */
[----:B------:R-:W-:Y:S01]  /*14f0*/  IADD3 R5, P0, PT, R5, UR31, RZ ;  /* 0x0000001f05057c10 */ /* 0x000fe2000ff1e0ff */
[----:B------:R-:W-:Y:S01]  /*1500*/  IMAD R21, R206, UR19, R25 ;  /* 0x00000013ce157c24 */ /* 0x000fe2000f8e0219 */
[----:B------:R-:W4:Y:S01]  /*1510*/  LDCU.64 UR18, c[0x0][0x380] ;  /* 0x00007000ff1277ac */ /* 0x000f220008000a00 */
[----:B------:R-:W-:Y:S01]  /*1520*/  IMAD.U32 R4, RZ, RZ, UR31 ;  /* 0x0000001fff047e24 */ /* 0x000fe2000f8e00ff */
[----:B------:R-:W5:Y:S01]  /*1530*/  LDC.64 R22, c[0x0][0x5e8] ;  /* 0x00017a00ff167b82 */ /* 0x000f620000000a00 */
[----:B------:R-:W-:Y:S01]  /*1540*/  IMAD R232, R213, UR5, R27 ;  /* 0x00000005d5e87c24 */ /* 0x000fe2000f8e021b */
[----:B------:R-:W-:Y:S01]  /*1550*/  LEA R233, P1, R26, UR16, 0x1 ;  /* 0x000000101ae97c11 */ /* 0x000fe2000f8208ff */
[----:B------:R-:W-:Y:S01]  /*1560*/  USHF.L.U32 UR16, UR4, 0x5, URZ ;  /* 0x0000000504107899 */ /* 0x000fe200080006ff */
[----:B-1----:R-:W-:-:S02]  /*1570*/  IADD3 R19, PT, PT, R226, -R19, -R241 ;  /* 0x80000013e2137210 */ /* 0x002fc40007ffe8f1 */
[----:B------:R-:W-:Y:S01]  /*1580*/  LEA.HI.X.SX32 R4, R4, R20, 0x1, P0 ;  /* 0x0000001404047211 */ /* 0x000fe200000f0eff */
[----:B------:R-:W-:Y:S01]  /*1590*/  IMAD.MOV.U32 R20, RZ, RZ, R24 ;  /* 0x000000ffff147224 */ /* 0x000fe200078e0018 */
[----:B------:R-:W-:Y:S02]  /*15a0*/  SHF.R.S32.HI R227, RZ, 0x1f, R19 ;  /* 0x0000001fffe37819 */ /* 0x000fe40000011413 */
[----:B------:R-:W-:Y:S01]  /*15b0*/  LEA.HI.X R232, R26, UR17, R232, 0x1, P1 ;  /* 0x000000111ae87c11 */ /* 0x000fe200088f0ce8 */
[----:B------:R-:W-:Y:S01]  /*15c0*/  IMAD.WIDE.U32 R20, R213, R2, R20 ;  /* 0x00000002d5147225 */ /* 0x000fe200078e0014 */
[----:B------:R-:W-:Y:S02]  /*15d0*/  LEA.HI R227, R227, R19, RZ, 0x6 ;  /* 0x00000013e3e37211 */ /* 0x000fe400078f30ff */
[----:B--2---:R-:W-:Y:S01]  /*15e0*/  LEA R244, P0, R5, UR6, 0x2 ;  /* 0x0000000605f47c11 */ /* 0x004fe2000f8010ff */
[----:B------:R-:W-:Y:S01]  /*15f0*/  IMAD R230, R213, R3, R21 ;  /* 0x00000003d5e67224 */ /* 0x000fe200078e0215 */
[----:B------:R-:W-:Y:S01]  /*1600*/  SHF.R.S32.HI R227, RZ, 0x6, R227 ;  /* 0x00000006ffe37819 */ /* 0x000fe200000114e3 */
[----:B---3--:R-:W-:Y:S01]  /*1610*/  IMAD.WIDE R246, R246, 0x4, R16 ;  /* 0x00000004f6f67825 */ /* 0x008fe200078e0210 */
[----:B----4-:R-:W-:-:S02]  /*1620*/  LEA R231, P1, R20, UR18, 0x1 ;  /* 0x0000001214e77c11 */ /* 0x010fc4000f8208ff */
[----:B------:R-:W-:Y:S02]  /*1630*/  VIMNMX R227, PT, PT, RZ, R227, !PT ;  /* 0x000000e3ffe37248 */ /* 0x000fe40007fe0100 */
[----:B------:R-:W-:Y:S02]  /*1640*/  LEA.HI.X R230, R20, UR19, R230, 0x1, P1 ;  /* 0x0000001314e67c11 */ /* 0x000fe400088f0ce6 */
[----:B------:R-:W-:Y:S01]  /*1650*/  ISETP.GT.AND P1, PT, R240, R227, PT ;  /* 0x000000e3f000720c */ /* 0x000fe20003f24270 */
[----:B-----5:R-:W-:Y:S01]  /*1660*/  IMAD.WIDE R18, R18, 0x4, R22 ;  /* 0x0000000412127825 */ /* 0x020fe200078e0216 */
[----:B------:R-:W-:Y:S02]  /*1670*/  LEA.HI.X R245, R5, UR7, R4, 0x2, P0 ;  /* 0x0000000705f57c11 */ /* 0x000fe400080f1404 */
[C---:B------:R-:W-:Y:S01]  /*1680*/  IADD3 R4, P0, PT, R213.reuse, 0x20, RZ ;  /* 0x00000020d5047810 */ /* 0x040fe20007f1e0ff */
[C---:B------:R-:W-:Y:S01]  /*1690*/  IMAD.SHL.U32 R5, R2.reuse, 0x20, RZ ;  /* 0x0000002002057824 */ /* 0x040fe200078e00ff */
[----:B------:R-:W-:Y:S01]  /*16a0*/  SHF.L.U64.HI R3, R2, 0x5, R3 ;  /* 0x0000000502037819 */ /* 0x000fe20000010203 */
[----:B------:R-:W-:Y:S01]  /*16b0*/  IMAD.MOV.U32 R229, RZ, RZ, R18 ;  /* 0x000000ffffe57224 */ /* 0x000fe200078e0012 */
[----:B------:R-:W-:Y:S01]  /*16c0*/  IADD3 R16, PT, PT, R213, 0x20, RZ ;  /* 0x00000020d5107810 */ /* 0x000fe20007ffe0ff */
[----:B------:R-:W-:-:S02]  /*16d0*/  IMAD.MOV.U32 R228, RZ, RZ, R19 ;  /* 0x000000ffffe47224 */ /* 0x000fc400078e0013 */
[----:B------:R-:W-:Y:S02]  /*16e0*/  IMAD.X R2, RZ, RZ, RZ, P0 ;  /* 0x000000ffff027224 */ /* 0x000fe400000e06ff */
[----:B------:R-:W-:Y:S05]  /*16f0*/  @P1 BRA `(.L_x_685) ;  /* 0x0000000400dc1947 */ /* 0x000fea0003800000 */
        /* <DEDUP_REMOVED lines=12> */
.L_x_686:
[----:B------:R-:W1:Y:S01]  /*17c0*/  LDCU.64 UR12, c[0x0][0x5c0] ;  /* 0x0000b800ff0c77ac */ /* 0x000e620008000a00 */
[----:B------:R-:W-:-:S05]  /*17d0*/  IADD3 R3, PT, PT, R242, R243, RZ ;  /* 0x000000f3f2037210 */ /* 0x000fca0007ffe0ff */
[C---:B-1----:R-:W-:Y:S02]  /*17e0*/  IMAD R5, R3.reuse, UR13, RZ ;  /* 0x0000000d03057c24 */ /* 0x042fe4000f8e02ff */
[----:B------:R-:W-:-:S05]  /*17f0*/  IMAD.WIDE.U32 R6, R3, UR12, RZ ;  /* 0x0000000c03067c25 */ /* 0x000fca000f8e00ff */
[----:B------:R-:W-:Y:S02]  /*1800*/  IADD3 R3, PT, PT, R7, R5, RZ ;  /* 0x0000000507037210 */ /* 0x000fe40007ffe0ff */
[----:B------:R-:W-:Y:S02]  /*1810*/  MOV R5, R6 ;  /* 0x0000000600057202 */ /* 0x000fe40000000f00 */
.L_x_687:
        /* <DEDUP_REMOVED lines=12> */
.L_x_688:
[----:B------:R-:W1:Y:S01]  /*18e0*/  LDCU.64 UR6, c[0x0][0x5c8] ;  /* 0x0000b900ff0677ac */ /* 0x000e620008000a00 */
[----:B------:R-:W-:-:S05]  /*18f0*/  IADD3 R242, PT, PT, R242, R243, RZ ;  /* 0x000000f3f2f27210 */ /* 0x000fca0007ffe0ff */
[C---:B-1----:R-:W-:Y:S02]  /*1900*/  IMAD R6, R242.reuse, UR7, RZ ;  /* 0x00000007f2067c24 */ /* 0x042fe4000f8e02ff */
[----:B------:R-:W-:-:S05]  /*1910*/  IMAD.WIDE.U32 R242, R242, UR6, RZ ;  /* 0x00000006f2f27c25 */ /* 0x000fca000f8e00ff */
[----:B------:R-:W-:Y:S02]  /*1920*/  IADD3 R6, PT, PT, R243, R6, RZ ;  /* 0x00000006f3067210 */ /* 0x000fe40007ffe0ff */
[----:B------:R-:W-:Y:S02]  /*1930*/  MOV R7, R242 ;  /* 0x000000f200077202 */ /* 0x000fe40000000f00 */
.L_x_689:
        /* <DEDUP_REMOVED lines=27> */
.L_x_691:
[----:B------:R-:W-:Y:S05]  /*1af0*/  BSYNC.RECONVERGENT B0 ;  /* 0x0000000000007941 */ /* 0x000fea0003800200 */
.L_x_690:
        /* <DEDUP_REMOVED lines=15> */
.L_x_693:
[----:B------:R-:W-:Y:S05]  /*1bf0*/  BSYNC.RECONVERGENT B0 ;  /* 0x0000000000007941 */ /* 0x000fea0003800200 */
.L_x_692:
        /* <DEDUP_REMOVED lines=14> */
[----:B-12---:R-:W-:-:S04]  /*1ce0*/  IMAD.WIDE.U32 R10, R213, UR6, R6 ;  /* 0x00000006d50a7c25 */ /* 0x006fc8000f8e0006 */
[----:B------:R-:W-:Y:S01]  /*1cf0*/  IMAD R3, R213, UR7, R11 ;  /* 0x00000007d5037c24 */ /* 0x000fe2000f8e020b */
[----:B---3--:R-:W-:Y:S02]  /*1d00*/  ISETP.GE.AND P1, PT, R211, UR12, PT ;  /* 0x0000000cd3007c0c */ /* 0x008fe4000bf26270 */
[----:B------:R-:W-:Y:S02]  /*1d10*/  ISETP.GE.AND P0, PT, R215, UR12, PT ;  /* 0x0000000cd7007c0c */ /* 0x000fe4000bf06270 */
[----:B----4-:R-:W-:-:S04]  /*1d20*/  LEA R6, P2, R10, UR4, 0x1 ;  /* 0x000000040a067c11 */ /* 0x010fc8000f8408ff */
[----:B------:R-:W-:-:S05]  /*1d30*/  LEA.HI.X R7, R10, UR5, R3, 0x1, P2 ;  /* 0x000000050a077c11 */ /* 0x000fca00090f0c03 */
[----:B------:R3:W-:Y:S04]  /*1d40*/  @!P1 STG.E.128 desc[UR24][R6.64], RZ ;  /* 0x000000ff06009986 */ /* 0x0007e8000c101d18 */
[----:B------:R3:W-:Y:S02]  /*1d50*/  @!P0 STG.E.128 desc[UR24][R6.64+0x80], RZ ;  /* 0x000080ff06008986 */ /* 0x0007e4000c101d18 */
.L_x_695:
[----:B------:R-:W-:Y:S05]  /*1d60*/  BSYNC.RECONVERGENT B0 ;  /* 0x0000000000007941 */ /* 0x000fea0003800200 */
.L_x_694:
        /* <DEDUP_REMOVED lines=16> */
.L_x_685:
        /* <DEDUP_REMOVED lines=40> */
.L_x_698:
[----:B------:R2:W-:Y:S04]  /*20f0*/  STS.128 [R210+0x10000], RZ ;  /* 0x010000ffd2007388 */ /* 0x0005e80000000c00 */
[----:B------:R2:W-:Y:S02]  /*2100*/  STS.128 [R210+0x12000], RZ ;  /* 0x012000ffd2007388 */ /* 0x0005e40000000c00 */
.L_x_699:
[----:B------:R-:W-:Y:S05]  /*2110*/  BSYNC.RECONVERGENT B0 ;  /* 0x0000000000007941 */ /* 0x000fea0003800200 */
.L_x_697:
        /* <DEDUP_REMOVED lines=26> */
.L_x_701:
[----:B------:R-:W-:Y:S05]  /*22c0*/  BSYNC.RECONVERGENT B0 ;  /* 0x0000000000007941 */ /* 0x000fea0003800200 */
.L_x_700:
        /* <DEDUP_REMOVED lines=8> */
[----:B-1--4-:R-:W-:Y:S02]  /*2350*/  @!P1 IMAD.MOV.U32 R20, RZ, RZ, R233 ;  /* 0x000000ffff149224 */ /* 0x012fe400078e00e9 */
        /* <DEDUP_REMOVED lines=14> */
.L_x_703:
[----:B------:R1:W-:Y:S04]  /*2440*/  STS.128 [R210+0x8000], RZ ;  /* 0x008000ffd2007388 */ /* 0x0003e80000000c00 */
[----:B------:R1:W-:Y:S02]  /*2450*/  STS.128 [R210+0xa000], RZ ;  /* 0x00a000ffd2007388 */ /* 0x0003e40000000c00 */
.L_x_704:
[----:B------:R-:W-:Y:S05]  /*2460*/  BSYNC.RECONVERGENT B0 ;  /* 0x0000000000007941 */ /* 0x000fea0003800200 */
.L_x_702:
        /* <DEDUP_REMOVED lines=23> */
.L_x_706:
[----:B------:R-:W-:Y:S05]  /*25e0*/  BSYNC.RECONVERGENT B0 ;  /* 0x0000000000007941 */ /* 0x000fea0003800200 */
.L_x_705:
[----:B------:R-:W-:Y:S01]  /*25f0*/  BSSY.RECONVERGENT B0, `(.L_x_707) ;  /* 0x0000017000007945 */ /* 0x000fe20003800200 */
[----:B------:R-:W-:-:S03]  /*2600*/  IADD3 R239, PT, PT, R210, R195, RZ ;  /* 0x000000c3d2ef7210 */ /* 0x000fc60007ffe0ff */
[----:B------:R-:W-:Y:S05]  /*2610*/  @P4 BRA `(.L_x_708) ;  /* 0x0000000000484947 */ /* 0x000fea0003800000 */
[----:B------:R-:W5:Y:S02]  /*2620*/  LDCU UR4, c[0x0][0x440] ;  /* 0x00008800ff0477ac */ /* 0x000f640008000800 */
[----:B-----5:R-:W-:Y:S02]  /*2630*/  ISETP.GE.AND P1, PT, R211, UR4, PT ;  /* 0x00000004d3007c0c */ /* 0x020fe4000bf26270 */
[----:B------:R-:W-:-:S11]  /*2640*/  ISETP.GE.AND P0, PT, R215, UR4, PT ;  /* 0x00000004d7007c0c */ /* 0x000fd6000bf06270 */
[----:B-1----:R-:W-:Y:S02]  /*2650*/  @!P1 IMAD.MOV.U32 R18, RZ, RZ, R231 ;  /* 0x000000ffff129224 */ /* 0x002fe400078e00e7 */
[--C-:B------:R-:W-:Y:S01]  /*2660*/  @!P1 IMAD.MOV.U32 R19, RZ, RZ, R230.reuse ;  /* 0x000000ffff139224 */ /* 0x100fe200078e00e6 */
[----:B------:R-:W-:Y:S01]  /*2670*/  @!P0 MOV R16, R231 ;  /* 0x000000e700108202 */ /* 0x000fe20000000f00 */
        /* <DEDUP_REMOVED lines=12> */
.L_x_708:
[----:B------:R1:W-:Y:S04]  /*2740*/  STS.128 [R239], RZ ;  /* 0x000000ffef007388 */ /* 0x0003e80000000c00 */
[----:B------:R1:W-:Y:S02]  /*2750*/  STS.128 [R239+0x2000], RZ ;  /* 0x002000ffef007388 */ /* 0x0003e40000000c00 */
.L_x_709:
[----:B------:R-:W-:Y:S05]  /*2760*/  BSYNC.RECONVERGENT B0 ;  /* 0x0000000000007941 */ /* 0x000fea0003800200 */
.L_x_707:
        /* <DEDUP_REMOVED lines=27> */
.L_x_711:
[----:B------:R-:W-:Y:S05]  /*2920*/  BSYNC.RECONVERGENT B0 ;  /* 0x0000000000007941 */ /* 0x000fea0003800200 */
.L_x_710:
        /* <DEDUP_REMOVED lines=34> */
.L_x_713:
[----:B------:R1:W-:Y:S04]  /*2b50*/  STS.128 [R210+0xc000], RZ ;  /* 0x00c000ffd2007388 */ /* 0x0003e80000000c00 */
[----:B------:R1:W-:Y:S02]  /*2b60*/  STS.128 [R210+0xe000], RZ ;  /* 0x00e000ffd2007388 */ /* 0x0003e40000000c00 */
.L_x_714:
[----:B------:R-:W-:Y:S05]  /*2b70*/  BSYNC.RECONVERGENT B0 ;  /* 0x0000000000007941 */ /* 0x000fea0003800200 */
.L_x_712:
        /* <DEDUP_REMOVED lines=26> */
.L_x_716:
[----:B------:R-:W-:Y:S05]  /*2d20*/  BSYNC.RECONVERGENT B0 ;  /* 0x0000000000007941 */ /* 0x000fea0003800200 */
.L_x_715:
[----:B------:R-:W3:Y:S01]  /*2d30*/  LDCU.64 UR4, c[0x0][0x538] ;  /* 0x0000a700ff0477ac */ /* 0x000ee20008000a00 */
[----:B------:R-:W0:Y:S01]  /*2d40*/  LDGDEPBAR ;  /* 0x00000000000079af */ /* 0x000e220000000000 */
[----:B------:R-:W-:Y:S01]  /*2d50*/  IMAD.SHL.U32 R197, R204, 0x2, RZ ;  /* 0x00000002ccc57824 */ /* 0x000fe200078e00ff */
[----:B------:R-:W1:Y:S01]  /*2d60*/  LDC R216, c[0x0][0x44c] ;  /* 0x00011300ffd87b82 */ /* 0x000e620000000800 */
[----:B------:R-:W-:Y:S01]  /*2d70*/  IMAD.SHL.U32 R236, R240, 0x40, RZ ;  /* 0x00000040f0ec7824 */ /* 0x000fe200078e00ff */
[----:B------:R-:W1:Y:S01]  /*2d80*/  LDCU UR6, c[0x0][0x3e0] ;  /* 0x00007c00ff0677ac */ /* 0x000e620008000800 */
[----:B------:R-:W-:Y:S01]  /*2d90*/  IMAD.MOV.U32 R218, RZ, RZ, RZ ;  /* 0x000000ffffda7224 */ /* 0x000fe200078e00ff */
[----:B------:R-:W1:Y:S01]  /*2da0*/  LDCU UR12, c[0x0][0x50c] ;  /* 0x0000a180ff0c77ac */ /* 0x000e620008000800 */
[----:B------:R-:W1:Y:S01]  /*2db0*/  LDCU UR7, c[0x0][0x45c] ;  /* 0x00008b80ff0777ac */ /* 0x000e620008000800 */
[----:B---3--:R-:W-:-:S04]  /*2dc0*/  ISETP.NE.U32.AND P1, PT, RZ, UR4, PT ;  /* 0x00000004ff007c0c */ /* 0x008fc8000bf25070 */
[----:B------:R-:W-:Y:S01]  /*2dd0*/  ISETP.NE.AND.EX P1, PT, RZ, UR5, PT, P1 ;  /* 0x00000005ff007c0c */ /* 0x000fe2000bf25310 */
[----:B------:R-:W-:-:S04]  /*2de0*/  DEPBAR.LE SB0, 0x1 ;  /* 0x000080400000791a */ /* 0x000fc80000000000 */
[----:B------:R-:W-:Y:S08]  /*2df0*/  BAR.SYNC.DEFER_BLOCKING 0x0 ;  /* 0x0000000000007b1d */ /* 0x000ff00000010000 */
[----:B------:R-:W3:Y:S01]  /*2e00*/  @P1 LDC.64 R2, c[0x0][0x540] ;  /* 0x00015000ff021b82 */ /* 0x000ee20000000a00 */
[----:B--2---:R-:W-:Y:S02]  /*2e10*/  @P1 IMAD.MOV.U32 R4, RZ, RZ, R206 ;  /* 0x000000ffff041224 */ /* 0x004fe400078e00ce */
[----:B------:R-:W-:-:S02]  /*2e20*/  @P1 IMAD.MOV.U32 R5, RZ, RZ, RZ ;  /* 0x000000ffff051224 */ /* 0x000fc400078e00ff */
[----:B------:R-:W-:Y:S02]  /*2e30*/  IMAD.SHL.U32 R198, R205, 0x2, RZ ;  /* 0x00000002cdc67824 */ /* 0x000fe400078e00ff */
[----:B------:R-:W-:Y:S01]  /*2e40*/  IMAD.IADD R168, R201, 0x1, R197 ;  /* 0x00000001c9a87824 */ /* 0x000fe200078e02c5 */
[----:B------:R-:W2:Y:S01]  /*2e50*/  S2R R217, SR_TID.X ;  /* 0x0000000000d97919 */ /* 0x000ea20000002100 */
[----:B------:R1:W1:Y:S04]  /*2e60*/  LDSM.16.M88.4 R116, [R201] ;  /* 0x00000000c974783b */ /* 0x0002680000000200 */
[----:B------:R1:W1:Y:S01]  /*2e70*/  LDSM.16.M88.4 R120, [R201+0x800] ;  /* 0x00080000c978783b */ /* 0x0002620000000200 */
[----:B---3--:R-:W-:-:S03]  /*2e80*/  @P1 IMAD.WIDE.U32 R4, R0, R2, R4 ;  /* 0x0000000200041225 */ /* 0x008fc600078e0004 */
[----:B------:R3:W1:Y:S01]  /*2e90*/  LDSM.16.M88.4 R132, [R168] ;  /* 0x00000000a884783b */ /* 0x0006620000000200 */
[----:B------:R-:W-:Y:S01]  /*2ea0*/  @P1 IMAD R3, R0, R3, R5 ;  /* 0x0000000300031224 */ /* 0x000fe200078e0205 */
[----:B------:R-:W-:Y:S01]  /*2eb0*/  @P1 LEA R2, P0, R4, UR4, 0x2 ;  /* 0x0000000404021c11 */ /* 0x000fe2000f8010ff */
[----:B------:R-:W-:Y:S01]  /*2ec0*/  IMAD.IADD R160, R201, 0x1, R198 ;  /* 0x00000001c9a07824 */ /* 0x000fe200078e02c6 */
[----:B------:R3:W1:Y:S01]  /*2ed0*/  LDSM.16.M88.4 R136, [R168+0x800] ;  /* 0x00080000a888783b */ /* 0x0006620000000200 */
[----:B------:R-:W-:Y:S01]  /*2ee0*/  IMAD.IADD R176, R198, 0x1, R168 ;  /* 0x00000001c6b07824 */ /* 0x000fe200078e02a8 */
[----:B------:R-:W-:Y:S01]  /*2ef0*/  @P1 LEA.HI.X R3, R4, UR5, R3, 0x2, P0 ;  /* 0x0000000504031c11 */ /* 0x000fe200080f1403 */
[----:B------:R-:W3:Y:S01]  /*2f00*/  LDCU UR4, c[0x0][0x590] ;  /* 0x0000b200ff0477ac */ /* 0x000ee20008000800 */
[----:B------:R1:W1:Y:S04]  /*2f10*/  LDSM.16.M88.4 R124, [R160] ;  /* 0x00000000a07c783b */ /* 0x0002680000000200 */
[----:B------:R1:W1:Y:S04]  /*2f20*/  LDSM.16.M88.4 R128, [R160+0x800] ;  /* 0x00080000a080783b */ /* 0x0002680000000200 */
[----:B------:R1:W1:Y:S04]  /*2f30*/  LDSM.16.M88.4 R156, [R160+0x2000] ;  /* 0x00200000a09c783b */ /* 0x0002680000000200 */
[----:B------:R1:W1:Y:S04]  /*2f40*/  LDSM.16.M88.4 R164, [R168+0x2000] ;  /* 0x00200000a8a4783b */ /* 0x0002680000000200 */
[----:B------:R1:W1:Y:S04]  /*2f50*/  LDSM.16.M88.4 R140, [R176] ;  /* 0x00000000b08c783b */ /* 0x0002680000000200 */
[----:B------:R1:W1:Y:S04]  /*2f60*/  LDSM.16.M88.4 R144, [R176+0x800] ;  /* 0x00080000b090783b */ /* 0x0002680000000200 */
[----:B------:R1:W1:Y:S04]  /*2f70*/  LDSM.16.M88.4 R172, [R176+0x2000] ;  /* 0x00200000b0ac783b */ /* 0x0002680000000200 */
[----:B------:R1:W1:Y:S04]  /*2f80*/  LDSM.16.M88.4 R148, [R201+0x2000] ;  /* 0x00200000c994783b */ /* 0x0002680000000200 */
[----:B------:R1:W1:Y:S01]  /*2f90*/  LDSM.16.M88.4 R152, [R201+0x2800] ;  /* 0x00280000c998783b */ /* 0x0002620000000200 */
[----:B------:R-:W-:Y:S01]  /*2fa0*/  IMAD.SHL.U32 R4, R10, 0x2, RZ ;  /* 0x000000020a047824 */ /* 0x000fe200078e00ff */
[----:B------:R-:W-:Y:S01]  /*2fb0*/  SHF.R.U32.HI R0, RZ, 0x2, R10 ;  /* 0x00000002ff007819 */ /* 0x000fe2000001160a */
[----:B------:R-:W-:Y:S01]  /*2fc0*/  IMAD.MOV.U32 R249, RZ, RZ, 0x10 ;  /* 0x00000010fff97424 */ /* 0x000fe200078e00ff */
[----:B------:R4:W3:Y:S01]  /*2fd0*/  @P1 LDG.E R3, desc[UR24][R2.64] ;  /* 0x0000001802031981 */ /* 0x0008e2000c1e1900 */
[----:B--2---:R-:W-:Y:S01]  /*2fe0*/  LOP3.LUT P0, RZ, R217, 0x4, RZ, 0xc0, !PT ;  /* 0x00000004d9ff7812 */ /* 0x004fe2000780c0ff */
[--C-:B------:R-:W-:Y:S01]  /*2ff0*/  IMAD.IADD R188, R201, 0x1, R197.reuse ;  /* 0x00000001c9bc7824 */ /* 0x100fe200078e02c5 */
[----:B------:R-:W-:Y:S01]  /*3000*/  LOP3.LUT R4, R4, 0x6, RZ, 0xc0, !PT ;  /* 0x0000000604047812 */ /* 0x000fe200078ec0ff */
[----:B------:R-:W2:Y:S01]  /*3010*/  LDSM.16.M88.4 R160, [R160+0x2800] ;  /* 0x00280000a0a0783b */ /* 0x000ea20000000200 */
[----:B------:R-:W-:Y:S01]  /*3020*/  SEL R249, R249, 0xfffffff0, !P0 ;  /* 0xfffffff0f9f97807 */ /* 0x000fe20004000000 */
[----:B------:R-:W-:Y:S01]  /*3030*/  IMAD.IADD R190, R203, 0x1, R197 ;  /* 0x00000001cbbe7824 */ /* 0x000fe200078e02c5 */
[----:B------:R-:W-:Y:S01]  /*3040*/  LOP3.LUT R0, R4, 0xe0, R0, 0xf8, !PT ;  /* 0x000000e004007812 */ /* 0x000fe200078ef800 */
[----:B------:R-:W1:Y:S01]  /*3050*/  LDSM.16.M88.4 R168, [R168+0x2800] ;  /* 0x00280000a8a8783b */ /* 0x000e620000000200 */
[----:B------:R-:W-:Y:S01]  /*3060*/  IADD3 R4, PT, PT, R236, R208, R241 ;  /* 0x000000d0ec047210 */ /* 0x000fe20007ffe0f1 */
[----:B------:R-:W-:Y:S01]  /*3070*/  IMAD.IADD R194, R199, 0x1, R197 ;  /* 0x00000001c7c27824 */ /* 0x000fe200078e02c5 */
[----:B------:R-:W-:Y:S01]  /*3080*/  IADD3 R226, PT, PT, R226, 0x40, -R241 ;  /* 0x00000040e2e27810 */ /* 0x000fe20007ffe8f1 */
[----:B------:R-:W1:Y:S01]  /*3090*/  LDSM.16.M88.4 R176, [R176+0x2800] ;  /* 0x00280000b0b0783b */ /* 0x000e620000000200 */
[----:B------:R-:W-:Y:S01]  /*30a0*/  VIADD R0, R0, UR26 ;  /* 0x0000001a00007c36 */ /* 0x000fe20008000000 */
[----:B------:R-:W-:Y:S01]  /*30b0*/  CS2R R94, SRZ ;  /* 0x00000000005e7805 */ /* 0x000fe2000001ff00 */
[----:B------:R-:W-:Y:S01]  /*30c0*/  IMAD.IADD R196, R203, 0x1, R195 ;  /* 0x00000001cbc47824 */ /* 0x000fe200078e02c3 */
        /* <DEDUP_REMOVED lines=9> */
[----:B----4-:R-:W4:Y:S01]  /*3160*/  @P1 LDC R2, c[0x0][0x458] ;  /* 0x00011600ff021b82 */ /* 0x010f220000000800 */
[C---:B------:R-:W-:Y:S01]  /*3170*/  VIADD R220, R0.reuse, 0x11 ;  /* 0x0000001100dc7836 */ /* 0x040fe20000000000 */
[----:B------:R-:W-:Y:S01]  /*3180*/  I2FP.F32.S32 R222, R222 ;  /* 0x000000de00de7245 */ /* 0x000fe20000201400 */
[C---:B------:R-:W-:Y:S01]  /*3190*/  VIADD R219, R0.reuse, 0x18 ;  /* 0x0000001800db7836 */ /* 0x040fe20000000000 */
[----:B------:R-:W-:Y:S01]  /*31a0*/  I2FP.F32.S32 R221, R221 ;  /* 0x000000dd00dd7245 */ /* 0x000fe20000201400 */
[----:B------:R-:W-:Y:S01]  /*31b0*/  VIADD R0, R0, 0x19 ;  /* 0x0000001900007836 */ /* 0x000fe20000000000 */
[----:B------:R-:W-:Y:S01]  /*31c0*/  I2FP.F32.S32 R220, R220 ;  /* 0x000000dc00dc7245 */ /* 0x000fe20000201400 */
[----:B------:R-:W-:Y:S01]  /*31d0*/  IMAD.IADD R235, R4, 0x1, -R235 ;  /* 0x0000000104eb7824 */ /* 0x000fe200078e0aeb */
[----:B------:R-:W-:Y:S01]  /*31e0*/  I2FP.F32.S32 R219, R219 ;  /* 0x000000db00db7245 */ /* 0x000fe20000201400 */
        /* <DEDUP_REMOVED lines=15> */
[----:B----4-:R-:W4:Y:S01]  /*32e0*/  @P1 MUFU.RCP R2, R2 ;  /* 0x0000000200021308 */ /* 0x010f220000001000 */
        /* <DEDUP_REMOVED lines=18> */
[----:B------:R-:W1:Y:S01]  /*3410*/  LDCU UR5, c[0x0][0x440] ;  /* 0x00008800ff0577ac */ /* 0x000e620008000800 */
[----:B------:R-:W-:Y:S02]  /*3420*/  IMAD.IADD R192, R199, 0x1, R198 ;  /* 0x00000001c7c07824 */ /* 0x000fe400078e02c6 */
[C---:B------:R-:W-:Y:S01]  /*3430*/  IMAD.IADD R189, R198.reuse, 0x1, R190 ;  /* 0x00000001c6bd7824 */ /* 0x040fe200078e02be */
[----:B---3--:R-:W-:Y:S01]  /*3440*/  USHF.L.U32 UR4, UR4, 0x6, URZ ;  /* 0x0000000604047899 */ /* 0x008fe200080006ff */
[----:B------:R-:W-:Y:S01]  /*3450*/  IMAD.IADD R193, R198, 0x1, R194 ;  /* 0x00000001c6c17824 */ /* 0x000fe200078e02c2 */
[----:B------:R-:W-:Y:S01]  /*3460*/  USHF.L.U32 UR29, UR29, 0x3, URZ ;  /* 0x000000031d1d7899 */ /* 0x000fe200080006ff */
[----:B------:R-:W-:Y:S01]  /*3470*/  IMAD.IADD R248, R209, 0x1, R249 ;  /* 0x00000001d1f87824 */ /* 0x000fe200078e02f9 */
[----:B------:R-:W-:Y:S01]  /*3480*/  UIADD3 UR26, UPT, UPT, UR26, 0x40, URZ ;  /* 0x000000401a1a7890 */ /* 0x000fe2000fffe0ff */
[----:B----4-:R-:W-:Y:S01]  /*3490*/  @P1 FMUL.FTZ R218, R3, R2 ;  /* 0x0000000203da1220 */ /* 0x010fe20000410000 */
[----:B------:R-:W-:-:S02]  /*34a0*/  IMAD.IADD R3, R201, 0x1, R198 ;  /* 0x00000001c9037824 */ /* 0x000fc400078e02c6 */
[----:B------:R-:W-:Y:S02]  /*34b0*/  IMAD.IADD R2, R198, 0x1, R188 ;  /* 0x00000001c6027824 */ /* 0x000fe400078e02bc */
        /* <DEDUP_REMOVED lines=8> */
[----:B-12---:R-:W-:-:S07]  /*3540*/  IMAD.IADD R0, R200, 0x1, R197 ;  /* 0x00000001c8007824 */ /* 0x006fce00078e02c5 */
.L_x_719:
[----:B------:R-:W0:Y:S01]  /*3550*/  LDGDEPBAR ;  /* 0x00000000000079af */ /* 0x000e220000000000 */
[-C--:B------:R-:W-:Y:S02]  /*3560*/  IADD3 R182, PT, PT, R198, R196.reuse, RZ ;  /* 0x000000c4c6b67210 */ /* 0x080fe40007ffe0ff */
[----:B------:R-:W-:Y:S02]  /*3570*/  IADD3 R181, PT, PT, R197, R196, RZ ;  /* 0x000000c4c5b57210 */ /* 0x000fe40007ffe0ff */
[----:B------:R-:W-:Y:S02]  /*3580*/  IADD3 R236, PT, PT, R236, -0x40, RZ ;  /* 0xffffffc0ecec7810 */ /* 0x000fe40007ffe0ff */
[----:B------:R-:W-:Y:S02]  /*3590*/  IADD3 R180, PT, PT, R198, R181, RZ ;  /* 0x000000b5c6b47210 */ /* 0x000fe40007ffe0ff */
[----:B------:R-:W-:Y:S02]  /*35a0*/  ISETP.GE.AND P6, PT, R236, R226, PT ;  /* 0x000000e2ec00720c */ /* 0x000fe40003fc6270 */
[----:B-----5:R-:W-:Y:S02]  /*35b0*/  FSETP.NEU.FTZ.AND P0, PT, R237, -INF , PT ;  /* 0xff800000ed00780b */ /* 0x020fe40003f1d000 */
[----:B------:R-:W-:Y:S02]  /*35c0*/  ISETP.GT.AND P6, PT, R241, UR26, P6 ;  /* 0x0000001af1007c0c */ /* 0x000fe4000b7c4270 */
[----:B------:R-:W-:Y:S02]  /*35d0*/  FSETP.NEU.FTZ.AND P1, PT, R238, -INF , PT ;  /* 0xff800000ee00780b */ /* 0x000fe40003f3d000 */
[----:B------:R-:W-:Y:S02]  /*35e0*/  MOV R186, R229 ;  /* 0x000000e500ba7202 */ /* 0x000fe40000000f00 */
[----:B------:R-:W-:Y:S02]  /*35f0*/  MOV R187, R228 ;  /* 0x000000e400bb7202 */ /* 0x000fe40000000f00 */
[----:B------:R-:W-:Y:S01]  /*3600*/  IADD3 R240, PT, PT, R240, -0x1, RZ ;  /* 0xfffffffff0f07810 */ /* 0x000fe20007ffe0ff */
[----:B------:R-:W-:Y:S04]  /*3610*/  DEPBAR.LE SB0, 0x0 ;  /* 0x000080000000791a */ /* 0x000fe80000000000 */
[----:B------:R-:W-:Y:S06]  /*3620*/  BAR.SYNC.DEFER_BLOCKING 0x0 ;  /* 0x0000000000007b1d */ /* 0x000fec0000010000 */
[----:B------:R-:W-:Y:S08]  /*3630*/  LDSM.16.M88.4 R16, [R196] ;  /* 0x00000000c410783b */ /* 0x000ff00000000200 */
[----:B------:R-:W1:Y:S08]  /*3640*/  LDSM.16.M88.4 R8, [R201+-0x4000] ;  /* 0xffc00000c908783b */ /* 0x000e700000000200 */
[----:B------:R-:W2:Y:S08]  /*3650*/  LDSM.16.M88.4 R52, [R201+-0x3800] ;  /* 0xffc80000c934783b */ /* 0x000eb00000000200 */
[----:B------:R-:W-:Y:S08]  /*3660*/  LDSM.16.M88.4 R56, [R182] ;  /* 0x00000000b638783b */ /* 0x000ff00000000200 */
        /* <DEDUP_REMOVED lines=34> */
[----:B------:R-:W-:Y:S07]  /*3890*/  LDSM.16.M88.4 R64, [R2+-0x2000] ;  /* 0xffe000000240783b */ /* 0x000fee0000000200 */
[C---:B--2---:R-:W-:Y:S08]  /*38a0*/  HMMA.16816.F32.BF16 R12, R60.reuse, R52, R12 ;  /* 0x000000343c0c723c */ /* 0x044ff0000004180c */
[----:B------:R-:W-:Y:S01]  /*38b0*/  HMMA.16816.F32.BF16 R16, R60, R54, R16 ;  /* 0x000000363c10723c */ /* 0x000fe20000041810 */
[----:B------:R-:W2:Y:S07]  /*38c0*/  LDSM.16.M88.4 R52, [R188+-0x1800] ;  /* 0xffe80000bc34783b */ /* 0x000eae0000000200 */
[C---:B---3--:R-:W-:Y:S01]  /*38d0*/  HMMA.16816.F32.BF16 R4, R100.reuse, R104, R4 ;  /* 0x000000686404723c */ /* 0x048fe20000041804 */
[----:B------:R-:W3:Y:S07]  /*38e0*/  LDSM.16.M88.4 R60, [R180+0x2000] ;  /* 0x00200000b43c783b */ /* 0x000eee0000000200 */
[C---:B------:R-:W-:Y:S08]  /*38f0*/  HMMA.16816.F32.BF16 R8, R100.reuse, R106, R8 ;  /* 0x0000006a6408723c */ /* 0x040ff00000041808 */
[C---:B----4-:R-:W-:Y:S08]  /*3900*/  HMMA.16816.F32.BF16 R12, R100.reuse, R56, R12 ;  /* 0x00000038640c723c */ /* 0x050ff0000004180c */
[----:B------:R-:W-:Y:S03]  /*3910*/  HMMA.16816.F32.BF16 R16, R100, R58, R16 ;  /* 0x0000003a6410723c */ /* 0x000fe60000041810 */
[----:B------:R-:W-:Y:S05]  /*3920*/  IADD3 R102, PT, PT, R214, R249, RZ ;  /* 0x000000f9d6667210 */ /* 0x000fea0007ffe0ff */
[C---:B-1----:R-:W-:Y:S08]  /*3930*/  HMMA.16816.F32.BF16 R4, R108.reuse, R112, R4 ;  /* 0x000000706c04723c */ /* 0x042ff00000041804 */
[C---:B------:R-:W-:Y:S08]  /*3940*/  HMMA.16816.F32.BF16 R8, R108.reuse, R114, R8 ;  /* 0x000000726c08723c */ /* 0x040ff00000041808 */
[C---:B--2---:R-:W-:Y:S08]  /*3950*/  HMMA.16816.F32.BF16 R12, R108.reuse, R52, R12 ;  /* 0x000000346c0c723c */ /* 0x044ff0000004180c */
[----:B------:R-:W-:Y:S01]  /*3960*/  HMMA.16816.F32.BF16 R16, R108, R54, R16 ;  /* 0x000000366c10723c */ /* 0x000fe20000041810 */
[----:B------:R-:W1:Y:S07]  /*3970*/  LDSM.16.M88.4 R52, [R2+-0x1800] ;  /* 0xffe800000234783b */ /* 0x000e6e0000000200 */
[C---:B---3--:R-:W-:Y:S08]  /*3980*/  HMMA.16816.F32.BF16 R4, R60.reuse, R64, R4 ;  /* 0x000000403c04723c */ /* 0x048ff00000041804 */
[C---:B------:R-:W-:Y:S11]  /*3990*/  HMMA.16816.F32.BF16 R8, R60.reuse, R66, R8 ;  /* 0x000000423c08723c */ /* 0x040ff60000041808 */
[----:B------:R-:W-:Y:S01]  /*39a0*/  FMUL.FTZ R5, R5, UR12 ;  /* 0x0000000c05057c20 */ /* 0x000fe20008410000 */
[----:B------:R-:W-:Y:S01]  /*39b0*/  FMUL.FTZ R4, R4, UR12 ;  /* 0x0000000c04047c20 */ /* 0x000fe20008410000 */
[----:B------:R-:W-:Y:S01]  /*39c0*/  FMUL.FTZ R6, R6, UR12 ;  /* 0x0000000c06067c20 */ /* 0x000fe20008410000 */
[----:B------:R-:W-:Y:S01]  /*39d0*/  FMUL.FTZ R7, R7, UR12 ;  /* 0x0000000c07077c20 */ /* 0x000fe20008410000 */
[----:B------:R2:W-:Y:S04]  /*39e0*/  MUFU.TANH R57, R5 ;  /* 0x0000000500397308 */ /* 0x0005e80000002400 */
[----:B------:R-:W-:Y:S01]  /*39f0*/  FMUL.FTZ R9, R9, UR12 ;  /* 0x0000000c09097c20 */ /* 0x000fe20008410000 */
[----:B------:R-:W-:Y:S01]  /*3a00*/  FMUL.FTZ R10, R10, UR12 ;  /* 0x0000000c0a0a7c20 */ /* 0x000fe20008410000 */
[----:B------:R-:W-:Y:S01]  /*3a10*/  FMUL.FTZ R8, R8, UR12 ;  /* 0x0000000c08087c20 */ /* 0x000fe20008410000 */
[----:B------:R-:W-:Y:S03]  /*3a20*/  FMUL.FTZ R11, R11, UR12 ;  /* 0x0000000c0b0b7c20 */ /* 0x000fe60008410000 */
[----:B------:R-:W-:Y:S01]  /*3a30*/  MUFU.TANH R58, R6 ;  /* 0x00000006003a7308 */ /* 0x000fe20000002400 */
[C---:B-1----:R-:W-:Y:S09]  /*3a40*/  HMMA.16816.F32.BF16 R12, R60.reuse, R52, R12 ;  /* 0x000000343c0c723c */ /* 0x042ff2000004180c */
[----:B------:R1:W3:Y:S01]  /*3a50*/  MUFU.TANH R56, R4 ;  /* 0x0000000400387308 */ /* 0x0002e20000002400 */
[----:B------:R-:W-:Y:S03]  /*3a60*/  HMMA.16816.F32.BF16 R16, R60, R54, R16 ;  /* 0x000000363c10723c */ /* 0x000fe60000041810 */
[----:B--2---:R-:W-:Y:S06]  /*3a70*/  @!P6 SHF.L.U32 R5, R217, 0x1, RZ ;  /* 0x00000001d905e819 */ /* 0x004fec00000006ff */
[----:B------:R2:W4:Y:S01]  /*3a80*/  MUFU.TANH R59, R7 ;  /* 0x00000007003b7308 */ /* 0x0005220000002400 */
[----:B------:R-:W-:Y:S01]  /*3a90*/  @!P6 LOP3.LUT R5, R5, 0x6, RZ, 0xc0, !PT ;  /* 0x000000060505e812 */ /* 0x000fe200078ec0ff */
[----:B------:R-:W-:Y:S01]  /*3aa0*/  FMUL.FTZ R12, R12, UR12 ;  /* 0x0000000c0c0c7c20 */ /* 0x000fe20008410000 */
[----:B------:R-:W-:Y:S01]  /*3ab0*/  FMUL.FTZ R13, R13, UR12 ;  /* 0x0000000c0d0d7c20 */ /* 0x000fe20008410000 */
[----:B------:R-:W-:Y:S06]  /*3ac0*/  FMUL.FTZ R14, R14, UR12 ;  /* 0x0000000c0e0e7c20 */ /* 0x000fec0008410000 */
[----:B------:R4:W-:Y:S01]  /*3ad0*/  MUFU.TANH R65, R9 ;  /* 0x0000000900417308 */ /* 0x0009e20000002400 */
[----:B------:R-:W-:Y:S01]  /*3ae0*/  FMUL.FTZ R15, R15, UR12 ;  /* 0x0000000c0f0f7c20 */ /* 0x000fe20008410000 */
[----:B-1----:R-:W-:Y:S01]  /*3af0*/  @!P6 SHF.R.U32.HI R4, RZ, 0x2, R217 ;  /* 0x00000002ff04e819 */ /* 0x002fe200000116d9 */
[----:B---3--:R-:W-:Y:S01]  /*3b00*/  FADD.FTZ R184, R225, R56 ;  /* 0x00000038e1b87221 */ /* 0x008fe20000010000 */
[----:B------:R-:W-:Y:S01]  /*3b10*/  FFMA.FTZ R56, -R56, R56, 1 ;  /* 0x3f80000038387423 */ /* 0x000fe20000010138 */
[----:B------:R-:W-:Y:S01]  /*3b20*/  FMUL.FTZ R18, R18, UR12 ;  /* 0x0000000c12127c20 */ /* 0x000fe20008410000 */
[----:B------:R-:W-:Y:S01]  /*3b30*/  @!P6 LOP3.LUT R4, R5, 0xe0, R4, 0xf8, !PT ;  /* 0x000000e00504e812 */ /* 0x000fe200078ef804 */
[----:B------:R-:W-:Y:S03]  /*3b40*/  FMUL.FTZ R19, R19, UR12 ;  /* 0x0000000c13137c20 */ /* 0x000fe60008410000 */
[----:B------:R1:W-:Y:S01]  /*3b50*/  MUFU.TANH R64, R8 ;  /* 0x0000000800407308 */ /* 0x0003e20000002400 */
[--C-:B------:R-:W-:Y:S01]  /*3b60*/  @!P6 VIADDMNMX R5, R235, 0xffffffc1, R241.reuse, PT ;  /* 0xffffffc1eb05e846 */ /* 0x100fe200038001f1 */
[----:B------:R-:W-:Y:S01]  /*3b70*/  FMUL.FTZ R16, R16, UR12 ;  /* 0x0000000c10107c20 */ /* 0x000fe20008410000 */
[----:B--2---:R-:W-:Y:S01]  /*3b80*/  MOV R7, UR22 ;  /* 0x0000001600077c02 */ /* 0x004fe20008000f00 */
[----:B------:R-:W-:Y:S01]  /*3b90*/  FMUL.FTZ R17, R17, UR12 ;  /* 0x0000000c11117c20 */ /* 0x000fe20008410000 */
[----:B------:R-:W-:Y:S02]  /*3ba0*/  FMUL.FTZ R56, R56, UR12 ;  /* 0x0000000c38387c20 */ /* 0x000fe40008410000 */
[----:B------:R-:W-:Y:S03]  /*3bb0*/  @!P6 LEA R7, R7, R4, 0x6 ;  /* 0x000000040707e211 */ /* 0x000fe600078e30ff */
[----:B------:R2:W3:Y:S01]  /*3bc0*/  MUFU.TANH R100, R12 ;  /* 0x0000000c00647308 */ /* 0x0004e20000002400 */
[----:B------:R-:W-:Y:S02]  /*3bd0*/  @!P6 VIADDMNMX R4, R235, 0xffffffc9, R241, PT ;  /* 0xffffffc9eb04e846 */ /* 0x000fe400038001f1 */
[C---:B------:R-:W-:Y:S02]  /*3be0*/  @!P6 IADD3 R6, PT, PT, R7.reuse, 0x1, RZ ;  /* 0x000000010706e810 */ /* 0x040fe40007ffe0ff */
[----:B----4-:R-:W-:Y:S02]  /*3bf0*/  @!P6 IADD3 R9, PT, PT, R7, 0x8, RZ ;  /* 0x000000080709e810 */ /* 0x010fe40007ffe0ff */
[CC--:B------:R-:W-:Y:S03]  /*3c00*/  @!P6 ISETP.GE.AND P5, PT, R6.reuse, R5.reuse, PT ;  /* 0x000000050600e20c */ /* 0x0c0fe60003fa6270 */
[----:B------:R4:W4:Y:S01]  /*3c10*/  MUFU.TANH R60, R13 ;  /* 0x0000000d003c7308 */ /* 0x0009220000002400 */
[-C--:B------:R-:W-:Y:S01]  /*3c20*/  @!P6 ISETP.GE.AND P3, PT, R6, R4.reuse, PT ;  /* 0x000000040600e20c */ /* 0x080fe20003f66270 */
[----:B------:R-:W-:Y:S01]  /*3c30*/  FMUL.FTZ R6, R237, 1.4426950216293334961 ;  /* 0x3fb8aa3bed067820 */ /* 0x000fe20000410000 */
[----:B-1----:R-:W-:Y:S01]  /*3c40*/  FMUL.FTZ R8, R238, 1.4426950216293334961 ;  /* 0x3fb8aa3bee087820 */ /* 0x002fe20000410000 */
[CC--:B------:R-:W-:Y:S02]  /*3c50*/  @!P6 ISETP.GE.AND P4, PT, R9.reuse, R5.reuse, PT ;  /* 0x000000050900e20c */ /* 0x0c0fe40003f86270 */
[-C--:B------:R-:W-:Y:S04]  /*3c60*/  @!P6 ISETP.GE.AND P2, PT, R9, R4.reuse, PT ;  /* 0x000000040900e20c */ /* 0x080fe80003f46270 */
[----:B------:R1:W1:Y:S01]  /*3c70*/  MUFU.TANH R61, R14 ;  /* 0x0000000e003d7308 */ /* 0x0002620000002400 */
[----:B------:R-:W-:Y:S01]  /*3c80*/  FSEL R6, R6, RZ, P0 ;  /* 0x000000ff06067208 */ /* 0x000fe20000000000 */
[----:B--2---:R-:W-:Y:S01]  /*3c90*/  FADD.FTZ R12, R224, R59 ;  /* 0x0000003be00c7221 */ /* 0x004fe20000010000 */
[----:B------:R-:W-:Y:S01]  /*3ca0*/  @!P6 ISETP.GE.AND P0, PT, R7, R4, PT ;  /* 0x000000040700e20c */ /* 0x000fe20003f06270 */
[----:B---3--:R-:W-:Y:S01]  /*3cb0*/  FADD.FTZ R180, R221, R100 ;  /* 0x00000064ddb47221 */ /* 0x008fe20000010000 */
[----:B------:R-:W-:Y:S01]  /*3cc0*/  FSEL R8, R8, RZ, P1 ;  /* 0x000000ff08087208 */ /* 0x000fe20000800000 */
[----:B------:R-:W-:Y:S01]  /*3cd0*/  FFMA.FTZ R100, -R100, R100, 1 ;  /* 0x3f80000064647423 */ /* 0x000fe20000010164 */
[C---:B------:R-:W-:Y:S03]  /*3ce0*/  @!P6 IADD3 R9, PT, PT, R7.reuse, 0x10, RZ ;  /* 0x000000100709e810 */ /* 0x040fe60007ffe0ff */
[----:B------:R2:W3:Y:S01]  /*3cf0*/  MUFU.TANH R66, R10 ;  /* 0x0000000a00427308 */ /* 0x0004e20000002400 */
[-C--:B------:R-:W-:Y:S01]  /*3d00*/  @!P6 ISETP.GE.AND P1, PT, R7, R5.reuse, PT ;  /* 0x000000050700e20c */ /* 0x080fe20003f26270 */
[----:B----4-:R-:W-:Y:S01]  /*3d10*/  FADD.FTZ R13, R225, R58 ;  /* 0x0000003ae10d7221 */ /* 0x010fe20000010000 */
[----:B------:R-:W-:Y:S01]  /*3d20*/  @!P6 FSEL R12, R12, -INF , !P3 ;  /* 0xff8000000c0ce808 */ /* 0x000fe20005800000 */
[----:B------:R-:W-:Y:S01]  /*3d30*/  FADD.FTZ R115, R220, R60 ;  /* 0x0000003cdc737221 */ /* 0x000fe20000010000 */
[----:B------:R-:W-:Y:S01]  /*3d40*/  @!P6 ISETP.GE.AND P3, PT, R9, R4, PT ;  /* 0x000000040900e20c */ /* 0x000fe20003f66270 */
[----:B------:R-:W-:Y:S01]  /*3d50*/  FFMA.FTZ R60, -R60, R60, 1 ;  /* 0x3f8000003c3c7423 */ /* 0x000fe2000001013c */
[----:B------:R-:W-:Y:S03]  /*3d60*/  @!P6 FSEL R13, R13, -INF , !P0 ;  /* 0xff8000000d0de808 */ /* 0x000fe60004000000 */
[----:B------:R4:W4:Y:S01]  /*3d70*/  MUFU.TANH R67, R11 ;  /* 0x0000000b00437308 */ /* 0x0009220000002400 */
[-C--:B------:R-:W-:Y:S01]  /*3d80*/  @!P6 ISETP.GE.AND P0, PT, R9, R5.reuse, PT ;  /* 0x000000050900e20c */ /* 0x080fe20003f06270 */
[----:B-1----:R-:W-:Y:S01]  /*3d90*/  FADD.FTZ R14, R224, R57 ;  /* 0x00000039e00e7221 */ /* 0x002fe20000010000 */
[----:B------:R-:W-:Y:S01]  /*3da0*/  @!P6 FSEL R184, R184, -INF , !P1 ;  /* 0xff800000b8b8e808 */ /* 0x000fe20004800000 */
[----:B------:R-:W-:Y:S01]  /*3db0*/  FADD.FTZ R9, R222, R65 ;  /* 0x00000041de097221 */ /* 0x000fe20000010000 */
[----:B------:R-:W-:Y:S01]  /*3dc0*/  @!P6 FSEL R180, R180, -INF , !P0 ;  /* 0xff800000b4b4e808 */ /* 0x000fe20004000000 */
[----:B------:R-:W-:Y:S01]  /*3dd0*/  FADD.FTZ R108, R221, R61 ;  /* 0x0000003ddd6c7221 */ /* 0x000fe20000010000 */
[----:B------:R-:W-:Y:S03]  /*3de0*/  @!P6 FSEL R14, R14, -INF , !P5 ;  /* 0xff8000000e0ee808 */ /* 0x000fe60006800000 */
[----:B------:R-:W1:Y:S01]  /*3df0*/  MUFU.TANH R103, R18 ;  /* 0x0000001200677308 */ /* 0x000e620000002400 */
[----:B------:R-:W-:Y:S01]  /*3e00*/  FFMA.FTZ R184, R184, UR7, -R8 ;  /* 0x00000007b8b87c23 */ /* 0x000fe20008010808 */
[----:B--2---:R-:W-:Y:S01]  /*3e10*/  @!P6 IADD3 R10, PT, PT, R7, 0x9, RZ ;  /* 0x00000009070ae810 */ /* 0x004fe20007ffe0ff */
[----:B---3--:R-:W-:Y:S01]  /*3e20*/  FADD.FTZ R110, R223, R66 ;  /* 0x00000042df6e7221 */ /* 0x008fe20000010000 */
[----:B------:R-:W-:Y:S01]  /*3e30*/  @!P6 FSEL R108, R108, -INF , !P3 ;  /* 0xff8000006c6ce808 */ /* 0x000fe20005800000 */
[----:B------:R-:W-:Y:S01]  /*3e40*/  FFMA.FTZ R183, R14, UR7, -R8 ;  /* 0x000000070eb77c23 */ /* 0x000fe20008010808 */
[CC--:B------:R-:W-:Y:S01]  /*3e50*/  @!P6 ISETP.GE.AND P5, PT, R10.reuse, R4.reuse, PT ;  /* 0x000000040a00e20c */ /* 0x0c0fe20003fa6270 */
[----:B------:R-:W-:Y:S03]  /*3e60*/  FFMA.FTZ R112, R13, UR7, -R6 ;  /* 0x000000070d707c23 */ /* 0x000fe60008010806 */
[----:B------:R-:W2:Y:S01]  /*3e70*/  MUFU.TANH R62, R15 ;  /* 0x0000000f003e7308 */ /* 0x000ea20000002400 */
[-C--:B------:R-:W-:Y:S01]  /*3e80*/  @!P6 ISETP.GE.AND P1, PT, R10, R5.reuse, PT ;  /* 0x000000050a00e20c */ /* 0x080fe20003f26270 */
[----:B----4-:R-:W-:Y:S01]  /*3e90*/  FADD.FTZ R11, R223, R64 ;  /* 0x00000040df0b7221 */ /* 0x010fe20000010000 */
[----:B------:R-:W-:Y:S01]  /*3ea0*/  @!P6 IADD3 R10, PT, PT, R7, 0x11, RZ ;  /* 0x00000011070ae810 */ /* 0x000fe20007ffe0ff */
[----:B------:R-:W-:Y:S01]  /*3eb0*/  FADD.FTZ R109, R222, R67 ;  /* 0x00000043de6d7221 */ /* 0x000fe20000010000 */
[----:B------:R-:W-:Y:S01]  /*3ec0*/  @!P6 FSEL R9, R9, -INF , !P1 ;  /* 0xff8000000909e808 */ /* 0x000fe20004800000 */
[--C-:B------:R-:W-:Y:S01]  /*3ed0*/  FFMA.FTZ R111, R12, UR7, -R6.reuse ;  /* 0x000000070c6f7c23 */ /* 0x100fe20008010806 */
[----:B------:R-:W-:Y:S03]  /*3ee0*/  @!P6 FSEL R11, R11, -INF , !P4 ;  /* 0xff8000000b0be808 */ /* 0x000fe60006000000 */
[----:B------:R-:W3:Y:S01]  /*3ef0*/  MUFU.TANH R185, R19 ;  /* 0x0000001300b97308 */ /* 0x000ee20000002400 */
[CC--:B------:R-:W-:Y:S01]  /*3f00*/  @!P6 ISETP.GE.AND P4, PT, R10.reuse, R5.reuse, PT ;  /* 0x000000050a00e20c */ /* 0x0c0fe20003f86270 */
[----:B-1----:R-:W-:Y:S01]  /*3f10*/  FADD.FTZ R106, R219, R103 ;  /* 0x00000067db6a7221 */ /* 0x002fe20000010000 */
[-C--:B------:R-:W-:Y:S01]  /*3f20*/  @!P6 ISETP.GE.AND P1, PT, R10, R4.reuse, PT ;  /* 0x000000040a00e20c */ /* 0x080fe20003f26270 */
[----:B------:R-:W-:Y:S01]  /*3f30*/  FFMA.FTZ R108, R108, UR7, -R6 ;  /* 0x000000076c6c7c23 */ /* 0x000fe20008010806 */
[----:B------:R-:W-:Y:S01]  /*3f40*/  @!P6 IADD3 R10, PT, PT, R7, 0x18, RZ ;  /* 0x00000018070ae810 */ /* 0x000fe20007ffe0ff */
[----:B------:R-:W-:Y:S01]  /*3f50*/  FFMA.FTZ R182, R11, UR7, -R8 ;  /* 0x000000070bb67c23 */ /* 0x000fe20008010808 */
[----:B------:R-:W-:Y:S03]  /*3f60*/  @!P6 IADD3 R7, PT, PT, R7, 0x19, RZ ;  /* 0x000000190707e810 */ /* 0x000fe60007ffe0ff */
[----:B------:R-:W1:Y:S01]  /*3f70*/  MUFU.TANH R63, R16 ;  /* 0x00000010003f7308 */ /* 0x000e620000002400 */
[----:B------:R-:W-:Y:S01]  /*3f80*/  @!P6 FSEL R115, R115, -INF , !P4 ;  /* 0xff8000007373e808 */ /* 0x000fe20006000000 */
[----:B--2---:R-:W-:Y:S01]  /*3f90*/  FADD.FTZ R107, R220, R62 ;  /* 0x0000003edc6b7221 */ /* 0x004fe20000010000 */
[-C--:B------:R-:W-:Y:S01]  /*3fa0*/  @!P6 ISETP.GE.AND P0, PT, R10, R4.reuse, PT ;  /* 0x000000040a00e20c */ /* 0x080fe20003f06270 */
[--C-:B------:R-:W-:Y:S01]  /*3fb0*/  FFMA.FTZ R181, R9, UR7, -R8.reuse ;  /* 0x0000000709b57c23 */ /* 0x100fe20008010808 */
[----:B------:R-:W-:Y:S01]  /*3fc0*/  @!P6 ISETP.GE.AND P4, PT, R7, R4, PT ;  /* 0x000000040700e20c */ /* 0x000fe20003f86270 */
[----:B------:R-:W-:Y:S01]  /*3fd0*/  FFMA.FTZ R180, R180, UR7, -R8 ;  /* 0x00000007b4b47c23 */ /* 0x000fe20008010808 */
[----:B------:R-:W-:Y:S03]  /*3fe0*/  @!P6 FSEL R106, R106, -INF , !P0 ;  /* 0xff8000006a6ae808 */ /* 0x000fe60004000000 */
[----:B------:R-:W2:Y:S01]  /*3ff0*/  MUFU.TANH R101, R17 ;  /* 0x0000001100657308 */ /* 0x000ea20000002400 */
[----:B------:R-:W-:Y:S01]  /*4000*/  @!P6 FSEL R109, R109, -INF , !P5 ;  /* 0xff8000006d6de808 */ /* 0x000fe20006800000 */
[----:B---3--:R-:W-:Y:S01]  /*4010*/  FADD.FTZ R4, R218, R185 ;  /* 0x000000b9da047221 */ /* 0x008fe20000010000 */
[----:B------:R-:W-:Y:S01]  /*4020*/  @!P6 FSEL R110, R110, -INF , !P2 ;  /* 0xff8000006e6ee808 */ /* 0x000fe20005000000 */
[--C-:B------:R-:W-:Y:S01]  /*4030*/  FFMA.FTZ R106, R106, UR7, -R6.reuse ;  /* 0x000000076a6a7c23 */ /* 0x100fe20008010806 */
[----:B------:R-:W-:Y:S01]  /*4040*/  @!P6 FSEL R107, R107, -INF , !P1 ;  /* 0xff8000006b6be808 */ /* 0x000fe20004800000 */
[--C-:B------:R-:W-:Y:S01]  /*4050*/  FFMA.FTZ R109, R109, UR7, -R6.reuse ;  /* 0x000000076d6d7c23 */ /* 0x100fe20008010806 */
[----:B------:R-:W-:Y:S01]  /*4060*/  @!P6 FSEL R4, R4, -INF , !P4 ;  /* 0xff8000000404e808 */ /* 0x000fe20006000000 */
[--C-:B------:R-:W-:Y:S02]  /*4070*/  FFMA.FTZ R110, R110, UR7, -R6.reuse ;  /* 0x000000076e6e7c23 */ /* 0x100fe40008010806 */
[----:B------:R-:W-:Y:S01]  /*4080*/  MUFU.EX2 R184, R184 ;  /* 0x000000b800b87308 */ /* 0x000fe20000000800 */
[--C-:B------:R-:W-:Y:S01]  /*4090*/  FFMA.FTZ R107, R107, UR7, -R6.reuse ;  /* 0x000000076b6b7c23 */ /* 0x100fe20008010806 */
[-C--:B------:R-:W-:Y:S01]  /*40a0*/  @!P6 ISETP.GE.AND P5, PT, R7, R5.reuse, PT ;  /* 0x000000050700e20c */ /* 0x080fe20003fa6270 */
[----:B------:R-:W-:Y:S07]  /*40b0*/  FFMA.FTZ R6, R4, UR7, -R6 ;  /* 0x0000000704067c23 */ /* 0x000fee0008010806 */
[----:B------:R-:W-:Y:S01]  /*40c0*/  MUFU.EX2 R183, R183 ;  /* 0x000000b700b77308 */ /* 0x000fe20000000800 */
[----:B------:R-:W-:Y:S01]  /*40d0*/  @!P6 ISETP.GE.AND P2, PT, R10, R5, PT ;  /* 0x000000050a00e20c */ /* 0x000fe20003f46270 */
[----:B-1----:R-:W-:Y:S01]  /*40e0*/  FADD.FTZ R114, R219, R63 ;  /* 0x0000003fdb727221 */ /* 0x002fe20000010000 */
[--C-:B------:R-:W-:Y:S07]  /*40f0*/  FFMA.FTZ R115, R115, UR7, -R8.reuse ;  /* 0x0000000773737c23 */ /* 0x100fee0008010808 */
[----:B------:R-:W-:Y:S01]  /*4100*/  MUFU.EX2 R112, R112 ;  /* 0x0000007000707308 */ /* 0x000fe20000000800 */
[----:B--2---:R-:W-:Y:S01]  /*4110*/  FADD.FTZ R5, R218, R101 ;  /* 0x00000065da057221 */ /* 0x004fe20000010000 */
[----:B------:R-:W-:Y:S01]  /*4120*/  LEA R186, P0, R208, R186, 0x2 ;  /* 0x000000bad0ba7211 */ /* 0x000fe200078010ff */
[----:B------:R-:W-:Y:S07]  /*4130*/  FFMA.FTZ R57, -R57, R57, 1 ;  /* 0x3f80000039397423 */ /* 0x000fee0000010139 */
[----:B------:R-:W1:Y:S01]  /*4140*/  MUFU.EX2 R111, R111 ;  /* 0x0000006f006f7308 */ /* 0x000e620000000800 */
[----:B------:R-:W-:Y:S01]  /*4150*/  @!P6 FSEL R114, R114, -INF , !P2 ;  /* 0xff8000007272e808 */ /* 0x000fe20005000000 */
[----:B------:R-:W-:Y:S01]  /*4160*/  FFMA.FTZ R64, -R64, R64, 1 ;  /* 0x3f80000040407423 */ /* 0x000fe20000010140 */
[----:B------:R-:W-:Y:S07]  /*4170*/  @!P6 FSEL R5, R5, -INF , !P5 ;  /* 0xff8000000505e808 */ /* 0x000fee0006800000 */
[----:B------:R2:W-:Y:S01]  /*4180*/  MUFU.EX2 R105, R6 ;  /* 0x0000000600697308 */ /* 0x0005e20000000800 */
[----:B------:R-:W-:Y:S01]  /*4190*/  LEA.HI.X R187, R208, R187, RZ, 0x2, P0 ;  /* 0x000000bbd0bb7211 */ /* 0x000fe200000f14ff */
[--C-:B------:R-:W-:Y:S01]  /*41a0*/  FFMA.FTZ R114, R114, UR7, -R8.reuse ;  /* 0x0000000772727c23 */ /* 0x100fe20008010808 */
[----:B------:R-:W-:Y:S07]  /*41b0*/  FFMA.FTZ R65, -R65, R65, 1 ;  /* 0x3f80000041417423 */ /* 0x000fee0000010141 */
[----:B------:R-:W-:Y:S01]  /*41c0*/  MUFU.EX2 R182, R182 ;  /* 0x000000b600b67308 */ /* 0x000fe20000000800 */
[----:B------:R-:W-:Y:S01]  /*41d0*/  FFMA.FTZ R8, R5, UR7, -R8 ;  /* 0x0000000705087c23 */ /* 0x000fe20008010808 */
[----:B------:R-:W3:Y:S01]  /*41e0*/  LDG.E R104, desc[UR24][R186.64] ;  /* 0x00000018ba687981 */ /* 0x000ee2000c1e1900 */
[----:B------:R-:W-:Y:S07]  /*41f0*/  FFMA.FTZ R63, -R63, R63, 1 ;  /* 0x3f8000003f3f7423 */ /* 0x000fee000001013f */
[----:B------:R-:W4:Y:S01]  /*4200*/  MUFU.EX2 R181, R181 ;  /* 0x000000b500b57308 */ /* 0x000f220000000800 */
[----:B------:R-:W-:Y:S01]  /*4210*/  ISETP.GT.AND P4, PT, R240, R227, PT ;  /* 0x000000e3f000720c */ /* 0x000fe20003f84270 */
[----:B------:R-:W-:Y:S01]  /*4220*/  FFMA.FTZ R101, -R101, R101, 1 ;  /* 0x3f80000065657423 */ /* 0x000fe20000010165 */
[----:B-1----:R-:W-:Y:S07]  /*4230*/  F2FP.BF16.F32.PACK_AB R5, R111, R112 ;  /* 0x000000706f05723e */ /* 0x002fee00000010ff */
[----:B------:R-:W-:Y:S01]  /*4240*/  MUFU.EX2 R110, R110 ;  /* 0x0000006e006e7308 */ /* 0x000fe20000000800 */
[----:B------:R-:W-:Y:S01]  /*4250*/  FFMA.FTZ R58, -R58, R58, 1 ;  /* 0x3f8000003a3a7423 */ /* 0x000fe2000001013a */
[----:B--2---:R-:W-:Y:S01]  /*4260*/  F2FP.BF16.F32.PACK_AB R6, R183, R184 ;  /* 0x000000b8b706723e */ /* 0x004fe200000010ff */
[----:B------:R-:W-:Y:S01]  /*4270*/  FFMA.FTZ R59, -R59, R59, 1 ;  /* 0x3f8000003b3b7423 */ /* 0x000fe2000001013b */
[----:B------:R-:W-:Y:S06]  /*4280*/  STS [R209+0x400], R5 ;  /* 0x00040005d1007388 */ /* 0x000fec0000000800 */
[----:B------:R-:W1:Y:S01]  /*4290*/  MUFU.EX2 R109, R109 ;  /* 0x0000006d006d7308 */ /* 0x000e620000000800 */
[----:B------:R-:W-:Y:S01]  /*42a0*/  FMUL.FTZ R57, R57, UR12 ;  /* 0x0000000c39397c20 */ /* 0x000fe20008410000 */
[----:B------:R-:W-:Y:S01]  /*42b0*/  FMUL.FTZ R64, R64, UR12 ;  /* 0x0000000c40407c20 */ /* 0x000fe20008410000 */
[----:B------:R2:W-:Y:S07]  /*42c0*/  STS [R209], R6 ;  /* 0x00000006d1007388 */ /* 0x0005ee0000000800 */
[----:B------:R1:W-:Y:S01]  /*42d0*/  MUFU.EX2 R113, R8 ;  /* 0x0000000800717308 */ /* 0x0003e20000000800 */
[----:B----4-:R-:W-:Y:S01]  /*42e0*/  F2FP.BF16.F32.PACK_AB R4, R181, R182 ;  /* 0x000000b6b504723e */ /* 0x010fe200000010ff */
[----:B------:R-:W-:Y:S01]  /*42f0*/  FMUL.FTZ R65, R65, UR12 ;  /* 0x0000000c41417c20 */ /* 0x000fe20008410000 */
[----:B------:R-:W-:Y:S07]  /*4300*/  FMUL.FTZ R100, R100, UR12 ;  /* 0x0000000c64647c20 */ /* 0x000fee0008410000 */
[----:B------:R-:W-:Y:S01]  /*4310*/  MUFU.EX2 R180, R180 ;  /* 0x000000b400b47308 */ /* 0x000fe20000000800 */
[----:B------:R-:W-:Y:S01]  /*4320*/  FMUL.FTZ R60, R60, UR12 ;  /* 0x0000000c3c3c7c20 */ /* 0x000fe20008410000 */
[----:B------:R4:W-:Y:S01]  /*4330*/  STS [R248], R4 ;  /* 0x00000004f8007388 */ /* 0x0009e20000000800 */
[----:B------:R-:W-:Y:S07]  /*4340*/  FMUL.FTZ R63, R63, UR12 ;  /* 0x0000000c3f3f7c20 */ /* 0x000fee0008410000 */
[----:B------:R-:W2:Y:S01]  /*4350*/  MUFU.EX2 R115, R115 ;  /* 0x0000007300737308 */ /* 0x000ea20000000800 */
[----:B------:R-:W-:Y:S01]  /*4360*/  FMUL.FTZ R101, R101, UR12 ;  /* 0x0000000c65657c20 */ /* 0x000fe20008410000 */
[----:B------:R-:W3:Y:S01]  /*4370*/  LDG.E R186, desc[UR24][R186.64+0x20] ;  /* 0x00002018baba7981 */ /* 0x000ee2000c1e1900 */
[----:B------:R-:W-:Y:S07]  /*4380*/  FMUL.FTZ R58, R58, UR12 ;  /* 0x0000000c3a3a7c20 */ /* 0x000fee0008410000 */
[----:B------:R-:W-:Y:S01]  /*4390*/  MUFU.EX2 R108, R108 ;  /* 0x0000006c006c7308 */ /* 0x000fe20000000800 */
[----:B------:R-:W-:Y:S01]  /*43a0*/  FMUL.FTZ R59, R59, UR12 ;  /* 0x0000000c3b3b7c20 */ /* 0x000fe20008410000 */
[----:B-1----:R-:W-:Y:S01]  /*43b0*/  F2FP.BF16.F32.PACK_AB R8, R109, R110 ;  /* 0x0000006e6d08723e */ /* 0x002fe200000010ff */
[----:B------:R-:W-:Y:S07]  /*43c0*/  FFMA.FTZ R66, -R66, R66, 1 ;  /* 0x3f80000042427423 */ /* 0x000fee0000010142 */
[----:B------:R-:W1:Y:S01]  /*43d0*/  MUFU.EX2 R107, R107 ;  /* 0x0000006b006b7308 */ /* 0x000e620000000800 */
[----:B------:R-:W-:Y:S01]  /*43e0*/  FFMA.FTZ R67, -R67, R67, 1 ;  /* 0x3f80000043437423 */ /* 0x000fe20000010143 */
[----:B------:R-:W-:Y:S01]  /*43f0*/  FFMA.FTZ R61, -R61, R61, 1 ;  /* 0x3f8000003d3d7423 */ /* 0x000fe2000001013d */
[----:B------:R-:W-:Y:S07]  /*4400*/  STS [R248+0x400], R8 ;  /* 0x00040008f8007388 */ /* 0x000fee0000000800 */
[----:B------:R-:W4:Y:S01]  /*4410*/  MUFU.EX2 R114, R114 ;  /* 0x0000007200727308 */ /* 0x000f220000000800 */
[----:B------:R-:W-:Y:S01]  /*4420*/  FFMA.FTZ R62, -R62, R62, 1 ;  /* 0x3f8000003e3e7423 */ /* 0x000fe2000001013e */
[----:B--2---:R-:W-:Y:S01]  /*4430*/  F2FP.BF16.F32.PACK_AB R7, R115, R180 ;  /* 0x000000b47307723e */ /* 0x004fe200000010ff */
[----:B------:R-:W-:Y:S07]  /*4440*/  FFMA.FTZ R103, -R103, R103, 1 ;  /* 0x3f80000067677423 */ /* 0x000fee0000010167 */
[----:B------:R-:W2:Y:S01]  /*4450*/  MUFU.EX2 R106, R106 ;  /* 0x0000006a006a7308 */ /* 0x000ea20000000800 */
[----:B------:R-:W-:Y:S01]  /*4460*/  FFMA.FTZ R185, -R185, R185, 1 ;  /* 0x3f800000b9b97423 */ /* 0x000fe200000101b9 */
[----:B------:R-:W-:Y:S01]  /*4470*/  FMUL.FTZ R66, R66, UR12 ;  /* 0x0000000c42427c20 */ /* 0x000fe20008410000 */
[----:B------:R-:W-:Y:S01]  /*4480*/  STS [R214], R7 ;  /* 0x00000007d6007388 */ /* 0x000fe20000000800 */
[----:B------:R-:W-:Y:S01]  /*4490*/  FMUL.FTZ R67, R67, UR12 ;  /* 0x0000000c43437c20 */ /* 0x000fe20008410000 */
[----:B------:R-:W-:Y:S01]  /*44a0*/  FMUL.FTZ R61, R61, UR12 ;  /* 0x0000000c3d3d7c20 */ /* 0x000fe20008410000 */
[----:B-1----:R-:W-:Y:S01]  /*44b0*/  F2FP.BF16.F32.PACK_AB R6, R107, R108 ;  /* 0x0000006c6b06723e */ /* 0x002fe200000010ff */
[----:B------:R-:W-:Y:S01]  /*44c0*/  FMUL.FTZ R62, R62, UR12 ;  /* 0x0000000c3e3e7c20 */ /* 0x000fe20008410000 */
[----:B------:R-:W-:Y:S01]  /*44d0*/  FMUL.FTZ R103, R103, UR12 ;  /* 0x0000000c67677c20 */ /* 0x000fe20008410000 */
[----:B------:R-:W-:Y:S01]  /*44e0*/  FMUL.FTZ R185, R185, UR12 ;  /* 0x0000000cb9b97c20 */ /* 0x000fe20008410000 */
[----:B----4-:R-:W-:Y:S01]  /*44f0*/  F2FP.BF16.F32.PACK_AB R5, R113, R114 ;  /* 0x000000727105723e */ /* 0x010fe200000010ff */
[----:B------:R-:W-:Y:S01]  /*4500*/  STS [R214+0x400], R6 ;  /* 0x00040006d6007388 */ /* 0x000fe20000000800 */
[----:B--2---:R-:W-:Y:S03]  /*4510*/  F2FP.BF16.F32.PACK_AB R4, R105, R106 ;  /* 0x0000006a6904723e */ /* 0x004fe600000010ff */
[----:B------:R-:W-:Y:S04]  /*4520*/  STS [R102], R5 ;  /* 0x0000000566007388 */ /* 0x000fe80000000800 */
[----:B------:R-:W-:Y:S04]  /*4530*/  STS [R102+0x400], R4 ;  /* 0x0004000466007388 */ /* 0x000fe80000000800 */
[----:B------:R-:W1:Y:S08]  /*4540*/  LDSM.16.M88.4 R16, [R203+0x8000] ;  /* 0x00800000cb10783b */ /* 0x000e700000000200 */
[----:B------:R-:W2:Y:S01]  /*4550*/  LDSM.16.M88.4 R52, [R191+0x8000] ;  /* 0x00800000bf34783b */ /* 0x000ea20000000200 */
[C---:B-1----:R-:W-:Y:S08]  /*4560*/  HMMA.16816.F32.BF16 R4, R16.reuse, R116, RZ ;  /* 0x000000741004723c */ /* 0x042ff000000418ff */
[C---:B------:R-:W-:Y:S08]  /*4570*/  HMMA.16816.F32.BF16 R8, R16.reuse, R118, RZ ;  /* 0x000000761008723c */ /* 0x040ff000000418ff */
[C---:B------:R-:W-:Y:S08]  /*4580*/  HMMA.16816.F32.BF16 R12, R16.reuse, R120, RZ ;  /* 0x00000078100c723c */ /* 0x040ff000000418ff */
[----:B------:R-:W-:Y:S08]  /*4590*/  HMMA.16816.F32.BF16 R16, R16, R122, RZ ;  /* 0x0000007a1010723c */ /* 0x000ff000000418ff */
[C---:B--2---:R-:W-:Y:S08]  /*45a0*/  HMMA.16816.F32.BF16 R4, R52.reuse, R124, R4 ;  /* 0x0000007c3404723c */ /* 0x044ff00000041804 */
[C---:B------:R-:W-:Y:S08]  /*45b0*/  HMMA.16816.F32.BF16 R8, R52.reuse, R126, R8 ;  /* 0x0000007e3408723c */ /* 0x040ff00000041808 */
[C---:B------:R-:W-:Y:S08]  /*45c0*/  HMMA.16816.F32.BF16 R12, R52.reuse, R128, R12 ;  /* 0x00000080340c723c */ /* 0x040ff0000004180c */
[----:B------:R-:W-:Y:S01]  /*45d0*/  HMMA.16816.F32.BF16 R16, R52, R130, R16 ;  /* 0x000000823410723c */ /* 0x000fe20000041810 */
[----:B------:R-:W1:Y:S07]  /*45e0*/  LDSM.16.M88.4 R52, [R190+0x8000] ;  /* 0x00800000be34783b */ /* 0x000e6e0000000200 */
[C---:B-1----:R-:W-:Y:S08]  /*45f0*/  HMMA.16816.F32.BF16 R4, R52.reuse, R132, R4 ;  /* 0x000000843404723c */ /* 0x042ff00000041804 */
        /* <DEDUP_REMOVED lines=26> */
[C---:B------:R-:W-:Y:S03]  /*47a0*/  HMMA.16816.F32.BF16 R12, R52.reuse, R176, R12 ;  /* 0x000000b0340c723c */ /* 0x040fe6000004180c */
[C---:B---3--:R-:W-:Y:S01]  /*47b0*/  FADD.FTZ R4, -R104.reuse, R4 ;  /* 0x0000000468047221 */ /* 0x048fe20000010100 */
[----:B------:R-:W-:Y:S01]  /*47c0*/  FADD.FTZ R5, -R104, R5 ;  /* 0x0000000568057221 */ /* 0x000fe20000010100 */
[C---:B------:R-:W-:Y:S01]  /*47d0*/  FADD.FTZ R6, -R186.reuse, R6 ;  /* 0x00000006ba067221 */ /* 0x040fe20000010100 */
[----:B------:R-:W-:Y:S01]  /*47e0*/  FADD.FTZ R7, -R186, R7 ;  /* 0x00000007ba077221 */ /* 0x000fe20000010100 */
[----:B------:R-:W-:Y:S01]  /*47f0*/  FMUL.FTZ R4, R184, R4 ;  /* 0x00000004b8047220 */ /* 0x000fe20000410000 */
[----:B------:R-:W-:Y:S03]  /*4800*/  HMMA.16816.F32.BF16 R16, R52, R178, R16 ;  /* 0x000000b23410723c */ /* 0x000fe60000041810 */
[C---:B------:R-:W-:Y:S01]  /*4810*/  FADD.FTZ R8, -R104.reuse, R8 ;  /* 0x0000000868087221 */ /* 0x040fe20000010100 */
[----:B------:R-:W-:Y:S01]  /*4820*/  FADD.FTZ R9, -R104, R9 ;  /* 0x0000000968097221 */ /* 0x000fe20000010100 */
[----:B------:R-:W-:Y:S01]  /*4830*/  FMUL.FTZ R5, R183, R5 ;  /* 0x00000005b7057220 */ /* 0x000fe20000410000 */
[----:B------:R-:W-:Y:S01]  /*4840*/  FMUL.FTZ R6, R112, R6 ;  /* 0x0000000670067220 */ /* 0x000fe20000410000 */
[----:B------:R-:W-:Y:S01]  /*4850*/  FMUL.FTZ R8, R182, R8 ;  /* 0x00000008b6087220 */ /* 0x000fe20000410000 */
[----:B------:R-:W-:Y:S01]  /*4860*/  FMUL.FTZ R9, R181, R9 ;  /* 0x00000009b5097220 */ /* 0x000fe20000410000 */
[----:B------:R-:W-:Y:S01]  /*4870*/  FMUL.FTZ R7, R111, R7 ;  /* 0x000000076f077220 */ /* 0x000fe20000410000 */
[----:B------:R-:W-:Y:S01]  /*4880*/  FADD.FTZ R10, -R186, R10 ;  /* 0x0000000aba0a7221 */ /* 0x000fe20000010100 */
[C---:B------:R-:W-:Y:S01]  /*4890*/  FADD.FTZ R12, -R104.reuse, R12 ;  /* 0x0000000c680c7221 */ /* 0x040fe20000010100 */
[----:B------:R-:W-:Y:S01]  /*48a0*/  FADD.FTZ R13, -R104, R13 ;  /* 0x0000000d680d7221 */ /* 0x000fe20000010100 */
[C---:B------:R-:W-:Y:S01]  /*48b0*/  FADD.FTZ R11, -R186.reuse, R11 ;  /* 0x0000000bba0b7221 */ /* 0x040fe20000010100 */
[----:B------:R-:W-:Y:S01]  /*48c0*/  FADD.FTZ R14, -R186, R14 ;  /* 0x0000000eba0e7221 */ /* 0x000fe20000010100 */
[----:B------:R-:W-:Y:S01]  /*48d0*/  FMUL.FTZ R12, R180, R12 ;  /* 0x0000000cb40c7220 */ /* 0x000fe20000410000 */
[----:B------:R-:W-:Y:S01]  /*48e0*/  FMUL.FTZ R13, R115, R13 ;  /* 0x0000000d730d7220 */ /* 0x000fe20000410000 */
[----:B------:R-:W-:Y:S01]  /*48f0*/  FADD.FTZ R15, -R186, R15 ;  /* 0x0000000fba0f7221 */ /* 0x000fe20000010100 */
[----:B------:R-:W-:Y:S01]  /*4900*/  FMUL.FTZ R4, R56, R4 ;  /* 0x0000000438047220 */ /* 0x000fe20000410000 */
[C---:B------:R-:W-:Y:S01]  /*4910*/  FADD.FTZ R16, -R104.reuse, R16 ;  /* 0x0000001068107221 */ /* 0x040fe20000010100 */
[----:B------:R-:W-:Y:S01]  /*4920*/  FADD.FTZ R17, -R104, R17 ;  /* 0x0000001168117221 */ /* 0x000fe20000010100 */
[C---:B------:R-:W-:Y:S01]  /*4930*/  FADD.FTZ R18, -R186.reuse, R18 ;  /* 0x00000012ba127221 */ /* 0x040fe20000010100 */
[----:B------:R-:W-:Y:S01]  /*4940*/  FADD.FTZ R19, -R186, R19 ;  /* 0x00000013ba137221 */ /* 0x000fe20000010100 */
[----:B------:R-:W-:Y:S01]  /*4950*/  FMUL.FTZ R16, R114, R16 ;  /* 0x0000001072107220 */ /* 0x000fe20000410000 */
[----:B------:R-:W-:Y:S01]  /*4960*/  FMUL.FTZ R17, R113, R17 ;  /* 0x0000001171117220 */ /* 0x000fe20000410000 */
[----:B------:R-:W-:Y:S01]  /*4970*/  FMUL.FTZ R5, R57, R5 ;  /* 0x0000000539057220 */ /* 0x000fe20000410000 */
[----:B------:R-:W-:Y:S01]  /*4980*/  FMUL.FTZ R8, R64, R8 ;  /* 0x0000000840087220 */ /* 0x000fe20000410000 */
[----:B------:R-:W-:Y:S01]  /*4990*/  FMUL.FTZ R9, R65, R9 ;  /* 0x0000000941097220 */ /* 0x000fe20000410000 */
[----:B------:R-:W-:Y:S01]  /*49a0*/  FMUL.FTZ R12, R100, R12 ;  /* 0x0000000c640c7220 */ /* 0x000fe20000410000 */
[----:B------:R-:W-:Y:S01]  /*49b0*/  FMUL.FTZ R13, R60, R13 ;  /* 0x0000000d3c0d7220 */ /* 0x000fe20000410000 */
[----:B------:R-:W-:Y:S01]  /*49c0*/  F2FP.BF16.F32.PACK_AB R4, R5, R4 ;  /* 0x000000040504723e */ /* 0x000fe200000010ff */
[----:B------:R-:W-:Y:S01]  /*49d0*/  FMUL.FTZ R16, R63, R16 ;  /* 0x000000103f107220 */ /* 0x000fe20000410000 */
        /* <DEDUP_REMOVED lines=25> */
[----:B------:R-:W-:Y:S01]  /*4b70*/  IMAD.MOV.U32 R13, RZ, RZ, -0x4000 ;  /* 0xffffc000ff0d7424 */ /* 0x000fe200078e00ff */
[----:B------:R-:W1:Y:S01]  /*4b80*/  LDC R7, c[0x0][0x3b4] ;  /* 0x0000ed00ff077b82 */ /* 0x000e620000000800 */
[----:B------:R-:W-:Y:S03]  /*4b90*/  ISETP.GE.AND P2, PT, R215, UR5, PT ;  /* 0x00000005d7007c0c */ /* 0x000fe6000bf46270 */
[----:B------:R-:W-:Y:S05]  /*4ba0*/  SEL R13, R13, 0x4000, !P1 ;  /* 0x000040000d0d7807 */ /* 0x000fea0004800000 */
[--C-:B------:R-:W-:Y:S02]  /*4bb0*/  IMAD.IADD R234, R234, 0x1, R13.reuse ;  /* 0x00000001eaea7824 */ /* 0x100fe400078e020d */
[--C-:B------:R-:W-:Y:S02]  /*4bc0*/  IMAD.IADD R239, R239, 0x1, R13.reuse ;  /* 0x00000001efef7824 */ /* 0x100fe400078e020d */
[----:B------:R-:W-:Y:S01]  /*4bd0*/  IMAD.IADD R196, R196, 0x1, R13 ;  /* 0x00000001c4c47824 */ /* 0x000fe200078e020d */
[C---:B-1----:R-:W-:Y:S01]  /*4be0*/  SHF.L.U64.HI R7, R9.reuse, 0x5, R7 ;  /* 0x0000000509077819 */ /* 0x042fe20000010207 */
[----:B------:R-:W-:Y:S04]  /*4bf0*/  IMAD.SHL.U32 R17, R9, 0x40, RZ ;  /* 0x0000004009117824 */ /* 0x000fe800078e00ff */
[----:B------:R-:W-:Y:S05]  /*4c00*/  IMAD.X R17, RZ, RZ, ~R17, P0 ;  /* 0x000000ffff117224 */ /* 0x000fea00000e0e11 */
[----:B------:R-:W-:Y:S04]  /*4c10*/  SHF.R.S64 R5, R5, 0x1f, R17 ;  /* 0x0000001f05057819 */ /* 0x000fe80000001011 */
[----:B------:R-:W-:Y:S01]  /*4c20*/  IADD3 R231, P0, PT, R5, R231, RZ ;  /* 0x000000e705e77210 */ /* 0x000fe20007f1e0ff */
[----:B------:R-:W-:Y:S03]  /*4c30*/  IMAD.SHL.U32 R5, R9, 0x20, RZ ;  /* 0x0000002009057824 */ /* 0x000fe600078e00ff */
[----:B------:R-:W-:Y:S01]  /*4c40*/  LEA.HI.X.SX32 R230, R17, R230, 0x1, P0 ;  /* 0x000000e611e67211 */ /* 0x000fe200000f0eff */
[----:B------:R-:W-:Y:S01]  /*4c50*/  @!P3 IMAD.MOV.U32 R56, RZ, RZ, R231 ;  /* 0x000000ffff38b224 */ /* 0x000fe200078e00e7 */
[CC--:B------:R-:W-:Y:S02]  /*4c60*/  @!P3 LEA R54, P1, R5.reuse, R231.reuse, 0x1 ;  /* 0x000000e70536b211 */ /* 0x0c0fe400078208ff */
[C---:B------:R-:W-:Y:S01]  /*4c70*/  @!P2 LEA R52, P0, R5.reuse, R231, 0x1 ;  /* 0x000000e70534a211 */ /* 0x040fe200078008ff */
[--C-:B------:R-:W-:Y:S01]  /*4c80*/  @!P3 IMAD.MOV.U32 R57, RZ, RZ, R230.reuse ;  /* 0x000000ffff39b224 */ /* 0x100fe200078e00e6 */
[CCC-:B------:R-:W-:Y:S02]  /*4c90*/  @!P3 LEA.HI.X R55, R5.reuse, R230.reuse, R7.reuse, 0x1, P1 ;  /* 0x000000e60537b211 */ /* 0x1c0fe400008f0c07 */
[----:B------:R-:W-:Y:S02]  /*4ca0*/  @!P2 LEA.HI.X R53, R5, R230, R7, 0x1, P0 ;  /* 0x000000e60535a211 */ /* 0x000fe400000f0c07 */
        /* <DEDUP_REMOVED lines=27> */
.L_x_717:
[----:B------:R-:W-:Y:S01]  /*4e60*/  F2FP.BF16.F32.PACK_AB R10, R11, R10 ;  /* 0x0000000a0b0a723e */ /* 0x000fe200000010ff */
[----:B------:R-:W-:Y:S01]  /*4e70*/  STS [R209+-0x2000], R4 ;  /* 0xffe00004d1007388 */ /* 0x000fe20000000800 */
[----:B------:R-:W-:Y:S01]  /*4e80*/  F2FP.BF16.F32.PACK_AB R14, R15, R14 ;  /* 0x0000000e0f0e723e */ /* 0x000fe200000010ff */
[----:B------:R-:W-:Y:S01]  /*4e90*/  IMAD.IADD R108, R200, 0x1, R197 ;  /* 0x00000001c86c7824 */ /* 0x000fe200078e02c5 */
        /* <DEDUP_REMOVED lines=12> */
[----:B------:R-:W3:Y:S04]  /*4f60*/  LDSM.16.MT88.4 R12, [R108] ;  /* 0x000000006c0c783b */ /* 0x000ee80000004200 */
[----:B------:R-:W4:Y:S04]  /*4f70*/  LDSM.16.MT88.4 R16, [R202+0xa000] ;  /* 0x00a00000ca10783b */ /* 0x000f280000004200 */
[----:B--2---:R-:W-:Y:S04]  /*4f80*/  LDSM.16.MT88.4 R52, [R200+0x800] ;  /* 0x00080000c834783b */ /* 0x004fe80000004200 */
[----:B------:R-:W2:Y:S04]  /*4f90*/  LDSM.16.MT88.4 R56, [R202+0x8800] ;  /* 0x00880000ca38783b */ /* 0x000ea80000004200 */
[----:B------:R-:W5:Y:S04]  /*4fa0*/  LDSM.16.MT88.4 R60, [R108+0x800] ;  /* 0x000800006c3c783b */ /* 0x000f680000004200 */
[----:B------:R-:W5:Y:S04]  /*4fb0*/  LDSM.16.MT88.4 R64, [R202+0xa800] ;  /* 0x00a80000ca40783b */ /* 0x000f680000004200 */
[----:B------:R-:W-:Y:S04]  /*4fc0*/  LDSM.16.MT88.4 R100, [R202+0x9000] ;  /* 0x00900000ca64783b */ /* 0x000fe80000004200 */
[----:B------:R-:W-:Y:S01]  /*4fd0*/  LDSM.16.MT88.4 R104, [R108+0x1000] ;  /* 0x001000006c68783b */ /* 0x000fe20000004200 */
[-C--:B-1----:R-:W-:Y:S08]  /*4fe0*/  HMMA.16816.F32.BF16 R20, R4, R8.reuse, R20 ;  /* 0x000000080414723c */ /* 0x082ff00000041814 */
[C---:B---3--:R-:W-:Y:S08]  /*4ff0*/  HMMA.16816.F32.BF16 R24, R12.reuse, R8, R24 ;  /* 0x000000080c18723c */ /* 0x048ff00000041818 */
[-C--:B------:R-:W-:Y:S08]  /*5000*/  HMMA.16816.F32.BF16 R28, R12, R10.reuse, R28 ;  /* 0x0000000a0c1c723c */ /* 0x080ff0000004181c */
[C---:B------:R-:W-:Y:S01]  /*5010*/  HMMA.16816.F32.BF16 R32, R4.reuse, R10, R32 ;  /* 0x0000000a0420723c */ /* 0x040fe20000041820 */
[----:B------:R-:W1:Y:S07]  /*5020*/  LDSM.16.MT88.4 R8, [R200+0x1000] ;  /* 0x00100000c808783b */ /* 0x000e6e0000004200 */
[-C--:B----4-:R-:W-:Y:S08]  /*5030*/  HMMA.16816.F32.BF16 R36, R4, R16.reuse, R36 ;  /* 0x000000100424723c */ /* 0x090ff00000041824 */
[C---:B------:R-:W-:Y:S08]  /*5040*/  HMMA.16816.F32.BF16 R40, R12.reuse, R16, R40 ;  /* 0x000000100c28723c */ /* 0x040ff00000041828 */
[-C--:B------:R-:W-:Y:S01]  /*5050*/  HMMA.16816.F32.BF16 R44, R12, R18.reuse, R44 ;  /* 0x000000120c2c723c */ /* 0x080fe2000004182c */
[----:B------:R-:W3:Y:S07]  /*5060*/  LDSM.16.MT88.4 R12, [R202+0xb000] ;  /* 0x00b00000ca0c783b */ /* 0x000eee0000004200 */
[----:B------:R-:W-:Y:S01]  /*5070*/  HMMA.16816.F32.BF16 R48, R4, R18, R48 ;  /* 0x000000120430723c */ /* 0x000fe20000041830 */
[----:B------:R-:W-:Y:S04]  /*5080*/  LDSM.16.MT88.4 R4, [R200+0x1800] ;  /* 0x00180000c804783b */ /* 0x000fe80000004200 */
[----:B------:R-:W4:Y:S03]  /*5090*/  LDSM.16.MT88.4 R16, [R202+0x9800] ;  /* 0x00980000ca10783b */ /* 0x000f260000004200 */
[-C--:B--2---:R-:W-:Y:S08]  /*50a0*/  HMMA.16816.F32.BF16 R20, R52, R56.reuse, R20 ;  /* 0x000000383414723c */ /* 0x084ff00000041814 */
[C---:B-----5:R-:W-:Y:S08]  /*50b0*/  HMMA.16816.F32.BF16 R24, R60.reuse, R56, R24 ;  /* 0x000000383c18723c */ /* 0x060ff00000041818 */
[-C--:B------:R-:W-:Y:S08]  /*50c0*/  HMMA.16816.F32.BF16 R28, R60, R58.reuse, R28 ;  /* 0x0000003a3c1c723c */ /* 0x080ff0000004181c */
[C---:B------:R-:W-:Y:S01]  /*50d0*/  HMMA.16816.F32.BF16 R32, R52.reuse, R58, R32 ;  /* 0x0000003a3420723c */ /* 0x040fe20000041820 */
[----:B------:R-:W2:Y:S07]  /*50e0*/  LDSM.16.MT88.4 R56, [R108+0x1800] ;  /* 0x001800006c38783b */ /* 0x000eae0000004200 */
        /* <DEDUP_REMOVED lines=10> */
[-C--:B---3--:R-:W-:Y:S08]  /*5190*/  HMMA.16816.F32.BF16 R36, R8, R12.reuse, R36 ;  /* 0x0000000c0824723c */ /* 0x088ff00000041824 */
[C---:B------:R-:W-:Y:S08]  /*51a0*/  HMMA.16816.F32.BF16 R40, R104.reuse, R12, R40 ;  /* 0x0000000c6828723c */ /* 0x040ff00000041828 */
[-C--:B------:R-:W-:Y:S08]  /*51b0*/  HMMA.16816.F32.BF16 R44, R104, R14.reuse, R44 ;  /* 0x0000000e682c723c */ /* 0x080ff0000004182c */
[----:B------:R-:W-:Y:S08]  /*51c0*/  HMMA.16816.F32.BF16 R48, R8, R14, R48 ;  /* 0x0000000e0830723c */ /* 0x000ff00000041830 */
[-C--:B----4-:R-:W-:Y:S08]  /*51d0*/  HMMA.16816.F32.BF16 R20, R4, R16.reuse, R20 ;  /* 0x000000100414723c */ /* 0x090ff00000041814 */
[C---:B--2---:R-:W-:Y:S08]  /*51e0*/  HMMA.16816.F32.BF16 R24, R56.reuse, R16, R24 ;  /* 0x000000103818723c */ /* 0x044ff00000041818 */
        /* <DEDUP_REMOVED lines=19> */
[----:B------:R-:W-:Y:S02]  /*5320*/  IADD3 R233, P0, PT, R5, R233, RZ ;  /* 0x000000e905e97210 */ /* 0x000fe40007f1e0ff */
[----:B------:R-:W-:Y:S02]  /*5330*/  MOV R5, UR16 ;  /* 0x0000001000057c02 */ /* 0x000fe40008000f00 */
[----:B------:R-:W-:Y:S01]  /*5340*/  LEA.HI.X.SX32 R232, R4, R232, 0x1, P0 ;  /* 0x000000e804e87211 */ /* 0x000fe200000f0eff */
[----:B------:R-:W-:Y:S01]  /*5350*/  IMAD.U32 R4, RZ, RZ, UR30 ;  /* 0x0000001eff047e24 */ /* 0x000fe2000f8e00ff */
[-C--:B------:R-:W-:Y:S02]  /*5360*/  @!P3 LEA R10, P1, R9, R233.reuse, 0x1 ;  /* 0x000000e9090ab211 */ /* 0x080fe400078208ff */
[-C--:B------:R-:W-:Y:S02]  /*5370*/  @!P2 LEA R6, P0, R6, R233.reuse, 0x1 ;  /* 0x000000e90606a211 */ /* 0x080fe400078008ff */
[-C--:B------:R-:W-:Y:S02]  /*5380*/  @!P3 LEA.HI.X R11, R8, R232.reuse, R7, 0x1, P1 ;  /* 0x000000e8080bb211 */ /* 0x080fe400008f0c07 */
[----:B------:R-:W-:Y:S01]  /*5390*/  @!P2 LEA.HI.X R7, R5, R232, R4, 0x1, P0 ;  /* 0x000000e80507a211 */ /* 0x000fe200000f0c04 */
[----:B------:R-:W-:Y:S02]  /*53a0*/  @!P3 IMAD.MOV.U32 R4, RZ, RZ, R233 ;  /* 0x000000ffff04b224 */ /* 0x000fe400078e00e9 */
[--C-:B------:R-:W-:Y:S05]  /*53b0*/  @!P3 IMAD.MOV.U32 R5, RZ, RZ, R232.reuse ;  /* 0x000000ffff05b224 */ /* 0x100fea00078e00e8 */
[----:B------:R-:W-:Y:S01]  /*53c0*/  @!PT LDS RZ, [RZ] ;  /* 0x00000000fffff984 */ /* 0x000fe20000000800 */
[----:B------:R-:W-:Y:S01]  /*53d0*/  @!PT LDS RZ, [RZ] ;  /* 0x00000000fffff984 */ /* 0x000fe20000000800 */
[----:B------:R-:W-:Y:S01]  /*53e0*/  @!PT LDS RZ, [RZ] ;  /* 0x00000000fffff984 */ /* 0x000fe20000000800 */
[----:B------:R1:W-:Y:S04]  /*53f0*/  @!P3 LDGSTS.E.BYPASS.LTC128B.128 [R210+0x8000], desc[UR24][R4.64] ;  /* 0x0800000004d2bfae */ /* 0x0003e8000b981a18 */
[----:B------:R2:W-:Y:S01]  /*5400*/  @P3 STS.128 [R210+0x8000], RZ ;  /* 0x008000ffd2003388 */ /* 0x0005e20000000c00 */
[----:B-1----:R-:W-:Y:S01]  /*5410*/  @!P2 MOV R4, R233 ;  /* 0x000000e90004a202 */ /* 0x002fe20000000f00 */
        /* <DEDUP_REMOVED lines=17> */
.L_x_718:
        /* <DEDUP_REMOVED lines=41> */
[----:B------:R-:W-:Y:S02]  /*57c0*/  IMAD.U32 R112, RZ, RZ, UR29 ;  /* 0x0000001dff707e24 */ /* 0x000fe4000f8e00ff */
[----:B------:R-:W-:Y:S03]  /*57d0*/  IMAD.U32 R113, RZ, RZ, UR29 ;  /* 0x0000001dff717e24 */ /* 0x000fe6000f8e00ff */
[----:B------:R-:W-:Y:S02]  /*57e0*/  LEA R112, P0, R112, R244, 0x2 ;  /* 0x000000f470707211 */ /* 0x000fe400078010ff */
[-C--:B------:R-:W-:Y:S03]  /*57f0*/  HMMA.16816.F32.BF16 R60, R184, R114.reuse, R60 ;  /* 0x00000072b83c723c */ /* 0x080fe6000004183c */
[----:B------:R-:W-:Y:S02]  /*5800*/  LEA.HI.X.SX32 R113, R113, R245, 0x2, P0 ;  /* 0x000000f571717211 */ /* 0x000fe400000f16ff */
        /* <DEDUP_REMOVED lines=18> */
[C---:B------:R-:W-:Y:S04]  /*5930*/  LEA R100, P0, R250.reuse, R110, 0x5 ;  /* 0x0000006efa647211 */ /* 0x040fe800078028ff */
[-C--:B------:R-:W-:Y:S03]  /*5940*/  HMMA.16816.F32.BF16 R60, R180, R102.reuse, R60 ;  /* 0x00000066b43c723c */ /* 0x080fe6000004183c */
[----:B------:R-:W-:Y:S05]  /*5950*/  LEA.HI.X.SX32 R101, R250, R111, 0x5, P0 ;  /* 0x0000006ffa657211 */ /* 0x000fea00000f2eff */
[----:B------:R-:W-:Y:S04]  /*5960*/  HMMA.16816.F32.BF16 R64, R104, R102, R64 ;  /* 0x000000666840723c */ /* 0x000fe80000041840 */
[----:B------:R-:W-:Y:S04]  /*5970*/  @P4 IMAD.WIDE.U32 R102, R208, 0x4, R246 ;  /* 0x00000004d0664825 */ /* 0x000fe800078e00f6 */
[C---:B------:R-:W-:Y:S01]  /*5980*/  IMAD.WIDE R182, R250.reuse, -0xc0, R100 ;  /* 0xffffff40fab67825 */ /* 0x040fe200078e0264 */
[----:B------:R-:W5:Y:S04]  /*5990*/  @P4 LDG.E R238, desc[UR24][R102.64+-0x100] ;  /* 0xffff001866ee4981 */ /* 0x000f68000c1e1900 */
[----:B------:R1:W5:Y:S01]  /*59a0*/  @P4 LDG.E R237, desc[UR24][R102.64+-0xe0] ;  /* 0xffff201866ed4981 */ /* 0x000362000c1e1900 */
[C---:B------:R-:W-:Y:S03]  /*59b0*/  LEA R180, P0, R250.reuse, R182, 0x5 ;  /* 0x000000b6fab47211 */ /* 0x040fe600078028ff */
[----:B------:R-:W-:Y:S01]  /*59c0*/  REDG.E.ADD.F32.FTZ.RN.STRONG.GPU desc[UR24][R244.64], R4 ;  /* 0x00000004f40079a6 */ /* 0x000fe2000c12f318 */
        /* <DEDUP_REMOVED lines=12> */
[C---:B------:R-:W-:Y:S03]  /*5a90*/  LEA.HI.X.SX32 R103, R250.reuse, R105, 0x5, P0 ;  /* 0x00000069fa677211 */ /* 0x040fe600000f2eff */
[----:B------:R1:W-:Y:S01]  /*5aa0*/  REDG.E.ADD.F32.FTZ.RN.STRONG.GPU desc[UR24][R100.64], R11 ;  /* 0x0000000b640079a6 */ /* 0x0003e2000c12f318 */
[C---:B--2---:R-:W-:Y:S03]  /*5ab0*/  LEA R112, P0, R250.reuse, R102, 0x5 ;  /* 0x00000066fa707211 */ /* 0x044fe600078028ff */
[----:B------:R-:W-:Y:S01]  /*5ac0*/  REDG.E.ADD.F32.FTZ.RN.STRONG.GPU desc[UR24][R244.64+0x80], R16 ;  /* 0x00008010f40079a6 */ /* 0x000fe2000c12f318 */
[C---:B------:R-:W-:Y:S03]  /*5ad0*/  LEA.HI.X.SX32 R113, R250.reuse, R103, 0x5, P0 ;  /* 0x00000067fa717211 */ /* 0x040fe600000f2eff */
[----:B------:R2:W-:Y:S01]  /*5ae0*/  REDG.E.ADD.F32.FTZ.RN.STRONG.GPU desc[UR24][R182.64+0x80], R17 ;  /* 0x00008011b60079a6 */ /* 0x0005e2000c12f318 */
[C---:B------:R-:W-:Y:S03]  /*5af0*/  LEA R4, P0, R250.reuse, R112, 0x5 ;  /* 0x00000070fa047211 */ /* 0x040fe600078028ff */
[----:B------:R2:W-:Y:S01]  /*5b00*/  REDG.E.ADD.F32.FTZ.RN.STRONG.GPU desc[UR24][R180.64+0x80], R18 ;  /* 0x00008012b40079a6 */ /* 0x0005e2000c12f318 */
[C---:B------:R-:W-:Y:S03]  /*5b10*/  LEA.HI.X.SX32 R5, R250.reuse, R113, 0x5, P0 ;  /* 0x00000071fa057211 */ /* 0x040fe600000f2eff */
[----:B------:R2:W-:Y:S01]  /*5b20*/  REDG.E.ADD.F32.FTZ.RN.STRONG.GPU desc[UR24][R106.64+0x80], R19 ;  /* 0x000080136a0079a6 */ /* 0x0005e2000c12f318 */
[C---:B---3--:R-:W-:Y:S03]  /*5b30*/  IMAD.WIDE R184, R250.reuse, -0xc0, R4 ;  /* 0xffffff40fab87825 */ /* 0x048fe600078e0204 */
[----:B------:R-:W-:Y:S01]  /*5b40*/  REDG.E.ADD.F32.FTZ.RN.STRONG.GPU desc[UR24][R104.64+0x80], R12 ;  /* 0x0000800c680079a6 */ /* 0x000fe2000c12f318 */
[C---:B----4-:R-:W-:Y:S03]  /*5b50*/  LEA R114, P0, R250.reuse, R184, 0x5 ;  /* 0x000000b8fa727211 */ /* 0x050fe600078028ff */
[----:B------:R-:W-:Y:S01]  /*5b60*/  REDG.E.ADD.F32.FTZ.RN.STRONG.GPU desc[UR24][R102.64+0x80], R13 ;  /* 0x0000800d660079a6 */ /* 0x000fe2000c12f318 */
[C---:B------:R-:W-:Y:S03]  /*5b70*/  LEA.HI.X.SX32 R115, R250.reuse, R185, 0x5, P0 ;  /* 0x000000b9fa737211 */ /* 0x040fe600000f2eff */
[----:B------:R-:W-:Y:S01]  /*5b80*/  REDG.E.ADD.F32.FTZ.RN.STRONG.GPU desc[UR24][R112.64+0x80], R14 ;  /* 0x0000800e700079a6 */ /* 0x000fe2000c12f318 */
[C---:B------:R-:W-:Y:S03]  /*5b90*/  LEA R6, P0, R250.reuse, R114, 0x5 ;  /* 0x00000072fa067211 */ /* 0x040fe600078028ff */
[----:B------:R3:W-:Y:S01]  /*5ba0*/  REDG.E.ADD.F32.FTZ.RN.STRONG.GPU desc[UR24][R4.64+0x80], R15 ;  /* 0x0000800f040079a6 */ /* 0x0007e2000c12f318 */
        /* <DEDUP_REMOVED lines=9> */
[----:B------:R4:W-:Y:S03]  /*5c40*/  REDG.E.ADD.F32.FTZ.RN.STRONG.GPU desc[UR24][R6.64+0x100], R55 ;  /* 0x00010037060079a6 */ /* 0x0009e6000c12f318 */
[C---:B------:R-:W-:Y:S01]  /*5c50*/  LEA.HI.X.SX32 R9, R250.reuse, R109, 0x5, P0 ;  /* 0x0000006dfa097211 */ /* 0x040fe200000f2eff */
[----:B------:R-:W-:Y:S01]  /*5c60*/  REDG.E.ADD.F32.FTZ.RN.STRONG.GPU desc[UR24][R186.64+0x100], R56 ;  /* 0x00010038ba0079a6 */ /* 0x000fe2000c12f318 */
[C---:B-1----:R-:W-:Y:S03]  /*5c70*/  LEA R110, P0, R250.reuse, R8, 0x5 ;  /* 0x00000008fa6e7211 */ /* 0x042fe600078028ff */
        /* <DEDUP_REMOVED lines=9> */
[C---:B--2---:R-:W-:Y:S03]  /*5d10*/  LEA R182, P0, R250.reuse, R10, 0x5 ;  /* 0x0000000afab67211 */ /* 0x044fe600078028ff */
[----:B------:R-:W-:Y:S01]  /*5d20*/  REDG.E.ADD.F32.FTZ.RN.STRONG.GPU desc[UR24][R10.64+0x180], R66 ;  /* 0x000180420a0079a6 */ /* 0x000fe2000c12f318 */
[C---:B------:R-:W-:Y:S02]  /*5d30*/  LEA.HI.X.SX32 R183, R250.reuse, R11, 0x5, P0 ;  /* 0x0000000bfab77211 */ /* 0x040fe400000f2eff */
[C---:B------:R-:W-:Y:S01]  /*5d40*/  LEA R16, P0, R250.reuse, R182, 0x5 ;  /* 0x000000b6fa107211 */ /* 0x040fe200078028ff */
[----:B------:R-:W-:Y:S03]  /*5d50*/  LDSM.16.MT88.4 R8, [R195] ;  /* 0x00000000c308783b */ /* 0x000fe60000004200 */
[C---:B------:R-:W-:Y:S01]  /*5d60*/  LEA.HI.X.SX32 R17, R250.reuse, R183, 0x5, P0 ;  /* 0x000000b7fa117211 */ /* 0x040fe200000f2eff */
[----:B------:R-:W-:Y:S01]  /*5d70*/  REDG.E.ADD.F32.FTZ.RN.STRONG.GPU desc[UR24][R182.64+0x180], R67 ;  /* 0x00018043b60079a6 */ /* 0x000fe2000c12f318 */
[C---:B------:R-:W-:Y:S03]  /*5d80*/  LEA R18, P0, R250.reuse, R16, 0x5 ;  /* 0x00000010fa127211 */ /* 0x040fe600078028ff */
[----:B------:R-:W-:Y:S01]  /*5d90*/  REDG.E.ADD.F32.FTZ.RN.STRONG.GPU desc[UR24][R16.64+0x180], R60 ;  /* 0x0001803c100079a6 */ /* 0x000fe2000c12f318 */
[C---:B------:R-:W-:Y:S02]  /*5da0*/  LEA.HI.X.SX32 R19, R250.reuse, R17, 0x5, P0 ;  /* 0x00000011fa137211 */ /* 0x040fe400000f2eff */
[C---:B---3--:R-:W-:Y:S01]  /*5db0*/  LEA R4, P0, R250.reuse, R18, 0x5 ;  /* 0x00000012fa047211 */ /* 0x048fe200078028ff */
[----:B------:R-:W-:Y:S03]  /*5dc0*/  LDSM.16.MT88.4 R12, [R0+-0x2000] ;  /* 0xffe00000000c783b */ /* 0x000fe60000004200 */
[C---:B------:R-:W-:Y:S01]  /*5dd0*/  LEA.HI.X.SX32 R5, R250.reuse, R19, 0x5, P0 ;  /* 0x00000013fa057211 */ /* 0x040fe200000f2eff */
[----:B------:R-:W-:Y:S01]  /*5de0*/  REDG.E.ADD.F32.FTZ.RN.STRONG.GPU desc[UR24][R18.64+0x180], R61 ;  /* 0x0001803d120079a6 */ /* 0x000fe2000c12f318 */
[C---:B----4-:R-:W-:Y:S03]  /*5df0*/  LEA R6, P0, R250.reuse, R4, 0x5 ;  /* 0x00000004fa067211 */ /* 0x050fe600078028ff */
[----:B------:R-:W-:Y:S01]  /*5e00*/  REDG.E.ADD.F32.FTZ.RN.STRONG.GPU desc[UR24][R4.64+0x180], R62 ;  /* 0x0001803e040079a6 */ /* 0x000fe2000c12f318 */
[----:B------:R-:W-:Y:S03]  /*5e10*/  LEA.HI.X.SX32 R7, R250, R5, 0x5, P0 ;  /* 0x00000005fa077211 */ /* 0x000fe600000f2eff */
[----:B------:R-:W-:Y:S04]  /*5e20*/  LDSM.16.MT88.4 R16, [R195+0x2000] ;  /* 0x00200000c310783b */ /* 0x000fe80000004200 */
[----:B------:R-:W-:Y:S04]  /*5e30*/  REDG.E.ADD.F32.FTZ.RN.STRONG.GPU desc[UR24][R6.64+0x180], R63 ;  /* 0x0001803f060079a6 */ /* 0x000fe8000c12f318 */
[----:B------:R-:W1:Y:S04]  /*5e40*/  LDSM.16.MT88.4 R4, [R200+-0x2000] ;  /* 0xffe00000c804783b */ /* 0x000e680000004200 */
[----:B------:R-:W-:Y:S04]  /*5e50*/  LDSM.16.MT88.4 R52, [R200+-0x1800] ;  /* 0xffe80000c834783b */ /* 0x000fe80000004200 */
[----:B------:R-:W2:Y:S04]  /*5e60*/  LDSM.16.MT88.4 R56, [R195+0x800] ;  /* 0x00080000c338783b */ /* 0x000ea80000004200 */
[----:B------:R-:W3:Y:S04]  /*5e70*/  LDSM.16.MT88.4 R64, [R0+-0x1800] ;  /* 0xffe800000040783b */ /* 0x000ee80000004200 */
[----:B------:R-:W4:Y:S04]  /*5e80*/  LDSM.16.MT88.4 R100, [R195+0x2800] ;  /* 0x00280000c364783b */ /* 0x000f280000004200 */
[----:B------:R-:W-:Y:S04]  /*5e90*/  LDSM.16.MT88.4 R60, [R195+0x1000] ;  /* 0x00100000c33c783b */ /* 0x000fe80000004200 */
[----:B------:R-:W-:Y:S04]  /*5ea0*/  LDSM.16.MT88.4 R104, [R0+-0x1000] ;  /* 0xfff000000068783b */ /* 0x000fe80000004200 */
[----:B------:R-:W-:Y:S01]  /*5eb0*/  LDSM.16.MT88.4 R108, [R195+0x3800] ;  /* 0x00380000c36c783b */ /* 0x000fe20000004200 */
[-C--:B-1----:R-:W-:Y:S08]  /*5ec0*/  HMMA.16816.F32.BF16 R68, R4, R8.reuse, R68 ;  /* 0x000000080444723c */ /* 0x082ff00000041844 */
[C---:B------:R-:W-:Y:S08]  /*5ed0*/  HMMA.16816.F32.BF16 R72, R12.reuse, R8, R72 ;  /* 0x000000080c48723c */ /* 0x040ff00000041848 */
[-C--:B------:R-:W-:Y:S08]  /*5ee0*/  HMMA.16816.F32.BF16 R76, R12, R10.reuse, R76 ;  /* 0x0000000a0c4c723c */ /* 0x080ff0000004184c */
[C---:B------:R-:W-:Y:S01]  /*5ef0*/  HMMA.16816.F32.BF16 R80, R4.reuse, R10, R80 ;  /* 0x0000000a0450723c */ /* 0x040fe20000041850 */
[----:B------:R-:W1:Y:S07]  /*5f00*/  LDSM.16.MT88.4 R8, [R200+-0x1000] ;  /* 0xfff00000c808783b */ /* 0x000e6e0000004200 */
[-C--:B------:R-:W-:Y:S08]  /*5f10*/  HMMA.16816.F32.BF16 R84, R4, R16.reuse, R84 ;  /* 0x000000100454723c */ /* 0x080ff00000041854 */
[C---:B------:R-:W-:Y:S08]  /*5f20*/  HMMA.16816.F32.BF16 R88, R12.reuse, R16, R88 ;  /* 0x000000100c58723c */ /* 0x040ff00000041858 */
[-C--:B------:R-:W-:Y:S01]  /*5f30*/  HMMA.16816.F32.BF16 R92, R12, R18.reuse, R92 ;  /* 0x000000120c5c723c */ /* 0x080fe2000004185c */
[----:B------:R-:W1:Y:S07]  /*5f40*/  LDSM.16.MT88.4 R12, [R195+0x3000] ;  /* 0x00300000c30c783b */ /* 0x000e6e0000004200 */
[----:B------:R-:W-:Y:S01]  /*5f50*/  HMMA.16816.F32.BF16 R96, R4, R18, R96 ;  /* 0x000000120460723c */ /* 0x000fe20000041860 */
[----:B------:R-:W-:Y:S04]  /*5f60*/  LDSM.16.MT88.4 R4, [R200+-0x800] ;  /* 0xfff80000c804783b */ /* 0x000fe80000004200 */
[----:B------:R-:W1:Y:S03]  /*5f70*/  LDSM.16.MT88.4 R16, [R195+0x1800] ;  /* 0x00180000c310783b */ /* 0x000e660000004200 */
[-C--:B--2---:R-:W-:Y:S08]  /*5f80*/  HMMA.16816.F32.BF16 R68, R52, R56.reuse, R68 ;  /* 0x000000383444723c */ /* 0x084ff00000041844 */
[C---:B---3--:R-:W-:Y:S08]  /*5f90*/  HMMA.16816.F32.BF16 R72, R64.reuse, R56, R72 ;  /* 0x000000384048723c */ /* 0x048ff00000041848 */
[-C--:B------:R-:W-:Y:S08]  /*5fa0*/  HMMA.16816.F32.BF16 R76, R64, R58.reuse, R76 ;  /* 0x0000003a404c723c */ /* 0x080ff0000004184c */
[C---:B------:R-:W-:Y:S01]  /*5fb0*/  HMMA.16816.F32.BF16 R80, R52.reuse, R58, R80 ;  /* 0x0000003a3450723c */ /* 0x040fe20000041850 */
[----:B------:R-:W2:Y:S07]  /*5fc0*/  LDSM.16.MT88.4 R56, [R0+-0x800] ;  /* 0xfff800000038783b */ /* 0x000eae0000004200 */
[-C--:B----4-:R-:W-:Y:S08]  /*5fd0*/  HMMA.16816.F32.BF16 R84, R52, R100.reuse, R84 ;  /* 0x000000643454723c */ /* 0x090ff00000041854 */
        /* <DEDUP_REMOVED lines=10> */
[----:B------:R-:W-:Y:S04]  /*6080*/  HMMA.16816.F32.BF16 R96, R8, R14, R96 ;  /* 0x0000000e0860723c */ /* 0x000fe80000041860 */
[----:B------:R-:W-:Y:S04]  /*6090*/  LOP3.LUT R8, R240, 0x1, RZ, 0xc0, !PT ;  /* 0x00000001f0087812 */ /* 0x000fe800078ec0ff */
[-C--:B------:R-:W-:Y:S05]  /*60a0*/  HMMA.16816.F32.BF16 R68, R4, R16.reuse, R68 ;  /* 0x000000100444723c */ /* 0x080fea0000041844 */
[----:B------:R-:W-:Y:S03]  /*60b0*/  ISETP.NE.U32.AND P0, PT, R8, 0x1, PT ;  /* 0x000000010800780c */ /* 0x000fe60003f05070 */
[C---:B--2---:R-:W-:Y:S08]  /*60c0*/  HMMA.16816.F32.BF16 R72, R56.reuse, R16, R72 ;  /* 0x000000103848723c */ /* 0x044ff00000041848 */
        /* <DEDUP_REMOVED lines=129> */
.L_x_720:
[----:B------:R-:W2:Y:S01]  /*68e0*/  LDCU.64 UR12, c[0x0][0x5c0] ;  /* 0x0000b800ff0c77ac */ /* 0x000ea20008000a00 */
[----:B-1----:R-:W-:-:S05]  /*68f0*/  IADD3 R28, PT, PT, R242, R243, RZ ;  /* 0x000000f3f21c7210 */ /* 0x002fca0007ffe0ff */
[C---:B--2---:R-:W-:Y:S02]  /*6900*/  IMAD R3, R28.reuse, UR13, RZ ;  /* 0x0000000d1c037c24 */ /* 0x044fe4000f8e02ff */
[----:B------:R-:W-:-:S05]  /*6910*/  IMAD.WIDE.U32 R28, R28, UR12, RZ ;  /* 0x0000000c1c1c7c25 */ /* 0x000fca000f8e00ff */
[----:B------:R-:W-:Y:S02]  /*6920*/  IADD3 R3, PT, PT, R29, R3, RZ ;  /* 0x000000031d037210 */ /* 0x000fe40007ffe0ff */
.L_x_721:
        /* <DEDUP_REMOVED lines=12> */
.L_x_722:
[----:B------:R-:W1:Y:S01]  /*69f0*/  LDCU.64 UR6, c[0x0][0x5c8] ;  /* 0x0000b900ff0677ac */ /* 0x000e620008000a00 */
[----:B------:R-:W-:-:S05]  /*6a00*/  IADD3 R4, PT, PT, R242, R243, RZ ;  /* 0x000000f3f2047210 */ /* 0x000fca0007ffe0ff */
[C---:B-1----:R-:W-:Y:S02]  /*6a10*/  IMAD R0, R4.reuse, UR7, RZ ;  /* 0x0000000704007c24 */ /* 0x042fe4000f8e02ff */
[----:B------:R-:W-:-:S05]  /*6a20*/  IMAD.WIDE.U32 R4, R4, UR6, RZ ;  /* 0x0000000604047c25 */ /* 0x000fca000f8e00ff */
[----:B------:R-:W-:Y:S02]  /*6a30*/  IADD3 R0, PT, PT, R5, R0, RZ ;  /* 0x0000000005007210 */ /* 0x000fe40007ffe0ff */
[----:B------:R-:W-:-:S07]  /*6a40*/  MOV R2, R4 ;  /* 0x0000000400027202 */ /* 0x000fce0000000f00 */
.L_x_723:
[----:B------:R-:W-:Y:S01]  /*6a50*/  BAR.SYNC.DEFER_BLOCKING 0x0 ;  /* 0x0000000000007b1d */ /* 0x000fe20000010000 */
[----:B------:R-:W-:Y:S01]  /*6a60*/  USHF.L.U32 UR14, UR22, 0x6, URZ ;  /* 0x00000006160e7899 */ /* 0x000fe200080006ff */
[----:B------:R-:W-:Y:S01]  /*6a70*/  LOP3.LUT R36, R211, 0x40, RZ, 0xfc, !PT ;  /* 0x00000040d3247812 */ /* 0x000fe200078efcff */
        /* <DEDUP_REMOVED lines=13> */
[----:B------:R-:W-:Y:S01]  /*6b50*/  IMAD.U32 R28, RZ, RZ, UR17 ;  /* 0x00000011ff1c7e24 */ /* 0x000fe2000f8e00ff */
[----:B------:R2:W3:Y:S01]  /*6b60*/  LDS.128 R24, [R210+0xd000] ;  /* 0x00d00000d2187984 */ /* 0x0004e20000000c00 */
[----:B------:R-:W-:-:S03]  /*6b70*/  IADD3 R29, PT, PT, R213, 0x20, RZ ;  /* 0x00000020d51d7810 */ /* 0x000fc60007ffe0ff */
        /* <DEDUP_REMOVED lines=16> */
[----:B------:R-:W2:Y:S01]  /*6c80*/  LDCU.64 UR4, c[0x0][0x560] ;  /* 0x0000ac00ff0477ac */ /* 0x000ea20008000a00 */
[----:B------:R-:W-:Y:S02]  /*6c90*/  IMAD.MOV.U32 R41, RZ, RZ, R39 ;  /* 0x000000ffff297224 */ /* 0x000fe400078e0027 */
        /* <DEDUP_REMOVED lines=9> */
.L_x_725:
[----:B------:R-:W-:Y:S05]  /*6d30*/  BSYNC.RECONVERGENT B0 ;  /* 0x0000000000007941 */ /* 0x000fea0003800200 */
.L_x_724:
[----:B------:R-:W-:Y:S04]  /*6d40*/  BSSY.RECONVERGENT B0, `(.L_x_726) ;  /* 0x0000010000007945 */ /* 0x000fe80003800200 */
        /* <DEDUP_REMOVED lines=10> */
[----:B------:R-:W-:Y:S02]  /*6df0*/  ISETP.GE.AND P0, PT, R36, UR16, PT ;  /* 0x0000001024007c0c */ /* 0x000fe4000bf06270 */
[----:B---3--:R-:W-:-:S04]  /*6e00*/  LEA R32, P3, R30, UR4, 0x1 ;  /* 0x000000041e207c11 */ /* 0x008fc8000f8608ff */
[----:B------:R-:W-:-:S05]  /*6e10*/  LEA.HI.X R33, R30, UR5, R28, 0x1, P3 ;  /* 0x000000051e217c11 */ /* 0x000fca00098f0c1c */
[----:B------:R3:W-:Y:S04]  /*6e20*/  @!P1 STG.E.128 desc[UR24][R32.64], R24 ;  /* 0x0000001820009986 */ /* 0x0007e8000c101d18 */
[----:B------:R3:W-:Y:S02]  /*6e30*/  @!P0 STG.E.128 desc[UR24][R32.64+0x80], R20 ;  /* 0x0000801420008986 */ /* 0x0007e4000c101d18 */
.L_x_727:
[----:B------:R-:W-:Y:S05]  /*6e40*/  BSYNC.RECONVERGENT B0 ;  /* 0x0000000000007941 */ /* 0x000fea0003800200 */
.L_x_726:
        /* <DEDUP_REMOVED lines=24> */
.L_x_729:
[----:B------:R-:W-:Y:S05]  /*6fd0*/  BSYNC.RECONVERGENT B0 ;  /* 0x0000000000007941 */ /* 0x000fea0003800200 */
.L_x_728:
[----:B------:R-:W-:Y:S05]  /*6fe0*/  @P4 BRA `(.L_x_696) ;  /* 0x0000000000384947 */ /* 0x000fea0003800000 */
[----:B------:R-:W4:Y:S01]  /*6ff0*/  LDCU UR12, c[0x0][0x440] ;  /* 0x00008800ff0c77ac */ /* 0x000f220008000800 */
[----:B------:R-:W-:Y:S01]  /*7000*/  MOV R3, R0 ;  /* 0x0000000000037202 */ /* 0x000fe20000000f00 */
        /* <DEDUP_REMOVED lines=8> */
[----:B-1-3--:R-:W-:-:S04]  /*7090*/  LEA R8, P2, R2, UR4, 0x1 ;  /* 0x0000000402087c11 */ /* 0x00afc8000f8408ff */
[----:B------:R-:W-:-:S05]  /*70a0*/  LEA.HI.X R9, R2, UR5, R37, 0x1, P2 ;  /* 0x0000000502097c11 */ /* 0x000fca00090f0c25 */
[----:B------:R4:W-:Y:S04]  /*70b0*/  @!P1 STG.E.128 desc[UR24][R8.64], R12 ;  /* 0x0000000c08009986 */ /* 0x0009e8000c101d18 */
[----:B------:R4:W-:Y:S02]  /*70c0*/  @!P0 STG.E.128 desc[UR24][R8.64+0x80], R4 ;  /* 0x0000800408008986 */ /* 0x0009e4000c101d18 */
.L_x_696:
[----:B------:R-:W-:Y:S05]  /*70d0*/  BSYNC.RECONVERGENT B1 ;  /* 0x0000000000017941 */ /* 0x000fea0003800200 */
.L_x_674:
        /* <DEDUP_REMOVED lines=11> */
.L_x_731:
        /* <DEDUP_REMOVED lines=15> */
.L_x_1257:


//--------------------- .text._ZN5flash25flash_bwd_dot_do_o_kernelILb0E23Flash_bwd_kernel_traitsILi128ELi64ELi64ELi8ELi4ELi2ELi2ELb1ELb0EN7cutlass10bfloat16_tE19Flash_kernel_traitsILi128ELi64ELi64ELi8ES3_EEEEvNS_16Flash_bwd_paramsE --------------------------
	.section	.text._ZN5flash25flash_bwd_dot_do_o_kernelILb0E23Flash_bwd_kernel_traitsILi128ELi64ELi64ELi8ELi4ELi2ELi2ELb1ELb0EN7cutlass10bfloat16_tE19Flash_kernel_traitsILi128ELi64ELi64ELi8ES3_EEEEvNS_16Flash_bwd_paramsE,"ax",@progbits
	.align	128
        .global         _ZN5flash25flash_bwd_dot_do_o_kernelILb0E23Flash_bwd_kernel_traitsILi128ELi64ELi64ELi8ELi4ELi2ELi2ELb1ELb0EN7cutlass10bfloat16_tE19Flash_kernel_traitsILi128ELi64ELi64ELi8ES3_EEEEvNS_16Flash_bwd_paramsE
        .type           _ZN5flash25flash_bwd_dot_do_o_kernelILb0E23Flash_bwd_kernel_traitsILi128ELi64ELi64ELi8ELi4ELi2ELi2ELb1ELb0EN7cutlass10bfloat16_tE19Flash_kernel_traitsILi128ELi64ELi64ELi8ES3_EEEEvNS_16Flash_bwd_paramsE,@function
        .size           _ZN5flash25flash_bwd_dot_do_o_kernelILb0E23Flash_bwd_kernel_traitsILi128ELi64ELi64ELi8ELi4ELi2ELi2ELb1ELb0EN7cutlass10bfloat16_tE19Flash_kernel_traitsILi128ELi64ELi64ELi8ES3_EEEEvNS_16Flash_bwd_paramsE,(.L_x_1258 - _ZN5flash25flash_bwd_dot_do_o_kernelILb0E23Flash_bwd_kernel_traitsILi128ELi64ELi64ELi8ELi4ELi2ELi2ELb1ELb0EN7cutlass10bfloat16_tE19Flash_kernel_traitsILi128ELi64ELi64ELi8ES3_EEEEvNS_16Flash_bwd_paramsE)
        .other          _ZN5flash25flash_bwd_dot_do_o_kernelILb0E23Flash_bwd_kernel_traitsILi128ELi64ELi64ELi8ELi4ELi2ELi2ELb1ELb0EN7cutlass10bfloat16_tE19Flash_kernel_traitsILi128ELi64ELi64ELi8ES3_EEEEvNS_16Flash_bwd_paramsE,@"STO_CUDA_ENTRY STV_DEFAULT"
_ZN5flash25flash_bwd_dot_do_o_kernelILb0E23Flash_bwd_kernel_traitsILi128ELi64ELi64ELi8ELi4ELi2ELi2ELb1ELb0EN7cutlass10bfloat16_tE19Flash_kernel_traitsILi128ELi64ELi64ELi8ES3_EEEEvNS_16Flash_bwd_paramsE:
.text._ZN5flash25flash_bwd_dot_do_o_kernelILb0E23Flash_bwd_kernel_traitsILi128ELi64ELi64ELi8ELi4ELi2ELi2ELb1ELb0EN7cutlass10bfloat16_tE19Flash_kernel_traitsILi128ELi64ELi64ELi8ES3_EEEEvNS_16Flash_bwd_paramsE:
[----:B------:R-:W-:Y:S08]  /*0000*/  LDC R1, c[0x0][0x37c] ;  /* 0x0000df00ff017b82 */ /* 0x000ff00000000800 */
[----:B------:R-:W0:Y:S01]  /*0010*/  LDC.64 R2, c[0x0][0x460] ;  /* 0x00011800ff027b82 */ /* 0x000e220000000a00 */
[----:B------:R-:W1:Y:S01]  /*0020*/  S2R R11, SR_CTAID.Y ;  /* 0x00000000000b7919 */ /* 0x000e620000002600 */
[----:B------:R-:W2:Y:S01]  /*0030*/  LDCU.64 UR6, c[0x0][0x358] ;  /* 0x00006b00ff0677ac */ /* 0x000ea20008000a00 */
[----:B------:R-:W-:Y:S01]  /*0040*/  IMAD.MOV.U32 R13, RZ, RZ, -0x1 ;  /* 0xffffffffff0d7424 */ /* 0x000fe200078e00ff */
[----:B0-----:R-:W-:-:S02]  /*0050*/  ISETP.NE.U32.AND P1, PT, R2, RZ, PT ;  /* 0x000000ff0200720c */ /* 0x001fc40003f25070 */
[----:B------:R-:W-:Y:S02]  /*0060*/  ISETP.NE.U32.AND P0, PT, R2, RZ, PT ;  /* 0x000000ff0200720c */ /* 0x000fe40003f05070 */
[C---:B------:R-:W-:Y:S02]  /*0070*/  ISETP.NE.AND.EX P1, PT, R3.reuse, RZ, PT, P1 ;  /* 0x000000ff0300720c */ /* 0x040fe40003f25310 */
[----:B------:R-:W-:-:S11]  /*0080*/  ISETP.NE.AND.EX P0, PT, R3, RZ, PT, P0 ;  /* 0x000000ff0300720c */ /* 0x000fd60003f05300 */
[----:B------:R-:W1:Y:S08]  /*0090*/  @P1 LDC.64 R2, c[0x0][0x460] ;  /* 0x00011800ff021b82 */ /* 0x000e700000000a00 */
[----:B------:R-:W0:Y:S01]  /*00a0*/  @P0 LDC.64 R4, c[0x0][0x460] ;  /* 0x00011800ff040b82 */ /* 0x000e220000000a00 */
[----:B-1----:R-:W-:-:S06]  /*00b0*/  @P1 IMAD.WIDE.U32 R6, R11, 0x4, R2 ;  /* 0x000000040b061825 */ /* 0x002fcc00078e0002 */
[----:B--2---:R-:W2:Y:S01]  /*00c0*/  @P1 LDG.E R6, desc[UR6][R6.64+0x4] ;  /* 0x0000040606061981 */ /* 0x004ea2000c1e1900 */
[----:B0-----:R-:W-:-:S05]  /*00d0*/  @P0 IMAD.WIDE.U32 R4, R11, 0x4, R4 ;  /* 0x000000040b040825 */ /* 0x001fca00078e0004 */
[----:B------:R-:W2:Y:S01]  /*00e0*/  @P0 LDG.E R13, desc[UR6][R4.64] ;  /* 0x00000006040d0981 */ /* 0x000ea2000c1e1900 */
[----:B------:R-:W0:Y:S08]  /*00f0*/  S2UR UR4, SR_CTAID.X ;  /* 0x00000000000479c3 */ /* 0x000e300000002500 */
[----:B------:R-:W1:Y:S01]  /*0100*/  @!P1 LDC R2, c[0x0][0x434] ;  /* 0x00010d00ff029b82 */ /* 0x000e620000000800 */
[----:B0-----:R-:W-:Y:S01]  /*0110*/  USHF.L.U32 UR4, UR4, 0x6, URZ ;  /* 0x0000000604047899 */ /* 0x001fe200080006ff */
[----:B--2---:R-:W-:-:S05]  /*0120*/  @P1 IMAD.IADD R2, R6, 0x1, -R13 ;  /* 0x0000000106021824 */ /* 0x004fca00078e0a0d */
[----:B-1----:R-:W-:-:S13]  /*0130*/  ISETP.GT.AND P0, PT, R2, UR4, PT ;  /* 0x0000000402007c0c */ /* 0x002fda000bf04270 */
[----:B------:R-:W-:Y:S05]  /*0140*/  @!P0 EXIT ;  /* 0x000000000000894d */ /* 0x000fea0003800000 */
[----:B------:R-:W-:Y:S01]  /*0150*/  ISETP.NE.AND P0, PT, R13, -0x1, PT ;  /* 0xffffffff0d00780c */ /* 0x000fe20003f05270 */
[----:B------:R-:W0:Y:S01]  /*0160*/  LDCU.U8 UR8, c[0x0][0x548] ;  /* 0x0000a900ff0877ac */ /* 0x000e220008000000 */
[----:B------:R-:W1:Y:S11]  /*0170*/  S2UR UR5, SR_CTAID.Z ;  /* 0x00000000000579c3 */ /* 0x000e760000002700 */
[----:B------:R-:W2:Y:S01]  /*0180*/  @!P0 LDC.64 R6, c[0x0][0x588] ;  /* 0x00016200ff068b82 */ /* 0x000ea20000000a00 */
[----:B0-----:R-:W-:-:S07]  /*0190*/  UISETP.NE.AND UP0, UPT, UR8, URZ, UPT ;  /* 0x000000ff0800728c */ /* 0x001fce000bf05270 */
[----:B------:R-:W0:Y:S08]  /*01a0*/  @!P0 LDC.64 R16, c[0x0][0x400] ;  /* 0x00010000ff108b82 */ /* 0x000e300000000a00 */
[----:B------:R-:W3:Y:S08]  /*01b0*/  @P0 LDC.64 R18, c[0x0][0x408] ;  /* 0x00010200ff120b82 */ /* 0x000ef00000000a00 */
[----:B------:R-:W4:Y:S01]  /*01c0*/  @P0 LDC.64 R14, c[0x0][0x590] ;  /* 0x00016400ff0e0b82 */ /* 0x000f220000000a00 */
[----:B--2---:R-:W-:-:S04]  /*01d0*/  @!P0 IMAD.WIDE.U32 R4, R11, R6, RZ ;  /* 0x000000060b048225 */ /* 0x004fc800078e00ff */
[C---:B------:R-:W-:Y:S01]  /*01e0*/  @!P0 IMAD R3, R11.reuse, R7, R5 ;  /* 0x000000070b038224 */ /* 0x040fe200078e0205 */
[----:B------:R-:W-:Y:S01]  /*01f0*/  @!P0 MOV R25, R4 ;  /* 0x0000000400198202 */ /* 0x000fe20000000f00 */
[----:B0-----:R-:W-:-:S04]  /*0200*/  @!P0 IMAD.WIDE.U32 R8, R11, R16, RZ ;  /* 0x000000100b088225 */ /* 0x001fc800078e00ff */
[----:B------:R-:W-:Y:S02]  /*0210*/  @!P0 IMAD R4, R11, R17, R9 ;  /* 0x000000110b048224 */ /* 0x000fe400078e0209 */
[----:B------:R-:W-:Y:S02]  /*0220*/  @!P0 IMAD.MOV.U32 R39, RZ, RZ, R8 ;  /* 0x000000ffff278224 */ /* 0x000fe400078e0008 */
[----:B---3--:R-:W-:-:S04]  /*0230*/  @P0 IMAD.WIDE.U32 R8, R13, R18, RZ ;  /* 0x000000120d080225 */ /* 0x008fc800078e00ff */
[C---:B------:R-:W-:Y:S01]  /*0240*/  @P0 IMAD R4, R13.reuse, R19, R9 ;  /* 0x000000130d040224 */ /* 0x040fe200078e0209 */
[----:B------:R-:W-:Y:S01]  /*0250*/  @P0 MOV R39, R8 ;  /* 0x0000000800270202 */ /* 0x000fe20000000f00 */
[----:B----4-:R-:W-:-:S04]  /*0260*/  @P0 IMAD.WIDE.U32 R6, R13, R14, RZ ;  /* 0x0000000e0d060225 */ /* 0x010fc800078e00ff */
[----:B------:R-:W-:Y:S02]  /*0270*/  @P0 IMAD R3, R13, R15, R7 ;  /* 0x0000000f0d030224 */ /* 0x000fe400078e0207 */
[----:B------:R-:W-:Y:S01]  /*0280*/  @P0 IMAD.MOV.U32 R25, RZ, RZ, R6 ;  /* 0x000000ffff190224 */ /* 0x000fe200078e0006 */
[----:B-1----:R-:W-:Y:S06]  /*0290*/  BRA.U !UP0, `(.L_x_732) ;  /* 0x0000000108247547 */ /* 0x002fec000b800000 */
[----:B------:R-:W0:Y:S01]  /*02a0*/  LDC R6, c[0x0][0x444] ;  /* 0x00011100ff067b82 */ /* 0x000e220000000800 */
[----:B------:R-:W-:-:S07]  /*02b0*/  ISETP.NE.AND P0, PT, R13, -0x1, PT ;  /* 0xffffffff0d00780c */ /* 0x000fce0003f05270 */
[----:B------:R-:W1:Y:S08]  /*02c0*/  LDC R0, c[0x0][0x430] ;  /* 0x00010c00ff007b82 */ /* 0x000e700000000800 */
[----:B------:R-:W1:Y:S01]  /*02d0*/  LDC R5, c[0x0][0x454] ;  /* 0x00011500ff057b82 */ /* 0x000e620000000800 */
[----:B0-----:R-:W-:Y:S02]  /*02e0*/  @!P0 IMAD R13, R11, R6, RZ ;  /* 0x000000060b0d8224 */ /* 0x001fe400078e02ff */
[----:B-1----:R-:W-:-:S02]  /*02f0*/  IMAD R0, R0, 0x80, R5 ;  /* 0x0000008000007824 */ /* 0x002fc400078e0205 */
[----:B------:R-:W-:-:S04]  /*0300*/  IMAD R5, R11, 0x80, R13 ;  /* 0x000000800b057824 */ /* 0x000fc800078e020d */
[----:B------:R-:W-:Y:S01]  /*0310*/  IMAD R5, R0, UR5, R5 ;  /* 0x0000000500057c24 */ /* 0x000fe2000f8e0205 */
[----:B------:R-:W-:Y:S06]  /*0320*/  BRA `(.L_x_733) ;  /* 0x0000000000107947 */ /* 0x000fec0003800000 */
.L_x_732:
[----:B------:R-:W0:Y:S08]  /*0330*/  LDC R0, c[0x0][0x3e0] ;  /* 0x0000f800ff007b82 */ /* 0x000e300000000800 */
[----:B------:R-:W1:Y:S01]  /*0340*/  LDC R6, c[0x0][0x444] ;  /* 0x00011100ff067b82 */ /* 0x000e620000000800 */
[----:B0-----:R-:W-:-:S04]  /*0350*/  IMAD R5, R11, R0, UR5 ;  /* 0x000000050b057e24 */ /* 0x001fc8000f8e0200 */
[----:B-1----:R-:W-:-:S07]  /*0360*/  IMAD R5, R5, R6, RZ ;  /* 0x0000000605057224 */ /* 0x002fce00078e02ff */
.L_x_733:
[----:B------:R-:W0:Y:S01]  /*0370*/  S2R R0, SR_TID.X ;  /* 0x0000000000007919 */ /* 0x000e220000002100 */
[----:B------:R-:W1:Y:S01]  /*0380*/  LDC.64 R20, c[0x0][0x590] ;  /* 0x00016400ff147b82 */ /* 0x000e620000000a00 */
[----:B------:R-:W-:Y:S01]  /*0390*/  IMAD.MOV.U32 R41, RZ, RZ, RZ ;  /* 0x000000ffff297224 */ /* 0x000fe200078e00ff */
[----:B------:R-:W-:Y:S01]  /*03a0*/  BSSY.RECONVERGENT B0, `(.L_x_734) ;  /* 0x000002d000007945 */ /* 0x000fe20003800200 */
[----:B------:R-:W-:Y:S02]  /*03b0*/  CS2R R14, SRZ ;  /* 0x00000000000e7805 */ /* 0x000fe4000001ff00 */
[----:B------:R-:W-:Y:S02]  /*03c0*/  CS2R R12, SRZ ;  /* 0x00000000000c7805 */ /* 0x000fe4000001ff00 */
[----:B------:R-:W-:Y:S01]  /*03d0*/  CS2R R18, SRZ ;  /* 0x0000000000127805 */ /* 0x000fe2000001ff00 */
[----:B------:R-:W-:Y:S01]  /*03e0*/  IMAD.MOV.U32 R16, RZ, RZ, RZ ;  /* 0x000000ffff107224 */ /* 0x000fe200078e00ff */
[----:B------:R-:W2:Y:S08]  /*03f0*/  LDC.64 R42, c[0x0][0x408] ;  /* 0x00010200ff2a7b82 */ /* 0x000eb00000000a00 */
[----:B------:R-:W3:Y:S08]  /*0400*/  LDC.64 R26, c[0x0][0x598] ;  /* 0x00016600ff1a7b82 */ /* 0x000ef00000000a00 */
[----:B------:R-:W4:Y:S01]  /*0410*/  LDC.64 R36, c[0x0][0x410] ;  /* 0x00010400ff247b82 */ /* 0x000f220000000a00 */
[----:B0-----:R-:W-:-:S02]  /*0420*/  SHF.L.U32 R40, R0, 0x3, RZ ;  /* 0x0000000300287819 */ /* 0x001fc400000006ff */
[----:B------:R-:W-:Y:S02]  /*0430*/  SHF.R.U32.HI R45, RZ, 0x3, R0 ;  /* 0x00000003ff2d7819 */ /* 0x000fe40000011600 */
[----:B------:R-:W-:-:S05]  /*0440*/  LOP3.LUT R40, R40, 0x38, RZ, 0xc0, !PT ;  /* 0x0000003828287812 */ /* 0x000fca00078ec0ff */
[----:B-1----:R-:W-:-:S04]  /*0450*/  IMAD.WIDE.U32 R6, R20, UR4, R40 ;  /* 0x0000000414067c25 */ /* 0x002fc8000f8e0028 */
[----:B------:R-:W-:Y:S01]  /*0460*/  IMAD R10, R21, UR4, R7 ;  /* 0x00000004150a7c24 */ /* 0x000fe2000f8e0207 */
[----:B------:R-:W-:Y:S01]  /*0470*/  IADD3 R24, P0, PT, R25, R6, RZ ;  /* 0x0000000619187210 */ /* 0x000fe20007f1e0ff */
[----:B--2---:R-:W-:-:S04]  /*0480*/  IMAD.WIDE.U32 R8, R42, UR4, R40 ;  /* 0x000000042a087c25 */ /* 0x004fc8000f8e0028 */
[----:B------:R-:W-:Y:S01]  /*0490*/  IMAD.X R25, R3, 0x1, R10, P0 ;  /* 0x0000000103197824 */ /* 0x000fe200000e060a */
[----:B------:R-:W-:Y:S01]  /*04a0*/  IADD3 R38, P1, PT, R39, R8, RZ ;  /* 0x0000000827267210 */ /* 0x000fe20007f3e0ff */
[----:B------:R-:W-:Y:S01]  /*04b0*/  VIADD R3, R2, -UR4 ;  /* 0x8000000402037c36 */ /* 0x000fe20008000000 */
[----:B------:R-:W-:Y:S01]  /*04c0*/  CS2R R10, SRZ ;  /* 0x00000000000a7805 */ /* 0x000fe2000001ff00 */
[----:B------:R-:W-:Y:S01]  /*04d0*/  IMAD R7, R43, UR4, R9 ;  /* 0x000000042b077c24 */ /* 0x000fe2000f8e0209 */
[----:B------:R-:W-:Y:S01]  /*04e0*/  CS2R R8, SRZ ;  /* 0x0000000000087805 */ /* 0x000fe2000001ff00 */
[C---:B------:R-:W-:Y:S01]  /*04f0*/  VIADD R2, R45.reuse, 0x20 ;  /* 0x000000202d027836 */ /* 0x040fe20000000000 */
[----:B------:R-:W-:Y:S01]  /*0500*/  ISETP.GE.AND P0, PT, R45, R3, PT ;  /* 0x000000032d00720c */ /* 0x000fe20003f06270 */
[----:B---3--:R-:W-:Y:S01]  /*0510*/  IMAD.WIDE.U32 R24, R26, UR5, R24 ;  /* 0x000000051a187c25 */ /* 0x008fe2000f8e0018 */
[----:B------:R-:W-:Y:S02]  /*0520*/  IADD3.X R39, PT, PT, R4, R7, RZ, P1, !PT ;  /* 0x0000000704277210 */ /* 0x000fe40000ffe4ff */
[----:B------:R-:W-:-:S02]  /*0530*/  CS2R R6, SRZ ;  /* 0x0000000000067805 */ /* 0x000fc4000001ff00 */
[----:B------:R-:W-:Y:S01]  /*0540*/  ISETP.GE.AND P1, PT, R2, R3, PT ;  /* 0x000000030200720c */ /* 0x000fe20003f26270 */
[----:B------:R-:W-:Y:S01]  /*0550*/  IMAD R27, R27, UR5, R25 ;  /* 0x000000051b1b7c24 */ /* 0x000fe2000f8e0219 */
[----:B------:R-:W-:Y:S01]  /*0560*/  IADD3 R2, PT, PT, R5, UR4, RZ ;  /* 0x0000000405027c10 */ /* 0x000fe2000fffe0ff */
[----:B----4-:R-:W-:Y:S01]  /*0570*/  IMAD.WIDE.U32 R38, R36, UR5, R38 ;  /* 0x0000000524267c25 */ /* 0x010fe2000f8e0026 */
[----:B------:R-:W-:Y:S02]  /*0580*/  CS2R R4, SRZ ;  /* 0x0000000000047805 */ /* 0x000fe4000001ff00 */
[----:B------:R-:W-:Y:S01]  /*0590*/  LOP3.LUT R3, R40, 0x40, RZ, 0xfc, !PT ;  /* 0x0000004028037812 */ /* 0x000fe200078efcff */
[----:B------:R-:W-:Y:S01]  /*05a0*/  IMAD R37, R37, UR5, R39 ;  /* 0x0000000525257c24 */ /* 0x000fe2000f8e0227 */
[----:B------:R-:W-:Y:S06]  /*05b0*/  @P0 BRA `(.L_x_735) ;  /* 0x00000000002c0947 */ /* 0x000fec0003800000 */
[----:B------:R-:W0:Y:S01]  /*05c0*/  LDCU UR8, c[0x0][0x440] ;  /* 0x00008800ff0877ac */ /* 0x000e220008000800 */
[----:B------:R-:W-:Y:S01]  /*05d0*/  IMAD.MOV.U32 R26, RZ, RZ, R24 ;  /* 0x000000ffff1a7224 */ /* 0x000fe200078e0018 */
[----:B------:R-:W1:Y:S03]  /*05e0*/  LDCU.64 UR10, c[0x0][0x550] ;  /* 0x0000aa00ff0a77ac */ /* 0x000e660008000a00 */
[----:B------:R-:W-:-:S04]  /*05f0*/  IMAD.WIDE.U32 R22, R45, R20, R26 ;  /* 0x000000142d167225 */ /* 0x000fc800078e001a */
[----:B------:R-:W-:Y:S01]  /*0600*/  IMAD R17, R45, R21, R23 ;  /* 0x000000152d117224 */ /* 0x000fe200078e0217 */
[----:B0-----:R-:W-:Y:S02]  /*0610*/  ISETP.GE.AND P2, PT, R40, UR8, PT ;  /* 0x0000000828007c0c */ /* 0x001fe4000bf46270 */
[----:B------:R-:W-:Y:S02]  /*0620*/  ISETP.GE.AND P3, PT, R3, UR8, PT ;  /* 0x0000000803007c0c */ /* 0x000fe4000bf66270 */
[----:B-1----:R-:W-:-:S04]  /*0630*/  LEA R28, P4, R22, UR10, 0x1 ;  /* 0x0000000a161c7c11 */ /* 0x002fc8000f8808ff */
[----:B------:R-:W-:-:S05]  /*0640*/  LEA.HI.X R29, R22, UR11, R17, 0x1, P4 ;  /* 0x0000000b161d7c11 */ /* 0x000fca000a0f0c11 */
[----:B------:R0:W5:Y:S04]  /*0650*/  @!P2 LDG.E.128 R8, desc[UR6][R28.64] ;  /* 0x000000061c08a981 */ /* 0x000168000c1e1d00 */
[----:B------:R0:W5:Y:S02]  /*0660*/  @!P3 LDG.E.128 R4, desc[UR6][R28.64+0x80] ;  /* 0x000080061c04b981 */ /* 0x000164000c1e1d00 */
.L_x_735:
[----:B------:R-:W-:Y:S05]  /*0670*/  BSYNC.RECONVERGENT B0 ;  /* 0x0000000000007941 */ /* 0x000fea0003800200 */
.L_x_734:
[----:B------:R-:W-:Y:S01]  /*0680*/  BSSY.RECONVERGENT B0, `(.L_x_736) ;  /* 0x0000013000007945 */ /* 0x000fe20003800200 */
[----:B------:R-:W-:Y:S02]  /*0690*/  HFMA2 R22, -RZ, RZ, 0, 0 ;  /* 0x00000000ff167431 */ /* 0x000fe400000001ff */
[----:B------:R-:W-:Y:S01]  /*06a0*/  IMAD.MOV.U32 R17, RZ, RZ, RZ ;  /* 0x000000ffff117224 */ /* 0x000fe200078e00ff */
[----:B------:R-:W-:Y:S06]  /*06b0*/  @P1 BRA `(.L_x_737) ;  /* 0x00000000003c1947 */ /* 0x000fec0003800000 */
[----:B------:R-:W1:Y:S01]  /*06c0*/  LDCU UR8, c[0x0][0x440] ;  /* 0x00008800ff0877ac */ /* 0x000e620008000800 */
[----:B------:R-:W-:Y:S01]  /*06d0*/  IADD3 R23, P2, PT, R45, 0x20, RZ ;  /* 0x000000202d177810 */ /* 0x000fe20007f5e0ff */
[----:B------:R-:W2:Y:S04]  /*06e0*/  LDCU.64 UR10, c[0x0][0x550] ;  /* 0x0000aa00ff0a77ac */ /* 0x000ea80008000a00 */
[----:B------:R-:W-:-:S04]  /*06f0*/  IMAD.X R25, RZ, RZ, RZ, P2 ;  /* 0x000000ffff197224 */ /* 0x000fc800010e06ff */
[----:B------:R-:W-:Y:S01]  /*0700*/  IMAD R26, R25, R20, RZ ;  /* 0x00000014191a7224 */ /* 0x000fe200078e02ff */
[----:B------:R-:W-:-:S03]  /*0710*/  MOV R25, R27 ;  /* 0x0000001b00197202 */ /* 0x000fc60000000f00 */
[C---:B------:R-:W-:Y:S02]  /*0720*/  IMAD R21, R23.reuse, R21, R26 ;  /* 0x0000001517157224 */ /* 0x040fe400078e021a */
[----:B------:R-:W-:Y:S01]  /*0730*/  IMAD.WIDE.U32 R24, R23, R20, R24 ;  /* 0x0000001417187225 */ /* 0x000fe200078e0018 */
[----:B-1----:R-:W-:Y:S02]  /*0740*/  ISETP.GE.AND P3, PT, R40, UR8, PT ;  /* 0x0000000828007c0c */ /* 0x002fe4000bf66270 */
[----:B------:R-:W-:Y:S01]  /*0750*/  ISETP.GE.AND P4, PT, R3, UR8, PT ;  /* 0x0000000803007c0c */ /* 0x000fe2000bf86270 */
[----:B------:R-:W-:Y:S01]  /*0760*/  IMAD.IADD R21, R25, 0x1, R21 ;  /* 0x0000000119157824 */ /* 0x000fe200078e0215 */
[----:B--2---:R-:W-:-:S04]  /*0770*/  LEA R20, P2, R24, UR10, 0x1 ;  /* 0x0000000a18147c11 */ /* 0x004fc8000f8408ff */
[----:B------:R-:W-:-:S05]  /*0780*/  LEA.HI.X R21, R24, UR11, R21, 0x1, P2 ;  /* 0x0000000b18157c11 */ /* 0x000fca00090f0c15 */
[----:B------:R1:W5:Y:S04]  /*0790*/  @!P3 LDG.E.128 R16, desc[UR6][R20.64] ;  /* 0x000000061410b981 */ /* 0x000368000c1e1d00 */
[----:B------:R1:W5:Y:S02]  /*07a0*/  @!P4 LDG.E.128 R12, desc[UR6][R20.64+0x80] ;  /* 0x00008006140cc981 */ /* 0x000364000c1e1d00 */
.L_x_737:
[----:B------:R-:W-:Y:S05]  /*07b0*/  BSYNC.RECONVERGENT B0 ;  /* 0x0000000000007941 */ /* 0x000fea0003800200 */
.L_x_736:
[----:B------:R-:W-:Y:S01]  /*07c0*/  BSSY.RECONVERGENT B0, `(.L_x_738) ;  /* 0x0000011000007945 */ /* 0x000fe20003800200 */
[----:B------:R-:W-:Y:S01]  /*07d0*/  IMAD.MOV.U32 R23, RZ, RZ, RZ ;  /* 0x000000ffff177224 */ /* 0x000fe200078e00ff */
[----:B-1----:R-:W-:Y:S02]  /*07e0*/  CS2R R20, SRZ ;  /* 0x0000000000147805 */ /* 0x002fe4000001ff00 */
[----:B------:R-:W-:Y:S02]  /*07f0*/  CS2R R26, SRZ ;  /* 0x00000000001a7805 */ /* 0x000fe4000001ff00 */
[----:B------:R-:W-:Y:S01]  /*0800*/  CS2R R24, SRZ ;  /* 0x0000000000187805 */ /* 0x000fe2000001ff00 */
[----:B------:R-:W-:Y:S06]  /*0810*/  @P0 BRA `(.L_x_739) ;  /* 0x00000000002c0947 */ /* 0x000fec0003800000 */
[----:B------:R-:W1:Y:S01]  /*0820*/  LDCU UR8, c[0x0][0x440] ;  /* 0x00008800ff0877ac */ /* 0x000e620008000800 */
[----:B------:R-:W-:Y:S01]  /*0830*/  MOV R36, R38 ;  /* 0x0000002600247202 */ /* 0x000fe20000000f00 */
[----:B------:R-:W2:Y:S04]  /*0840*/  LDCU.64 UR4, c[0x0][0x3f0] ;  /* 0x00007e00ff0477ac */ /* 0x000ea80008000a00 */
[----:B0-----:R-:W-:-:S04]  /*0850*/  IMAD.WIDE.U32 R28, R45, R42, R36 ;  /* 0x0000002a2d1c7225 */ /* 0x001fc800078e0024 */
[----:B------:R-:W-:Y:S01]  /*0860*/  IMAD R29, R45, R43, R29 ;  /* 0x0000002b2d1d7224 */ /* 0x000fe200078e021d */
[----:B-1----:R-:W-:Y:S02]  /*0870*/  ISETP.GE.AND P2, PT, R40, UR8, PT ;  /* 0x0000000828007c0c */ /* 0x002fe4000bf46270 */
[----:B------:R-:W-:Y:S02]  /*0880*/  ISETP.GE.AND P3, PT, R3, UR8, PT ;  /* 0x0000000803007c0c */ /* 0x000fe4000bf66270 */
[----:B--2---:R-:W-:-:S04]  /*0890*/  LEA R30, P0, R28, UR4, 0x1 ;  /* 0x000000041c1e7c11 */ /* 0x004fc8000f8008ff */
[----:B------:R-:W-:-:S05]  /*08a0*/  LEA.HI.X R31, R28, UR5, R29, 0x1, P0 ;  /* 0x000000051c1f7c11 */ /* 0x000fca00080f0c1d */
[----:B------:R1:W5:Y:S04]  /*08b0*/  @!P2 LDG.E.128 R24, desc[UR6][R30.64] ;  /* 0x000000061e18a981 */ /* 0x000368000c1e1d00 */
[----:B------:R1:W5:Y:S02]  /*08c0*/  @!P3 LDG.E.128 R20, desc[UR6][R30.64+0x80] ;  /* 0x000080061e14b981 */ /* 0x000364000c1e1d00 */
.L_x_739:
[----:B------:R-:W-:Y:S05]  /*08d0*/  BSYNC.RECONVERGENT B0 ;  /* 0x0000000000007941 */ /* 0x000fea0003800200 */
.L_x_738:
[----:B------:R-:W-:Y:S01]  /*08e0*/  BSSY.RECONVERGENT B0, `(.L_x_740) ;  /* 0x0000015000007945 */ /* 0x000fe20003800200 */
[----:B-1----:R-:W-:Y:S02]  /*08f0*/  CS2R R30, SRZ ;  /* 0x00000000001e7805 */ /* 0x002fe4000001ff00 */
[----:B0-----:R-:W-:Y:S02]  /*0900*/  CS2R R28, SRZ ;  /* 0x00000000001c7805 */ /* 0x001fe4000001ff00 */
[----:B------:R-:W-:Y:S02]  /*0910*/  CS2R R34, SRZ ;  /* 0x0000000000227805 */ /* 0x000fe4000001ff00 */
[----:B------:R-:W-:Y:S01]  /*0920*/  CS2R R32, SRZ ;  /* 0x0000000000207805 */ /* 0x000fe2000001ff00 */
[----:B------:R-:W-:Y:S06]  /*0930*/  @P1 BRA `(.L_x_741) ;  /* 0x00000000003c1947 */ /* 0x000fec0003800000 */
[----:B------:R-:W0:Y:S01]  /*0940*/  LDCU UR4, c[0x0][0x440] ;  /* 0x00008800ff0477ac */ /* 0x000e220008000800 */
[----:B------:R-:W-:Y:S01]  /*0950*/  IADD3 R36, P0, PT, R45, 0x20, RZ ;  /* 0x000000202d247810 */ /* 0x000fe20007f1e0ff */
[----:B------:R-:W-:Y:S01]  /*0960*/  IMAD.MOV.U32 R39, RZ, RZ, R37 ;  /* 0x000000ffff277224 */ /* 0x000fe200078e0025 */
[----:B------:R-:W1:Y:S03]  /*0970*/  LDCU.64 UR8, c[0x0][0x3f0] ;  /* 0x00007e00ff0877ac */ /* 0x000e660008000a00 */
[----:B------:R-:W-:Y:S02]  /*0980*/  IMAD.X R37, RZ, RZ, RZ, P0 ;  /* 0x000000ffff257224 */ /* 0x000fe400000e06ff */
[----:B------:R-:W-:-:S04]  /*0990*/  IMAD.WIDE.U32 R38, R36, R42, R38 ;  /* 0x0000002a24267225 */ /* 0x000fc800078e0026 */
[----:B------:R-:W-:-:S04]  /*09a0*/  IMAD R37, R37, R42, RZ ;  /* 0x0000002a25257224 */ /* 0x000fc800078e02ff */
[----:B------:R-:W-:Y:S01]  /*09b0*/  IMAD R37, R36, R43, R37 ;  /* 0x0000002b24257224 */ /* 0x000fe200078e0225 */
[----:B0-----:R-:W-:Y:S02]  /*09c0*/  ISETP.GE.AND P1, PT, R40, UR4, PT ;  /* 0x0000000428007c0c */ /* 0x001fe4000bf26270 */
[----:B------:R-:W-:Y:S02]  /*09d0*/  ISETP.GE.AND P2, PT, R3, UR4, PT ;  /* 0x0000000403007c0c */ /* 0x000fe4000bf46270 */
[----:B-1----:R-:W-:Y:S02]  /*09e0*/  LEA R36, P0, R38, UR8, 0x1 ;  /* 0x0000000826247c11 */ /* 0x002fe4000f8008ff */
[----:B------:R-:W-:-:S04]  /*09f0*/  IADD3 R3, PT, PT, R39, R37, RZ ;  /* 0x0000002527037210 */ /* 0x000fc80007ffe0ff */
[----:B------:R-:W-:-:S05]  /*0a00*/  LEA.HI.X R37, R38, UR9, R3, 0x1, P0 ;  /* 0x0000000926257c11 */ /* 0x000fca00080f0c03 */
[----:B------:R0:W5:Y:S04]  /*0a10*/  @!P1 LDG.E.128 R32, desc[UR6][R36.64] ;  /* 0x0000000624209981 */ /* 0x000168000c1e1d00 */
[----:B------:R0:W5:Y:S02]  /*0a20*/  @!P2 LDG.E.128 R28, desc[UR6][R36.64+0x80] ;  /* 0x00008006241ca981 */ /* 0x000164000c1e1d00 */
.L_x_741:
[----:B------:R-:W-:Y:S05]  /*0a30*/  BSYNC.RECONVERGENT B0 ;  /* 0x0000000000007941 */ /* 0x000fea0003800200 */
.L_x_740:
[----:B0----5:R-:W-:Y:S01]  /*0a40*/  LOP3.LUT R37, R32, 0xffff0000, RZ, 0xc0, !PT ;  /* 0xffff000020257812 */ /* 0x021fe200078ec0ff */
[C---:B------:R-:W-:Y:S01]  /*0a50*/  IMAD.U32 R41, R16.reuse, 0x10000, RZ ;  /* 0x0001000010297824 */ /* 0x040fe200078e00ff */
[----:B------:R-:W-:Y:S01]  /*0a60*/  LOP3.LUT R38, R16, 0xffff0000, RZ, 0xc0, !PT ;  /* 0xffff000010267812 */ /* 0x000fe200078ec0ff */
[----:B------:R-:W0:Y:S01]  /*0a70*/  LDCU.64 UR4, c[0x0][0x5e8] ;  /* 0x0000bd00ff0477ac */ /* 0x000e220008000a00 */
[C---:B------:R-:W-:Y:S01]  /*0a80*/  LOP3.LUT R3, R8.reuse, 0xffff0000, RZ, 0xc0, !PT ;  /* 0xffff000008037812 */ /* 0x040fe200078ec0ff */
[----:B------:R-:W-:Y:S01]  /*0a90*/  IMAD.U32 R8, R8, 0x10000, RZ ;  /* 0x0001000008087824 */ /* 0x000fe200078e00ff */
[C---:B------:R-:W-:Y:S01]  /*0aa0*/  LOP3.LUT R36, R24.reuse, 0xffff0000, RZ, 0xc0, !PT ;  /* 0xffff000018247812 */ /* 0x040fe200078ec0ff */
[----:B------:R-:W-:Y:S01]  /*0ab0*/  FMUL.FTZ R43, R37, R38 ;  /* 0x00000026252b7220 */ /* 0x000fe20000410000 */
[----:B------:R-:W-:Y:S01]  /*0ac0*/  IMAD.U32 R37, R24, 0x10000, RZ ;  /* 0x0001000018257824 */ /* 0x000fe200078e00ff */
[----:B------:R-:W-:Y:S01]  /*0ad0*/  SHF.L.U32 R16, R25, 0x10, RZ ;  /* 0x0000001019107819 */ /* 0x000fe200000006ff */
[----:B------:R-:W1:Y:S01]  /*0ae0*/  LDCU UR8, c[0x0][0x4f4] ;  /* 0x00009e80ff0877ac */ /* 0x000e620008000800 */
[----:B------:R-:W-:Y:S01]  /*0af0*/  FMUL.FTZ R39, R3, R36 ;  /* 0x0000002403277220 */ /* 0x000fe20000410000 */
[----:B------:R-:W-:Y:S01]  /*0b00*/  IMAD.U32 R3, R9, 0x10000, RZ ;  /* 0x0001000009037824 */ /* 0x000fe200078e00ff */
[----:B------:R-:W-:-:S02]  /*0b10*/  SHF.L.U32 R32, R32, 0x10, RZ ;  /* 0x0000001020207819 */ /* 0x000fc400000006ff */
[----:B------:R-:W-:Y:S01]  /*0b20*/  FFMA.FTZ R24, R8, R37, R39 ;  /* 0x0000002508187223 */ /* 0x000fe20000010027 */
[----:B------:R-:W-:Y:S01]  /*0b30*/  IMAD.U32 R39, R33, 0x10000, RZ ;  /* 0x0001000021277824 */ /* 0x000fe200078e00ff */
[----:B------:R-:W-:Y:S01]  /*0b40*/  LOP3.LUT R8, R9, 0xffff0000, RZ, 0xc0, !PT ;  /* 0xffff000009087812 */ /* 0x000fe200078ec0ff */
[----:B------:R-:W-:Y:S01]  /*0b50*/  FFMA.FTZ R32, R32, R41, R43 ;  /* 0x0000002920207223 */ /* 0x000fe2000001002b */
[----:B------:R-:W-:Y:S01]  /*0b60*/  FFMA.FTZ R37, R3, R16, R24 ;  /* 0x0000001003257223 */ /* 0x000fe20000010018 */
[----:B------:R-:W-:Y:S01]  /*0b70*/  SHF.L.U32 R24, R17, 0x10, RZ ;  /* 0x0000001011187819 */ /* 0x000fe200000006ff */
[----:B------:R-:W-:Y:S01]  /*0b80*/  IMAD.U32 R16, R10, 0x10000, RZ ;  /* 0x000100000a107824 */ /* 0x000fe200078e00ff */
[----:B------:R-:W-:Y:S02]  /*0b90*/  LOP3.LUT R25, R25, 0xffff0000, RZ, 0xc0, !PT ;  /* 0xffff000019197812 */ /* 0x000fe400078ec0ff */
[----:B------:R-:W-:Y:S01]  /*0ba0*/  LOP3.LUT R33, R33, 0xffff0000, RZ, 0xc0, !PT ;  /* 0xffff000021217812 */ /* 0x000fe200078ec0ff */
[----:B------:R-:W-:Y:S01]  /*0bb0*/  FFMA.FTZ R24, R39, R24, R32 ;  /* 0x0000001827187223 */ /* 0x000fe20000010020 */
[----:B------:R-:W-:Y:S01]  /*0bc0*/  LOP3.LUT R32, R17, 0xffff0000, RZ, 0xc0, !PT ;  /* 0xffff000011207812 */ /* 0x000fe200078ec0ff */
[----:B------:R-:W-:Y:S01]  /*0bd0*/  FFMA.FTZ R25, R8, R25, R37 ;  /* 0x0000001908197223 */ /* 0x000fe20000010025 */
[----:B------:R-:W-:Y:S01]  /*0be0*/  IMAD.U32 R17, R26, 0x10000, RZ ;  /* 0x000100001a117824 */ /* 0x000fe200078e00ff */
[----:B------:R-:W-:-:S02]  /*0bf0*/  LOP3.LUT R9, R10, 0xffff0000, RZ, 0xc0, !PT ;  /* 0xffff00000a097812 */ /* 0x000fc400078ec0ff */
[----:B------:R-:W-:Y:S01]  /*0c00*/  FFMA.FTZ R32, R33, R32, R24 ;  /* 0x0000002021207223 */ /* 0x000fe20000010018 */
[C---:B------:R-:W-:Y:S01]  /*0c10*/  SHF.L.U32 R8, R27.reuse, 0x10, RZ ;  /* 0x000000101b087819 */ /* 0x040fe200000006ff */
[----:B------:R-:W-:Y:S01]  /*0c20*/  FFMA.FTZ R36, R16, R17, R25 ;  /* 0x0000001110247223 */ /* 0x000fe20000010019 */
[----:B------:R-:W-:Y:S01]  /*0c30*/  LOP3.LUT R10, R27, 0xffff0000, RZ, 0xc0, !PT ;  /* 0xffff00001b0a7812 */ /* 0x000fe200078ec0ff */
[----:B------:R-:W-:Y:S01]  /*0c40*/  IMAD.U32 R27, R34, 0x10000, RZ ;  /* 0x00010000221b7824 */ /* 0x000fe200078e00ff */
[----:B------:R-:W-:Y:S01]  /*0c50*/  SHF.L.U32 R33, R18, 0x10, RZ ;  /* 0x0000001012217819 */ /* 0x000fe200000006ff */
[----:B------:R-:W-:Y:S01]  /*0c60*/  IMAD.U32 R16, R4, 0x10000, RZ ;  /* 0x0001000004107824 */ /* 0x000fe200078e00ff */
[----:B------:R-:W-:Y:S02]  /*0c70*/  LOP3.LUT R26, R26, 0xffff0000, RZ, 0xc0, !PT ;  /* 0xffff00001a1a7812 */ /* 0x000fe400078ec0ff */
[----:B------:R-:W-:Y:S01]  /*0c80*/  LOP3.LUT R37, R34, 0xffff0000, RZ, 0xc0, !PT ;  /* 0xffff000022257812 */ /* 0x000fe200078ec0ff */
[----:B------:R-:W-:Y:S01]  /*0c90*/  FFMA.FTZ R32, R27, R33, R32 ;  /* 0x000000211b207223 */ /* 0x000fe20000010020 */
[----:B------:R-:W-:Y:S01]  /*0ca0*/  LOP3.LUT R34, R18, 0xffff0000, RZ, 0xc0, !PT ;  /* 0xffff000012227812 */ /* 0x000fe200078ec0ff */
[----:B------:R-:W-:Y:S01]  /*0cb0*/  FFMA.FTZ R36, R9, R26, R36 ;  /* 0x0000001a09247223 */ /* 0x000fe20000010024 */
[----:B------:R-:W-:Y:S01]  /*0cc0*/  SHF.L.U32 R3, R11, 0x10, RZ ;  /* 0x000000100b037819 */ /* 0x000fe200000006ff */
[----:B------:R-:W-:Y:S01]  /*0cd0*/  IMAD.U32 R33, R20, 0x10000, RZ ;  /* 0x0001000014217824 */ /* 0x000fe200078e00ff */
[----:B------:R-:W-:Y:S01]  /*0ce0*/  SHF.L.U32 R9, R23, 0x10, RZ ;  /* 0x0000001017097819 */ /* 0x000fe200000006ff */
[----:B------:R-:W-:Y:S01]  /*0cf0*/  FFMA.FTZ R32, R37, R34, R32 ;  /* 0x0000002225207223 */ /* 0x000fe20000010020 */
[----:B------:R-:W-:Y:S01]  /*0d00*/  LOP3.LUT R18, R23, 0xffff0000, RZ, 0xc0, !PT ;  /* 0xffff000017127812 */ /* 0x000fe200078ec0ff */
[----:B------:R-:W-:Y:S01]  /*0d10*/  IMAD.U32 R23, R35, 0x10000, RZ ;  /* 0x0001000023177824 */ /* 0x000fe200078e00ff */
[----:B------:R-:W-:Y:S01]  /*0d20*/  SHF.L.U32 R38, R19, 0x10, RZ ;  /* 0x0000001013267819 */ /* 0x000fe200000006ff */
[----:B------:R-:W-:Y:S01]  /*0d30*/  FFMA.FTZ R8, R3, R8, R36 ;  /* 0x0000000803087223 */ /* 0x000fe20000010024 */
[----:B------:R-:W-:-:S02]  /*0d40*/  LOP3.LUT R11, R11, 0xffff0000, RZ, 0xc0, !PT ;  /* 0xffff00000b0b7812 */ /* 0x000fc400078ec0ff */
[----:B------:R-:W-:Y:S01]  /*0d50*/  LOP3.LUT R34, R35, 0xffff0000, RZ, 0xc0, !PT ;  /* 0xffff000023227812 */ /* 0x000fe200078ec0ff */
[----:B------:R-:W-:Y:S01]  /*0d60*/  FFMA.FTZ R23, R23, R38, R32 ;  /* 0x0000002617177223 */ /* 0x000fe20000010020 */
[----:B------:R-:W-:Y:S01]  /*0d70*/  LOP3.LUT R19, R19, 0xffff0000, RZ, 0xc0, !PT ;  /* 0xffff000013137812 */ /* 0x000fe200078ec0ff */
[----:B------:R-:W-:Y:S01]  /*0d80*/  FFMA.FTZ R11, R11, R10, R8 ;  /* 0x0000000a0b0b7223 */ /* 0x000fe20000010008 */
[----:B------:R-:W-:Y:S01]  /*0d90*/  SHF.L.U32 R3, R12, 0x10, RZ ;  /* 0x000000100c037819 */ /* 0x000fe200000006ff */
[----:B------:R-:W-:Y:S01]  /*0da0*/  IMAD.U32 R8, R28, 0x10000, RZ ;  /* 0x000100001c087824 */ /* 0x000fe200078e00ff */
[----:B------:R-:W-:Y:S01]  /*0db0*/  LOP3.LUT R17, R4, 0xffff0000, RZ, 0xc0, !PT ;  /* 0xffff000004117812 */ /* 0x000fe200078ec0ff */
[----:B------:R-:W-:Y:S01]  /*0dc0*/  FFMA.FTZ R19, R34, R19, R23 ;  /* 0x0000001322137223 */ /* 0x000fe20000010017 */
[----:B------:R-:W-:Y:S01]  /*0dd0*/  LOP3.LUT R26, R20, 0xffff0000, RZ, 0xc0, !PT ;  /* 0xffff0000141a7812 */ /* 0x000fe200078ec0ff */
[----:B------:R-:W-:Y:S01]  /*0de0*/  FFMA.FTZ R16, R16, R33, R11 ;  /* 0x0000002110107223 */ /* 0x000fe2000001000b */
        /* <DEDUP_REMOVED lines=15> */
[----:B------:R-:W-:Y:S01]  /*0ee0*/  IMAD.U32 R5, R6, 0x10000, RZ ;  /* 0x0001000006057824 */ /* 0x000fe200078e00ff */
        /* <DEDUP_REMOVED lines=17> */
[----:B------:R-:W-:Y:S01]  /*1000*/  FFMA.FTZ R6, R6, R9, R25 ;  /* 0x0000000906067223 */ /* 0x000fe20000010019 */
[----:B------:R-:W-:Y:S01]  /*1010*/  LOP3.LUT R8, R31, 0xffff0000, RZ, 0xc0, !PT ;  /* 0xffff00001f087812 */ /* 0x000fe200078ec0ff */
[----:B------:R-:W-:Y:S01]  /*1020*/  FFMA.FTZ R3, R4, R5, R3 ;  /* 0x0000000504037223 */ /* 0x000fe20000010003 */
[----:B------:R-:W-:Y:S01]  /*1030*/  LOP3.LUT R15, R15, 0xffff0000, RZ, 0xc0, !PT ;  /* 0xffff00000f0f7812 */ /* 0x000fe200078ec0ff */
[----:B------:R-:W-:Y:S01]  /*1040*/  FFMA.FTZ R6, R7, R18, R6 ;  /* 0x0000001207067223 */ /* 0x000fe20000010006 */
[----:B------:R-:W2:Y:S01]  /*1050*/  S2R R11, SR_TID.X ;  /* 0x00000000000b7919 */ /* 0x000ea20000002100 */
[----:B------:R-:W-:-:S02]  /*1060*/  LOP3.LUT P0, RZ, R0, 0x7, RZ, 0xc0, !PT ;  /* 0x0000000700ff7812 */ /* 0x000fc4000780c0ff */
[----:B------:R-:W-:Y:S02]  /*1070*/  FFMA.FTZ R8, R8, R15, R3 ;  /* 0x0000000f08087223 */ /* 0x000fe40000010003 */
[----:B------:R-:W3:Y:S04]  /*1080*/  SHFL.BFLY PT, R3, R6, 0x4, 0x1f ;  /* 0x0c801f0006037f89 */ /* 0x000ee800000e0000 */
[----:B------:R-:W4:Y:S01]  /*1090*/  SHFL.BFLY PT, R5, R8, 0x4, 0x1f ;  /* 0x0c801f0008057f89 */ /* 0x000f2200000e0000 */
[----:B---3--:R-:W-:Y:S01]  /*10a0*/  FADD.FTZ R3, R6, R3 ;  /* 0x0000000306037221 */ /* 0x008fe20000010000 */
[----:B--2---:R-:W-:Y:S01]  /*10b0*/  SHF.R.U32.HI R13, RZ, 0x3, R11 ;  /* 0x00000003ff0d7819 */ /* 0x004fe2000001160b */
[----:B----4-:R-:W-:-:S03]  /*10c0*/  FADD.FTZ R7, R8, R5 ;  /* 0x0000000508077221 */ /* 0x010fc60000010000 */
[----:B------:R-:W2:Y:S01]  /*10d0*/  SHFL.BFLY PT, R4, R3, 0x2, 0x1f ;  /* 0x0c401f0003047f89 */ /* 0x000ea200000e0000 */
[----:B------:R-:W-:Y:S02]  /*10e0*/  LOP3.LUT R11, R11, 0x7, RZ, 0xc0, !PT ;  /* 0x000000070b0b7812 */ /* 0x000fe400078ec0ff */
[C---:B------:R-:W-:Y:S01]  /*10f0*/  IADD3 R0, P1, PT, R2.reuse, R13, RZ ;  /* 0x0000000d02007210 */ /* 0x040fe20007f3e0ff */
[----:B------:R-:W3:Y:S01]  /*1100*/  SHFL.BFLY PT, R10, R7, 0x2, 0x1f ;  /* 0x0c401f00070a7f89 */ /* 0x000ee200000e0000 */
[----:B--2---:R-:W-:Y:S02]  /*1110*/  FADD.FTZ R4, R3, R4 ;  /* 0x0000000403047221 */ /* 0x004fe40000010000 */
[----:B------:R-:W-:Y:S02]  /*1120*/  LEA.HI.X.SX32 R3, R2, RZ, 0x1, P1 ;  /* 0x000000ff02037211 */ /* 0x000fe400008f0eff */
[----:B------:R-:W-:Y:S01]  /*1130*/  ISETP.NE.AND P1, PT, R11, RZ, PT ;  /* 0x000000ff0b00720c */ /* 0x000fe20003f25270 */
[----:B---3--:R-:W-:Y:S01]  /*1140*/  FADD.FTZ R10, R7, R10 ;  /* 0x0000000a070a7221 */ /* 0x008fe20000010000 */
[----:B------:R-:W2:Y:S01]  /*1150*/  SHFL.BFLY PT, R5, R4, 0x1, 0x1f ;  /* 0x0c201f0004057f89 */ /* 0x000ea200000e0000 */
[----:B0-----:R-:W-:-:S03]  /*1160*/  LEA R2, P2, R0, UR4, 0x2 ;  /* 0x0000000400027c11 */ /* 0x001fc6000f8410ff */
[----:B------:R-:W0:Y:S01]  /*1170*/  SHFL.BFLY PT, R9, R10, 0x1, 0x1f ;  /* 0x0c201f000a097f89 */ /* 0x000e2200000e0000 */
[----:B------:R-:W-:Y:S01]  /*1180*/  LEA.HI.X R3, R0, UR5, R3, 0x2, P2 ;  /* 0x0000000500037c11 */ /* 0x000fe200090f1403 */
[----:B--2---:R-:W-:-:S04]  /*1190*/  FADD.FTZ R5, R4, R5 ;  /* 0x0000000504057221 */ /* 0x004fc80000010000 */
[----:B-1----:R-:W-:Y:S01]  /*11a0*/  @!P0 FMUL.FTZ R5, R5, UR8 ;  /* 0x0000000805058c20 */ /* 0x002fe20008410000 */
[----:B0-----:R-:W-:-:S04]  /*11b0*/  FADD.FTZ R9, R10, R9 ;  /* 0x000000090a097221 */ /* 0x001fc80000010000 */
[----:B------:R-:W-:Y:S01]  /*11c0*/  FMUL.FTZ R9, R9, UR8 ;  /* 0x0000000809097c20 */ /* 0x000fe20008410000 */
[----:B------:R0:W-:Y:S01]  /*11d0*/  @!P0 STG.E desc[UR6][R2.64], R5 ;  /* 0x0000000502008986 */ /* 0x0001e2000c101906 */
[----:B------:R-:W-:Y:S05]  /*11e0*/  @P1 EXIT ;  /* 0x000000000000194d */ /* 0x000fea0003800000 */
[----:B------:R-:W-:Y:S01]  /*11f0*/  STG.E desc[UR6][R2.64+0x80], R9 ;  /* 0x0000800902007986 */ /* 0x000fe2000c101906 */
[----:B------:R-:W-:Y:S05]  /*1200*/  EXIT ;  /* 0x000000000000794d */ /* 0x000fea0003800000 */
.L_x_742:
        /* <DEDUP_REMOVED lines=15> */
.L_x_1258:


//--------------------- .text._ZN5flash25flash_bwd_dot_do_o_kernelILb1E23Flash_bwd_kernel_traitsILi128ELi64ELi64ELi8ELi4ELi2ELi2ELb1ELb0EN7cutlass10bfloat16_tE19Flash_kernel_traitsILi128ELi64ELi64ELi8ES3_EEEEvNS_16Flash_bwd_paramsE --------------------------
	.section	.text._ZN5flash25flash_bwd_dot_do_o_kernelILb1E23Flash_bwd_kernel_traitsILi128ELi64ELi64ELi8ELi4ELi2ELi2ELb1ELb0EN7cutlass10bfloat16_tE19Flash_kernel_traitsILi128ELi64ELi64ELi8ES3_EEEEvNS_16Flash_bwd_paramsE,"ax",@progbits
	.align	128
        .global         _ZN5flash25flash_bwd_dot_do_o_kernelILb1E23Flash_bwd_kernel_traitsILi128ELi64ELi64ELi8ELi4ELi2ELi2ELb1ELb0EN7cutlass10bfloat16_tE19Flash_kernel_traitsILi128ELi64ELi64ELi8ES3_EEEEvNS_16Flash_bwd_paramsE
        .type           _ZN5flash25flash_bwd_dot_do_o_kernelILb1E23Flash_bwd_kernel_traitsILi128ELi64ELi64ELi8ELi4ELi2ELi2ELb1ELb0EN7cutlass10bfloat16_tE19Flash_kernel_traitsILi128ELi64ELi64ELi8ES3_EEEEvNS_16Flash_bwd_paramsE,@function
        .size           _ZN5flash25flash_bwd_dot_do_o_kernelILb1E23Flash_bwd_kernel_traitsILi128ELi64ELi64ELi8ELi4ELi2ELi2ELb1ELb0EN7cutlass10bfloat16_tE19Flash_kernel_traitsILi128ELi64ELi64ELi8ES3_EEEEvNS_16Flash_bwd_paramsE,(.L_x_1259 - _ZN5flash25flash_bwd_dot_do_o_kernelILb1E23Flash_bwd_kernel_traitsILi128ELi64ELi64ELi8ELi4ELi2ELi2ELb1ELb0EN7cutlass10bfloat16_tE19Flash_kernel_traitsILi128ELi64ELi64ELi8ES3_EEEEvNS_16Flash_bwd_paramsE)
        .other          _ZN5flash25flash_bwd_dot_do_o_kernelILb1E23Flash_bwd_kernel_traitsILi128ELi64ELi64ELi8ELi4ELi2ELi2ELb1ELb0EN7cutlass10bfloat16_tE19Flash_kernel_traitsILi128ELi64ELi64ELi8ES3_EEEEvNS_16Flash_bwd_paramsE,@"STO_CUDA_ENTRY STV_DEFAULT"
_ZN5flash25flash_bwd_dot_do_o_kernelILb1E23Flash_bwd_kernel_traitsILi128ELi64ELi64ELi8ELi4ELi2ELi2ELb1ELb0EN7cutlass10bfloat16_tE19Flash_kernel_traitsILi128ELi64ELi64ELi8ES3_EEEEvNS_16Flash_bwd_paramsE:
.text._ZN5flash25flash_bwd_dot_do_o_kernelILb1E23Flash_bwd_kernel_traitsILi128ELi64ELi64ELi8ELi4ELi2ELi2ELb1ELb0EN7cutlass10bfloat16_tE19Flash_kernel_traitsILi128ELi64ELi64ELi8ES3_EEEEvNS_16Flash_bwd_paramsE:
        /* <DEDUP_REMOVED lines=15> */
[----:B------:R-:W0:Y:S01]  /*00f0*/  S2R R0, SR_CTAID.X ;  /* 0x0000000000007919 */ /* 0x000e220000002500 */
[----:B------:R-:W1:Y:S01]  /*0100*/  @!P1 LDC R6, c[0x0][0x434] ;  /* 0x00010d00ff069b82 */ /* 0x000e620000000800 */
[----:B0-----:R-:W-:Y:S01]  /*0110*/  IMAD.SHL.U32 R21, R0, 0x40, RZ ;  /* 0x0000004000157824 */ /* 0x001fe200078e00ff */
[----:B--2---:R-:W-:-:S04]  /*0120*/  @P1 IADD3 R6, PT, PT, R8, -R5, RZ ;  /* 0x8000000508061210 */ /* 0x004fc80007ffe0ff */
[----:B-1----:R-:W-:-:S13]  /*0130*/  ISETP.GT.AND P1, PT, R6, R21, PT ;  /* 0x000000150600720c */ /* 0x002fda0003f24270 */
[----:B------:R-:W-:Y:S05]  /*0140*/  @!P1 EXIT ;  /* 0x000000000000994d */ /* 0x000fea0003800000 */
[----:B------:R-:W-:Y:S01]  /*0150*/  ISETP.NE.AND P1, PT, R5, -0x1, PT ;  /* 0xffffffff0500780c */ /* 0x000fe20003f25270 */
[----:B------:R-:W0:Y:S01]  /*0160*/  LDC R38, c[0x0][0x3e0] ;  /* 0x0000f800ff267b82 */ /* 0x000e220000000800 */
[----:B------:R-:W0:Y:S01]  /*0170*/  LDCU UR7, c[0x0][0x44c] ;  /* 0x00008980ff0777ac */ /* 0x000e220008000800 */
[----:B------:R-:W1:Y:S10]  /*0180*/  S2R R23, SR_CTAID.Z ;  /* 0x0000000000177919 */ /* 0x000e740000002700 */
[----:B------:R-:W2:Y:S08]  /*0190*/  @!P1 LDC.64 R2, c[0x0][0x588] ;  /* 0x00016200ff029b82 */ /* 0x000eb00000000a00 */
[----:B------:R-:W3:Y:S08]  /*01a0*/  @!P1 LDC.64 R14, c[0x0][0x400] ;  /* 0x00010000ff0e9b82 */ /* 0x000ef00000000a00 */
[----:B------:R-:W4:Y:S08]  /*01b0*/  @P1 LDC.64 R16, c[0x0][0x590] ;  /* 0x00016400ff101b82 */ /* 0x000f300000000a00 */
[----:B------:R-:W5:Y:S01]  /*01c0*/  @P1 LDC.64 R18, c[0x0][0x408] ;  /* 0x00010200ff121b82 */ /* 0x000f620000000a00 */
[----:B--2---:R-:W-:-:S04]  /*01d0*/  @!P1 IMAD.WIDE.U32 R10, R12, R2, RZ ;  /* 0x000000020c0a9225 */ /* 0x004fc800078e00ff */
[C---:B------:R-:W-:Y:S02]  /*01e0*/  @!P1 IMAD R4, R12.reuse, R3, R11 ;  /* 0x000000030c049224 */ /* 0x040fe400078e020b */
[----:B---3--:R-:W-:-:S04]  /*01f0*/  @!P1 IMAD.WIDE.U32 R8, R12, R14, RZ ;  /* 0x0000000e0c089225 */ /* 0x008fc800078e00ff */
[----:B------:R-:W-:Y:S02]  /*0200*/  @!P1 IMAD R20, R12, R15, R9 ;  /* 0x0000000f0c149224 */ /* 0x000fe400078e0209 */
[----:B------:R-:W-:Y:S02]  /*0210*/  @!P1 IMAD.MOV.U32 R22, RZ, RZ, R8 ;  /* 0x000000ffff169224 */ /* 0x000fe400078e0008 */
[----:B----4-:R-:W-:-:S04]  /*0220*/  @P1 IMAD.WIDE.U32 R2, R5, R16, RZ ;  /* 0x0000001005021225 */ /* 0x010fc800078e00ff */
[C---:B------:R-:W-:Y:S02]  /*0230*/  @P1 IMAD R4, R5.reuse, R17, R3 ;  /* 0x0000001105041224 */ /* 0x040fe400078e0203 */
[----:B------:R-:W-:Y:S02]  /*0240*/  @P1 IMAD.MOV.U32 R10, RZ, RZ, R2 ;  /* 0x000000ffff0a1224 */ /* 0x000fe400078e0002 */
[----:B-----5:R-:W-:-:S04]  /*0250*/  @P1 IMAD.WIDE.U32 R14, R5, R18, RZ ;  /* 0x00000012050e1225 */ /* 0x020fc800078e00ff */
[----:B0-----:R-:W-:Y:S01]  /*0260*/  IMAD.WIDE R2, R38, UR7, RZ ;  /* 0x0000000726027c25 */ /* 0x001fe2000f8e02ff */
[----:B------:R-:W-:-:S03]  /*0270*/  @P1 MOV R22, R14 ;  /* 0x0000000e00161202 */ /* 0x000fc60000000f00 */
[----:B------:R-:W-:Y:S01]  /*0280*/  @P1 IMAD R20, R5, R19, R15 ;  /* 0x0000001305141224 */ /* 0x000fe200078e020f */
[----:B-1----:R-:W-:Y:S06]  /*0290*/  @P1 BRA `(.L_x_743) ;  /* 0x0000000000441947 */ /* 0x002fec0003800000 */
[----:B------:R-:W0:Y:S02]  /*02a0*/  LDCU UR8, c[0x0][0x444] ;  /* 0x00008880ff0877ac */ /* 0x000e240008000800 */
[----:B0-----:R-:W-:Y:S02]  /*02b0*/  USHF.R.S32.HI UR6, URZ, 0x1f, UR8 ;  /* 0x0000001fff067899 */ /* 0x001fe40008011408 */
[----:B------:R-:W-:-:S04]  /*02c0*/  IMAD.WIDE.U32 R8, R12, UR8, RZ ;  /* 0x000000080c087c25 */ /* 0x000fc8000f8e00ff */
[----:B------:R-:W-:Y:S01]  /*02d0*/  IMAD R7, R12, UR6, RZ ;  /* 0x000000060c077c24 */ /* 0x000fe2000f8e02ff */
[----:B------:R-:W-:Y:S01]  /*02e0*/  USHF.R.S32.HI UR6, URZ, 0x1f, UR7 ;  /* 0x0000001fff067899 */ /* 0x000fe20008011407 */
[----:B------:R-:W-:-:S04]  /*02f0*/  IMAD.WIDE.U32 R14, R8, R38, RZ ;  /* 0x00000026080e7225 */ /* 0x000fc800078e00ff */
[----:B------:R-:W-:Y:S01]  /*0300*/  IMAD.IADD R9, R9, 0x1, R7 ;  /* 0x0000000109097824 */ /* 0x000fe200078e0207 */
[----:B------:R-:W-:-:S03]  /*0310*/  SHF.R.S32.HI R7, RZ, 0x1f, R38 ;  /* 0x0000001fff077819 */ /* 0x000fc60000011426 */
[----:B------:R-:W-:-:S04]  /*0320*/  IMAD R9, R9, R38, RZ ;  /* 0x0000002609097224 */ /* 0x000fc800078e02ff */
[----:B------:R-:W-:Y:S02]  /*0330*/  IMAD R7, R7, R8, R9 ;  /* 0x0000000807077224 */ /* 0x000fe400078e0209 */
[----:B------:R-:W-:-:S04]  /*0340*/  IMAD.WIDE.U32 R8, R14, UR7, RZ ;  /* 0x000000070e087c25 */ /* 0x000fc8000f8e00ff */
[----:B------:R-:W-:Y:S01]  /*0350*/  IMAD.IADD R7, R15, 0x1, R7 ;  /* 0x000000010f077824 */ /* 0x000fe200078e0207 */
[----:B------:R-:W-:-:S03]  /*0360*/  MOV R11, R8 ;  /* 0x00000008000b7202 */ /* 0x000fc60000000f00 */
[----:B------:R-:W-:-:S04]  /*0370*/  IMAD R7, R7, UR7, RZ ;  /* 0x0000000707077c24 */ /* 0x000fc8000f8e02ff */
[----:B------:R-:W-:-:S04]  /*0380*/  IMAD R7, R14, UR6, R7 ;  /* 0x000000060e077c24 */ /* 0x000fc8000f8e0207 */
[----:B------:R-:W-:Y:S01]  /*0390*/  IMAD.IADD R13, R9, 0x1, R7 ;  /* 0x00000001090d7824 */ /* 0x000fe200078e0207 */
[----:B------:R-:W-:Y:S06]  /*03a0*/  BRA `(.L_x_744) ;  /* 0x0000000000107947 */ /* 0x000fec0003800000 */
.L_x_743:
[----:B------:R-:W-:-:S04]  /*03b0*/  IMAD.WIDE.U32 R8, R2, R5, RZ ;  /* 0x0000000502087225 */ /* 0x000fc800078e00ff */
[----:B------:R-:W-:Y:S01]  /*03c0*/  IMAD R13, R3, R5, RZ ;  /* 0x00000005030d7224 */ /* 0x000fe200078e02ff */
[----:B------:R-:W-:-:S03]  /*03d0*/  MOV R11, R8 ;  /* 0x00000008000b7202 */ /* 0x000fc60000000f00 */
[----:B------:R-:W-:-:S07]  /*03e0*/  IMAD.IADD R13, R9, 0x1, R13 ;  /* 0x00000001090d7824 */ /* 0x000fce00078e020d */
.L_x_744:
[----:B------:R-:W0:Y:S01]  /*03f0*/  LDCU.U8 UR6, c[0x0][0x548] ;  /* 0x0000a900ff0677ac */ /* 0x000e220008000000 */
[----:B------:R-:W-:-:S05]  /*0400*/  IMAD.SHL.U32 R14, R12, 0x80, RZ ;  /* 0x000000800c0e7824 */ /* 0x000fca00078e00ff */
[----:B------:R-:W-:-:S04]  /*0410*/  SEL R8, R14, RZ, P0 ;  /* 0x000000ff0e087207 */ /* 0x000fc80000000000 */
[----:B------:R-:W-:-:S04]  /*0420*/  IADD3 R7, P0, PT, R21, R8, RZ ;  /* 0x0000000815077210 */ /* 0x000fc80007f1e0ff */
[----:B------:R-:W-:Y:S01]  /*0430*/  IADD3.X R9, PT, PT, RZ, RZ, RZ, P0, !PT ;  /* 0x000000ffff097210 */ /* 0x000fe200007fe4ff */
[----:B0-----:R-:W-:-:S04]  /*0440*/  UISETP.NE.AND UP0, UPT, UR6, URZ, UPT ;  /* 0x000000ff0600728c */ /* 0x001fc8000bf05270 */
[-C--:B------:R-:W-:Y:S02]  /*0450*/  IMAD R15, R9, R2.reuse, RZ ;  /* 0x00000002090f7224 */ /* 0x080fe400078e02ff */
[----:B------:R-:W-:-:S04]  /*0460*/  IMAD.WIDE.U32 R8, R7, R2, RZ ;  /* 0x0000000207087225 */ /* 0x000fc800078e00ff */
[----:B------:R-:W-:Y:S02]  /*0470*/  IMAD R15, R3, R7, R15 ;  /* 0x00000007030f7224 */ /* 0x000fe400078e020f */
[----:B------:R-:W-:Y:S02]  /*0480*/  IMAD R3, R23, UR7, RZ ;  /* 0x0000000717037c24 */ /* 0x000fe4000f8e02ff */
[----:B------:R-:W-:Y:S01]  /*0490*/  IMAD.IADD R16, R9, 0x1, R15 ;  /* 0x0000000109107824 */ /* 0x000fe200078e020f */
[----:B------:R-:W-:Y:S06]  /*04a0*/  BRA.U !UP0, `(.L_x_745) ;  /* 0x0000000108247547 */ /* 0x000fec000b800000 */
[----:B------:R-:W0:Y:S01]  /*04b0*/  LDC R15, c[0x0][0x444] ;  /* 0x00011100ff0f7b82 */ /* 0x000e220000000800 */
[----:B------:R-:W-:-:S07]  /*04c0*/  ISETP.NE.AND P0, PT, R5, -0x1, PT ;  /* 0xffffffff0500780c */ /* 0x000fce0003f05270 */
[----:B------:R-:W1:Y:S08]  /*04d0*/  LDC R2, c[0x0][0x430] ;  /* 0x00010c00ff027b82 */ /* 0x000e700000000800 */
[----:B------:R-:W1:Y:S01]  /*04e0*/  LDC R7, c[0x0][0x454] ;  /* 0x00011500ff077b82 */ /* 0x000e620000000800 */
[----:B0-----:R-:W-:-:S04]  /*04f0*/  @!P0 IMAD R5, R12, R15, RZ ;  /* 0x0000000f0c058224 */ /* 0x001fc800078e02ff */
[----:B------:R-:W-:Y:S01]  /*0500*/  IMAD.IADD R5, R14, 0x1, R5 ;  /* 0x000000010e057824 */ /* 0x000fe200078e0205 */
[----:B-1----:R-:W-:-:S05]  /*0510*/  LEA R2, R2, R7, 0x7 ;  /* 0x0000000702027211 */ /* 0x002fca00078e38ff */
[----:B------:R-:W-:Y:S01]  /*0520*/  IMAD R39, R2, R23, R5 ;  /* 0x0000001702277224 */ /* 0x000fe200078e0205 */
[----:B------:R-:W-:Y:S06]  /*0530*/  BRA `(.L_x_746) ;  /* 0x00000000000c7947 */ /* 0x000fec0003800000 */
.L_x_745:
[----:B------:R-:W0:Y:S01]  /*0540*/  LDC R39, c[0x0][0x444] ;  /* 0x00011100ff277b82 */ /* 0x000e220000000800 */
[----:B------:R-:W-:-:S04]  /*0550*/  IMAD R12, R12, R38, R23 ;  /* 0x000000260c0c7224 */ /* 0x000fc800078e0217 */
[----:B0-----:R-:W-:-:S07]  /*0560*/  IMAD R39, R12, R39, RZ ;  /* 0x000000270c277224 */ /* 0x001fce00078e02ff */
.L_x_746:
[----:B------:R-:W0:Y:S01]  /*0570*/  S2R R41, SR_TID.X ;  /* 0x0000000000297919 */ /* 0x000e220000002100 */
[----:B------:R-:W1:Y:S01]  /*0580*/  LDCU.128 UR12, c[0x0][0x590] ;  /* 0x0000b200ff0c77ac */ /* 0x000e620008000c00 */
[----:B------:R-:W-:Y:S01]  /*0590*/  IMAD R38, R38, UR7, RZ ;  /* 0x0000000726267c24 */ /* 0x000fe2000f8e02ff */
[----:B------:R-:W-:Y:S01]  /*05a0*/  IADD3 R12, P0, P1, R8, R11, R3 ;  /* 0x0000000b080c7210 */ /* 0x000fe2000791e003 */
[----:B------:R-:W-:Y:S01]  /*05b0*/  IMAD.IADD R11, R6, 0x1, -R21 ;  /* 0x00000001060b7824 */ /* 0x000fe200078e0a15 */
[----:B------:R-:W2:Y:S01]  /*05c0*/  LDCU.64 UR8, c[0x0][0x570] ;  /* 0x0000ae00ff0877ac */ /* 0x000ea20008000a00 */
[----:B------:R-:W-:Y:S01]  /*05d0*/  BSSY.RECONVERGENT B0, `(.L_x_747) ;  /* 0x000002c000007945 */ /* 0x000fe20003800200 */
[----:B------:R-:W3:Y:S01]  /*05e0*/  LDCU.64 UR10, c[0x0][0x408] ;  /* 0x00008100ff0a77ac */ /* 0x000ee20008000a00 */
[C---:B0-----:R-:W-:Y:S01]  /*05f0*/  SHF.L.U32 R7, R41.reuse, 0x2, RZ ;  /* 0x0000000229077819 */ /* 0x041fe200000006ff */
[----:B------:R-:W-:Y:S01]  /*0600*/  IMAD.SHL.U32 R2, R41, 0x8, RZ ;  /* 0x0000000829027824 */ /* 0x000fe200078e00ff */
[----:B------:R-:W-:-:S02]  /*0610*/  SHF.R.U32.HI R5, RZ, 0x4, R41 ;  /* 0x00000004ff057819 */ /* 0x000fc40000011629 */
[----:B------:R-:W-:Y:S02]  /*0620*/  LOP3.LUT R7, R7, 0x3c, RZ, 0xc0, !PT ;  /* 0x0000003c07077812 */ /* 0x000fe400078ec0ff */
[----:B------:R-:W-:Y:S02]  /*0630*/  LOP3.LUT R2, R2, 0x38, RZ, 0xc0, !PT ;  /* 0x0000003802027812 */ /* 0x000fe400078ec0ff */
[----:B------:R-:W-:Y:S01]  /*0640*/  SHF.R.U32.HI R40, RZ, 0x3, R41 ;  /* 0x00000003ff287819 */ /* 0x000fe20000011629 */
[----:B------:R-:W-:Y:S01]  /*0650*/  IMAD R5, R38, R5, R7 ;  /* 0x0000000526057224 */ /* 0x000fe200078e0207 */
[----:B------:R-:W-:Y:S01]  /*0660*/  SHF.R.S32.HI R7, RZ, 0x1f, R3 ;  /* 0x0000001fff077819 */ /* 0x000fe20000011403 */
[----:B------:R-:W-:Y:S01]  /*0670*/  HFMA2 R3, -RZ, RZ, 0, 0 ;  /* 0x00000000ff037431 */ /* 0x000fe200000001ff */
[----:B------:R-:W-:Y:S02]  /*0680*/  IADD3 R6, PT, PT, R40, 0x20, RZ ;  /* 0x0000002028067810 */ /* 0x000fe40007ffe0ff */
[----:B------:R-:W-:Y:S01]  /*0690*/  IADD3.X R14, PT, PT, R16, R13, R7, P0, P1 ;  /* 0x0000000d100e7210 */ /* 0x000fe200007e2407 */
[----:B-1----:R-:W-:Y:S01]  /*06a0*/  IMAD.WIDE.U32 R8, R21, UR12, R2 ;  /* 0x0000000c15087c25 */ /* 0x002fe2000f8e0002 */
[----:B------:R-:W-:-:S02]  /*06b0*/  ISETP.GE.AND P1, PT, R40, R11, PT ;  /* 0x0000000b2800720c */ /* 0x000fc40003f26270 */
[----:B------:R-:W-:Y:S01]  /*06c0*/  IADD3 R7, P0, PT, R5, R12, RZ ;  /* 0x0000000c05077210 */ /* 0x000fe20007f1e0ff */
[----:B------:R-:W-:Y:S01]  /*06d0*/  IMAD R9, R21, UR13, R9 ;  /* 0x0000000d15097c24 */ /* 0x000fe2000f8e0209 */
[----:B------:R-:W-:Y:S02]  /*06e0*/  IADD3 R24, P3, PT, R10, R8, RZ ;  /* 0x000000080a187210 */ /* 0x000fe40007f7e0ff */
[----:B------:R-:W-:Y:S02]  /*06f0*/  CS2R R12, SRZ ;  /* 0x00000000000c7805 */ /* 0x000fe4000001ff00 */
[----:B------:R-:W-:Y:S02]  /*0700*/  LEA.HI.X.SX32 R8, R5, R14, 0x1, P0 ;  /* 0x0000000e05087211 */ /* 0x000fe400000f0eff */
[----:B------:R-:W-:Y:S02]  /*0710*/  CS2R R14, SRZ ;  /* 0x00000000000e7805 */ /* 0x000fe4000001ff00 */
[----:B--2---:R-:W-:Y:S01]  /*0720*/  LEA R36, P2, R7, UR8, 0x2 ;  /* 0x0000000807247c11 */ /* 0x004fe2000f8410ff */
[----:B------:R-:W-:Y:S01]  /*0730*/  IMAD.X R25, R4, 0x1, R9, P3 ;  /* 0x0000000104197824 */ /* 0x000fe200018e0609 */
[----:B------:R-:W-:-:S02]  /*0740*/  ISETP.GE.AND P0, PT, R6, R11, PT ;  /* 0x0000000b0600720c */ /* 0x000fc40003f06270 */
[----:B------:R-:W-:Y:S02]  /*0750*/  CS2R R4, SRZ ;  /* 0x0000000000047805 */ /* 0x000fe4000001ff00 */
[----:B------:R-:W-:Y:S01]  /*0760*/  LEA.HI.X R37, R7, UR9, R8, 0x2, P2 ;  /* 0x0000000907257c11 */ /* 0x000fe200090f1408 */
[C---:B------:R-:W-:Y:S01]  /*0770*/  IMAD.WIDE.U32 R24, R23.reuse, UR14, R24 ;  /* 0x0000000e17187c25 */ /* 0x040fe2000f8e0018 */
[----:B------:R-:W-:Y:S02]  /*0780*/  CS2R R6, SRZ ;  /* 0x0000000000067805 */ /* 0x000fe4000001ff00 */
[----:B------:R-:W-:Y:S02]  /*0790*/  CS2R R8, SRZ ;  /* 0x0000000000087805 */ /* 0x000fe4000001ff00 */
[----:B------:R-:W-:Y:S01]  /*07a0*/  CS2R R10, SRZ ;  /* 0x00000000000a7805 */ /* 0x000fe2000001ff00 */
[----:B------:R-:W-:Y:S01]  /*07b0*/  IMAD R27, R23, UR15, R25 ;  /* 0x0000000f171b7c24 */ /* 0x000fe2000f8e0219 */
[----:B------:R-:W-:Y:S01]  /*07c0*/  LOP3.LUT R46, R2, 0x40, RZ, 0xfc, !PT ;  /* 0x00000040022e7812 */ /* 0x000fe200078efcff */
[----:B---3--:R-:W-:Y:S06]  /*07d0*/  @P1 BRA `(.L_x_748) ;  /* 0x00000000002c1947 */ /* 0x008fec0003800000 */
[----:B------:R-:W0:Y:S01]  /*07e0*/  LDCU UR6, c[0x0][0x440] ;  /* 0x00008800ff0677ac */ /* 0x000e220008000800 */
[----:B------:R-:W-:Y:S01]  /*07f0*/  MOV R26, R24 ;  /* 0x00000018001a7202 */ /* 0x000fe20000000f00 */
[----:B------:R-:W1:Y:S04]  /*0800*/  LDCU.64 UR8, c[0x0][0x550] ;  /* 0x0000aa00ff0877ac */ /* 0x000e680008000a00 */
[----:B------:R-:W-:-:S04]  /*0810*/  IMAD.WIDE.U32 R16, R40, UR12, R26 ;  /* 0x0000000c28107c25 */ /* 0x000fc8000f8e001a */
[----:B------:R-:W-:Y:S01]  /*0820*/  IMAD R17, R40, UR13, R17 ;  /* 0x0000000d28117c24 */ /* 0x000fe2000f8e0211 */
[----:B0-----:R-:W-:Y:S02]  /*0830*/  ISETP.GE.AND P2, PT, R2, UR6, PT ;  /* 0x0000000602007c0c */ /* 0x001fe4000bf46270 */
[----:B------:R-:W-:Y:S02]  /*0840*/  ISETP.GE.AND P3, PT, R46, UR6, PT ;  /* 0x000000062e007c0c */ /* 0x000fe4000bf66270 */
[----:B-1----:R-:W-:-:S04]  /*0850*/  LEA R18, P4, R16, UR8, 0x1 ;  /* 0x0000000810127c11 */ /* 0x002fc8000f8808ff */
[----:B------:R-:W-:-:S05]  /*0860*/  LEA.HI.X R19, R16, UR9, R17, 0x1, P4 ;  /* 0x0000000910137c11 */ /* 0x000fca000a0f0c11 */
[----:B------:R0:W5:Y:S04]  /*0870*/  @!P2 LDG.E.128 R4, desc[UR4][R18.64] ;  /* 0x000000041204a981 */ /* 0x000168000c1e1d00 */
[----:B------:R0:W5:Y:S02]  /*0880*/  @!P3 LDG.E.128 R8, desc[UR4][R18.64+0x80] ;  /* 0x000080041208b981 */ /* 0x000164000c1e1d00 */
.L_x_748:
[----:B------:R-:W-:Y:S05]  /*0890*/  BSYNC.RECONVERGENT B0 ;  /* 0x0000000000007941 */ /* 0x000fea0003800200 */
.L_x_747:
[----:B------:R-:W-:Y:S01]  /*08a0*/  BSSY.RECONVERGENT B0, `(.L_x_749) ;  /* 0x0000013000007945 */ /* 0x000fe20003800200 */
[----:B------:R-:W-:Y:S02]  /*08b0*/  CS2R R16, SRZ ;  /* 0x0000000000107805 */ /* 0x000fe4000001ff00 */
[----:B0-----:R-:W-:Y:S01]  /*08c0*/  CS2R R18, SRZ ;  /* 0x0000000000127805 */ /* 0x001fe2000001ff00 */
[----:B------:R-:W-:Y:S06]  /*08d0*/  @P0 BRA `(.L_x_750) ;  /* 0x00000000003c0947 */ /* 0x000fec0003800000 */
[----:B------:R-:W0:Y:S01]  /*08e0*/  LDCU UR6, c[0x0][0x440] ;  /* 0x00008800ff0677ac */ /* 0x000e220008000800 */
[----:B------:R-:W-:Y:S01]  /*08f0*/  IADD3 R29, P2, PT, R40, 0x20, RZ ;  /* 0x00000020281d7810 */ /* 0x000fe20007f5e0ff */
[----:B------:R-:W1:Y:S04]  /*0900*/  LDCU.64 UR8, c[0x0][0x550] ;  /* 0x0000aa00ff0877ac */ /* 0x000e680008000a00 */
[----:B------:R-:W-:-:S04]  /*0910*/  IMAD.X R25, RZ, RZ, RZ, P2 ;  /* 0x000000ffff197224 */ /* 0x000fc800010e06ff */
[----:B------:R-:W-:Y:S01]  /*0920*/  IMAD R26, R25, UR12, RZ ;  /* 0x0000000c191a7c24 */ /* 0x000fe2000f8e02ff */
[----:B------:R-:W-:-:S03]  /*0930*/  MOV R25, R27 ;  /* 0x0000001b00197202 */ /* 0x000fc60000000f00 */
[----:B------:R-:W-:Y:S01]  /*0940*/  IMAD.WIDE.U32 R24, R29, UR12, R24 ;  /* 0x0000000c1d187c25 */ /* 0x000fe2000f8e0018 */
[----:B0-----:R-:W-:-:S03]  /*0950*/  ISETP.GE.AND P3, PT, R2, UR6, PT ;  /* 0x0000000602007c0c */ /* 0x001fc6000bf66270 */
[----:B------:R-:W-:Y:S01]  /*0960*/  IMAD R29, R29, UR13, R26 ;  /* 0x0000000d1d1d7c24 */ /* 0x000fe2000f8e021a */
[----:B------:R-:W-:Y:S02]  /*0970*/  ISETP.GE.AND P4, PT, R46, UR6, PT ;  /* 0x000000062e007c0c */ /* 0x000fe4000bf86270 */
[----:B-1----:R-:W-:Y:S01]  /*0980*/  LEA R26, P2, R24, UR8, 0x1 ;  /* 0x00000008181a7c11 */ /* 0x002fe2000f8408ff */
[----:B------:R-:W-:-:S05]  /*0990*/  IMAD.IADD R25, R25, 0x1, R29 ;  /* 0x0000000119197824 */ /* 0x000fca00078e021d */
[----:B------:R-:W-:-:S05]  /*09a0*/  LEA.HI.X R27, R24, UR9, R25, 0x1, P2 ;  /* 0x00000009181b7c11 */ /* 0x000fca00090f0c19 */
[----:B------:R0:W5:Y:S04]  /*09b0*/  @!P3 LDG.E.128 R12, desc[UR4][R26.64] ;  /* 0x000000041a0cb981 */ /* 0x000168000c1e1d00 */
[----:B------:R0:W5:Y:S02]  /*09c0*/  @!P4 LDG.E.128 R16, desc[UR4][R26.64+0x80] ;  /* 0x000080041a10c981 */ /* 0x000164000c1e1d00 */
.L_x_750:
[----:B------:R-:W-:Y:S05]  /*09d0*/  BSYNC.RECONVERGENT B0 ;  /* 0x0000000000007941 */ /* 0x000fea0003800200 */
.L_x_749:
[----:B------:R-:W1:Y:S01]  /*09e0*/  LDCU.64 UR6, c[0x0][0x410] ;  /* 0x00008200ff0677ac */ /* 0x000e620008000a00 */
[C---:B------:R-:W-:Y:S01]  /*09f0*/  IMAD.WIDE.U32 R24, R21.reuse, UR10, R2 ;  /* 0x0000000a15187c25 */ /* 0x040fe2000f8e0002 */
[----:B------:R-:W-:Y:S01]  /*0a00*/  BSSY.RECONVERGENT B0, `(.L_x_751) ;  /* 0x0000016000007945 */ /* 0x000fe20003800200 */
[----:B0-----:R-:W-:Y:S02]  /*0a10*/  CS2R R26, SRZ ;  /* 0x00000000001a7805 */ /* 0x001fe4000001ff00 */
[----:B------:R-:W-:Y:S01]  /*0a20*/  IMAD R21, R21, UR11, R25 ;  /* 0x0000000b15157c24 */ /* 0x000fe2000f8e0219 */
[----:B------:R-:W-:Y:S02]  /*0a30*/  IADD3 R42, P2, PT, R22, R24, RZ ;  /* 0x00000018162a7210 */ /* 0x000fe40007f5e0ff */
[----:B------:R-:W-:Y:S02]  /*0a40*/  CS2R R24, SRZ ;  /* 0x0000000000187805 */ /* 0x000fe4000001ff00 */
[----:B------:R-:W-:-:S02]  /*0a50*/  IADD3.X R43, PT, PT, R20, R21, RZ, P2, !PT ;  /* 0x00000015142b7210 */ /* 0x000fc400017fe4ff */
[----:B------:R-:W-:Y:S01]  /*0a60*/  CS2R R20, SRZ ;  /* 0x0000000000147805 */ /* 0x000fe2000001ff00 */
[----:B-1----:R-:W-:-:S04]  /*0a70*/  IMAD.WIDE.U32 R42, R23, UR6, R42 ;  /* 0x00000006172a7c25 */ /* 0x002fc8000f8e002a */
[----:B------:R-:W-:Y:S01]  /*0a80*/  IMAD R45, R23, UR7, R43 ;  /* 0x00000007172d7c24 */ /* 0x000fe2000f8e022b */
[----:B------:R-:W-:Y:S01]  /*0a90*/  CS2R R22, SRZ ;  /* 0x0000000000167805 */ /* 0x000fe2000001ff00 */
[----:B------:R-:W-:Y:S06]  /*0aa0*/  @P1 BRA `(.L_x_752) ;  /* 0x00000000002c1947 */ /* 0x000fec0003800000 */
[----:B------:R-:W0:Y:S01]  /*0ab0*/  LDCU UR8, c[0x0][0x440] ;  /* 0x00008800ff0877ac */ /* 0x000e220008000800 */
[----:B------:R-:W-:Y:S01]  /*0ac0*/  IMAD.MOV.U32 R44, RZ, RZ, R42 ;  /* 0x000000ffff2c7224 */ /* 0x000fe200078e002a */
[----:B------:R-:W1:Y:S03]  /*0ad0*/  LDCU.64 UR6, c[0x0][0x3f0] ;  /* 0x00007e00ff0677ac */ /* 0x000e660008000a00 */
        /* <DEDUP_REMOVED lines=8> */
.L_x_752:
[----:B------:R-:W-:Y:S05]  /*0b60*/  BSYNC.RECONVERGENT B0 ;  /* 0x0000000000007941 */ /* 0x000fea0003800200 */
.L_x_751:
[----:B------:R-:W-:Y:S01]  /*0b70*/  BSSY.RECONVERGENT B0, `(.L_x_753) ;  /* 0x0000016000007945 */ /* 0x000fe20003800200 */
[----:B------:R-:W-:Y:S02]  /*0b80*/  CS2R R28, SRZ ;  /* 0x00000000001c7805 */ /* 0x000fe4000001ff00 */
[----:B0-----:R-:W-:Y:S02]  /*0b90*/  CS2R R30, SRZ ;  /* 0x00000000001e7805 */ /* 0x001fe4000001ff00 */
[----:B------:R-:W-:Y:S02]  /*0ba0*/  CS2R R32, SRZ ;  /* 0x0000000000207805 */ /* 0x000fe4000001ff00 */
[----:B------:R-:W-:Y:S01]  /*0bb0*/  CS2R R34, SRZ ;  /* 0x0000000000227805 */ /* 0x000fe2000001ff00 */
[----:B------:R-:W-:Y:S06]  /*0bc0*/  @P0 BRA `(.L_x_754) ;  /* 0x0000000000400947 */ /* 0x000fec0003800000 */
[----:B------:R-:W0:Y:S01]  /*0bd0*/  LDCU UR6, c[0x0][0x440] ;  /* 0x00008800ff0677ac */ /* 0x000e220008000800 */
[----:B------:R-:W-:Y:S01]  /*0be0*/  IADD3 R43, P0, PT, R40, 0x20, RZ ;  /* 0x00000020282b7810 */ /* 0x000fe20007f1e0ff */
[----:B------:R-:W-:Y:S01]  /*0bf0*/  IMAD.MOV.U32 R3, RZ, RZ, R45 ;  /* 0x000000ffff037224 */ /* 0x000fe200078e002d */
[----:B------:R-:W1:Y:S02]  /*0c00*/  LDCU.64 UR8, c[0x0][0x3f0] ;  /* 0x00007e00ff0877ac */ /* 0x000e640008000a00 */
[----:B------:R-:W-:-:S05]  /*0c10*/  IADD3.X R40, PT, PT, RZ, RZ, RZ, P0, !PT ;  /* 0x000000ffff287210 */ /* 0x000fca00007fe4ff */
[----:B------:R-:W-:Y:S01]  /*0c20*/  IMAD R40, R40, UR10, RZ ;  /* 0x0000000a28287c24 */ /* 0x000fe2000f8e02ff */
[----:B0-----:R-:W-:Y:S02]  /*0c30*/  ISETP.GE.AND P1, PT, R2, UR6, PT ;  /* 0x0000000602007c0c */ /* 0x001fe4000bf26270 */
[----:B------:R-:W-:Y:S02]  /*0c40*/  MOV R2, R42 ;  /* 0x0000002a00027202 */ /* 0x000fe40000000f00 */
[----:B------:R-:W-:-:S03]  /*0c50*/  ISETP.GE.AND P2, PT, R46, UR6, PT ;  /* 0x000000062e007c0c */ /* 0x000fc6000bf46270 */
[----:B------:R-:W-:-:S04]  /*0c60*/  IMAD.WIDE.U32 R2, R43, UR10, R2 ;  /* 0x0000000a2b027c25 */ /* 0x000fc8000f8e0002 */
[----:B------:R-:W-:Y:S01]  /*0c70*/  IMAD R43, R43, UR11, R40 ;  /* 0x0000000b2b2b7c24 */ /* 0x000fe2000f8e0228 */
[----:B-1----:R-:W-:-:S03]  /*0c80*/  LEA R42, P0, R2, UR8, 0x1 ;  /* 0x00000008022a7c11 */ /* 0x002fc6000f8008ff */
[----:B------:R-:W-:-:S05]  /*0c90*/  IMAD.IADD R3, R3, 0x1, R43 ;  /* 0x0000000103037824 */ /* 0x000fca00078e022b */
[----:B------:R-:W-:-:S05]  /*0ca0*/  LEA.HI.X R43, R2, UR9, R3, 0x1, P0 ;  /* 0x00000009022b7c11 */ /* 0x000fca00080f0c03 */
[----:B------:R0:W5:Y:S04]  /*0cb0*/  @!P1 LDG.E.128 R28, desc[UR4][R42.64] ;  /* 0x000000042a1c9981 */ /* 0x000168000c1e1d00 */
[----:B------:R0:W5:Y:S02]  /*0cc0*/  @!P2 LDG.E.128 R32, desc[UR4][R42.64+0x80] ;  /* 0x000080042a20a981 */ /* 0x000164000c1e1d00 */
.L_x_754:
[----:B------:R-:W-:Y:S05]  /*0cd0*/  BSYNC.RECONVERGENT B0 ;  /* 0x0000000000007941 */ /* 0x000fea0003800200 */
.L_x_753:
[----:B-----5:R-:W-:Y:S01]  /*0ce0*/  LOP3.LUT R40, R28, 0xffff0000, RZ, 0xc0, !PT ;  /* 0xffff00001c287812 */ /* 0x020fe200078ec0ff */
[----:B------:R-:W1:Y:S01]  /*0cf0*/  LDCU.64 UR6, c[0x0][0x5e8] ;  /* 0x0000bd00ff0677ac */ /* 0x000e620008000a00 */
[----:B------:R-:W-:Y:S01]  /*0d00*/  LOP3.LUT R45, R12, 0xffff0000, RZ, 0xc0, !PT ;  /* 0xffff00000c2d7812 */ /* 0x000fe200078ec0ff */
[----:B------:R-:W-:Y:S01]  /*0d10*/  IMAD R39, R0, 0x40, R39 ;  /* 0x0000004000277824 */ /* 0x000fe200078e0227 */
[----:B------:R-:W-:Y:S01]  /*0d20*/  LOP3.LUT R2, R4, 0xffff0000, RZ, 0xc0, !PT ;  /* 0xffff000004027812 */ /* 0x000fe200078ec0ff */
[----:B------:R-:W2:Y:S01]  /*0d30*/  LDCU UR8, c[0x0][0x4f4] ;  /* 0x00009e80ff0877ac */ /* 0x000ea20008000800 */
[----:B------:R-:W-:Y:S01]  /*0d40*/  LOP3.LUT R3, R20, 0xffff0000, RZ, 0xc0, !PT ;  /* 0xffff000014037812 */ /* 0x000fe200078ec0ff */
[----:B------:R-:W-:Y:S01]  /*0d50*/  FMUL.FTZ R47, R40, R45 ;  /* 0x0000002d282f7220 */ /* 0x000fe20000410000 */
[----:B------:R-:W-:Y:S01]  /*0d60*/  SHF.L.U32 R28, R28, 0x10, RZ ;  /* 0x000000101c1c7819 */ /* 0x000fe200000006ff */
[----:B------:R-:W-:Y:S01]  /*0d70*/  IMAD.U32 R45, R12, 0x10000, RZ ;  /* 0x000100000c2d7824 */ /* 0x000fe200078e00ff */
[----:B------:R-:W-:Y:S01]  /*0d80*/  SHF.L.U32 R4, R4, 0x10, RZ ;  /* 0x0000001004047819 */ /* 0x000fe200000006ff */
[----:B0-----:R-:W-:Y:S01]  /*0d90*/  FMUL.FTZ R43, R2, R3 ;  /* 0x00000003022b7220 */ /* 0x001fe20000410000 */
[----:B------:R-:W-:-:S02]  /*0da0*/  IMAD.U32 R3, R20, 0x10000, RZ ;  /* 0x0001000014037824 */ /* 0x000fc400078e00ff */
[----:B------:R-:W-:Y:S01]  /*0db0*/  FFMA.FTZ R28, R28, R45, R47 ;  /* 0x0000002d1c1c7223 */ /* 0x000fe2000001002f */
[----:B------:R-:W-:Y:S01]  /*0dc0*/  SHF.L.U32 R45, R29, 0x10, RZ ;  /* 0x000000101d2d7819 */ /* 0x000fe200000006ff */
[----:B------:R-:W-:Y:S01]  /*0dd0*/  FFMA.FTZ R43, R4, R3, R43 ;  /* 0x00000003042b7223 */ /* 0x000fe2000001002b */
[----:B------:R-:W-:Y:S01]  /*0de0*/  IMAD.U32 R4, R13, 0x10000, RZ ;  /* 0x000100000d047824 */ /* 0x000fe200078e00ff */
        /* <DEDUP_REMOVED lines=24> */
[----:B------:R-:W-:Y:S01]  /*0f70*/  LOP3.LUT R14, R14, 0xffff0000, RZ, 0xc0, !PT ;  /* 0xffff00000e0e7812 */ /* 0x000fe200078ec0ff */
[----:B------:R-:W-:Y:S01]  /*0f80*/  IMAD.U32 R5, R9, 0x10000, RZ ;  /* 0x0001000009057824 */ /* 0x000fe200078e00ff */
[----:B------:R-:W-:Y:S01]  /*0f90*/  SHF.L.U32 R29, R31, 0x10, RZ ;  /* 0x000000101f1d7819 */ /* 0x000fe200000006ff */
        /* <DEDUP_REMOVED lines=8> */
[----:B------:R-:W-:Y:S01]  /*1020*/  FFMA.FTZ R23, R7, R12, R2 ;  /* 0x0000000c07177223 */ /* 0x000fe20000010002 */
[C---:B------:R-:W-:Y:S01]  /*1030*/  SHF.L.U32 R15, R24.reuse, 0x10, RZ ;  /* 0x00000010180f7819 */ /* 0x040fe200000006ff */
[C---:B------:R-:W-:Y:S01]  /*1040*/  IMAD.U32 R14, R25.reuse, 0x10000, RZ ;  /* 0x00010000190e7824 */ /* 0x040fe200078e00ff */
[----:B------:R-:W-:Y:S01]  /*1050*/  LOP3.LUT R20, R25, 0xffff0000, RZ, 0xc0, !PT ;  /* 0xffff000019147812 */ /* 0x000fe200078ec0ff */
[----:B------:R-:W-:Y:S01]  /*1060*/  FFMA.FTZ R22, R31, R28, R22 ;  /* 0x0000001c1f167223 */ /* 0x000fe20000010016 */
[----:B------:R-:W-:Y:S01]  /*1070*/  LOP3.LUT R21, R24, 0xffff0000, RZ, 0xc0, !PT ;  /* 0xffff000018157812 */ /* 0x000fe200078ec0ff */
[----:B------:R-:W-:Y:S01]  /*1080*/  IMAD.U32 R24, R16, 0x10000, RZ ;  /* 0x0001000010187824 */ /* 0x000fe200078e00ff */
[----:B------:R-:W-:Y:S01]  /*1090*/  SHF.L.U32 R25, R32, 0x10, RZ ;  /* 0x0000001020197819 */ /* 0x000fe200000006ff */
[----:B------:R-:W-:Y:S01]  /*10a0*/  FFMA.FTZ R15, R6, R15, R23 ;  /* 0x0000000f060f7223 */ /* 0x000fe20000010017 */
[----:B------:R-:W-:Y:S01]  /*10b0*/  LOP3.LUT R8, R8, 0xffff0000, RZ, 0xc0, !PT ;  /* 0xffff000008087812 */ /* 0x000fe200078ec0ff */
[----:B------:R-:W-:Y:S01]  /*10c0*/  IMAD.U32 R6, R17, 0x10000, RZ ;  /* 0x0001000011067824 */ /* 0x000fe200078e00ff */
        /* <DEDUP_REMOVED lines=8> */
[----:B------:R-:W-:Y:S01]  /*1150*/  FFMA.FTZ R8, R5, R14, R8 ;  /* 0x0000000e05087223 */ /* 0x000fe20000010008 */
[----:B------:R-:W-:-:S02]  /*1160*/  LOP3.LUT R33, R33, 0xffff0000, RZ, 0xc0, !PT ;  /* 0xffff000021217812 */ /* 0x000fc400078ec0ff */
[----:B------:R-:W-:Y:S01]  /*1170*/  LOP3.LUT R17, R17, 0xffff0000, RZ, 0xc0, !PT ;  /* 0xffff000011117812 */ /* 0x000fe200078ec0ff */
[----:B------:R-:W-:Y:S01]  /*1180*/  FFMA.FTZ R6, R15, R6, R16 ;  /* 0x000000060f067223 */ /* 0x000fe20000010010 */
[----:B------:R-:W-:Y:S01]  /*1190*/  SHF.L.U32 R3, R10, 0x10, RZ ;  /* 0x000000100a037819 */ /* 0x000fe200000006ff */
        /* <DEDUP_REMOVED lines=14> */
[----:B------:R-:W0:Y:S01]  /*1280*/  S2R R12, SR_TID.X ;  /* 0x00000000000c7919 */ /* 0x000e220000002100 */
        /* <DEDUP_REMOVED lines=8> */
[----:B------:R-:W-:Y:S01]  /*1310*/  LOP3.LUT P0, RZ, R41, 0x7, RZ, 0xc0, !PT ;  /* 0x0000000729ff7812 */ /* 0x000fe2000780c0ff */
[----:B------:R-:W-:-:S04]  /*1320*/  IMAD.WIDE R8, R38, 0x80, RZ ;  /* 0x0000008026087825 */ /* 0x000fc800078e02ff */
[----:B------:R-:W-:Y:S01]  /*1330*/  FFMA.FTZ R19, R10, R19, R5 ;  /* 0x000000130a137223 */ /* 0x000fe20000010005 */
[----:B------:R-:W3:Y:S01]  /*1340*/  SHFL.BFLY PT, R3, R2, 0x4, 0x1f ;  /* 0x0c801f0002037f89 */ /* 0x000ee200000e0000 */
[----:B------:R-:W-:-:S03]  /*1350*/  SHF.L.U32 R5, R38, 0x2, RZ ;  /* 0x0000000226057819 */ /* 0x000fc600000006ff */
[----:B------:R-:W4:Y:S01]  /*1360*/  SHFL.BFLY PT, R4, R19, 0x4, 0x1f ;  /* 0x0c801f0013047f89 */ /* 0x000f2200000e0000 */
[----:B0-----:R-:W-:Y:S02]  /*1370*/  SHF.R.U32.HI R0, RZ, 0x3, R12 ;  /* 0x00000003ff007819 */ /* 0x001fe4000001160c */
[----:B------:R-:W-:Y:S02]  /*1380*/  LOP3.LUT R13, R12, 0x7, RZ, 0xc0, !PT ;  /* 0x000000070c0d7812 */ /* 0x000fe400078ec0ff */
[----:B------:R-:W-:Y:S01]  /*1390*/  IADD3 R0, P1, PT, R0, R39, RZ ;  /* 0x0000002700007210 */ /* 0x000fe20007f3e0ff */
[----:B---3--:R-:W-:-:S03]  /*13a0*/  FADD.FTZ R6, R2, R3 ;  /* 0x0000000302067221 */ /* 0x008fc60000010000 */
[----:B------:R-:W-:Y:S01]  /*13b0*/  LEA.HI.X.SX32 R39, R39, RZ, 0x1, P1 ;  /* 0x000000ff27277211 */ /* 0x000fe200008f0eff */
[----:B----4-:R-:W-:Y:S01]  /*13c0*/  FADD.FTZ R7, R19, R4 ;  /* 0x0000000413077221 */ /* 0x010fe20000010000 */
[----:B------:R-:W0:Y:S01]  /*13d0*/  SHFL.BFLY PT, R3, R6, 0x2, 0x1f ;  /* 0x0c401f0006037f89 */ /* 0x000e2200000e0000 */
[C---:B-1----:R-:W-:Y:S02]  /*13e0*/  LEA R12, P2, R0.reuse, UR6, 0x2 ;  /* 0x00000006000c7c11 */ /* 0x042fe4000f8410ff */
[----:B------:R-:W-:Y:S01]  /*13f0*/  ISETP.NE.AND P1, PT, R13, RZ, PT ;  /* 0x000000ff0d00720c */ /* 0x000fe20003f25270 */
[----:B------:R-:W1:Y:S01]  /*1400*/  SHFL.BFLY PT, R4, R7, 0x2, 0x1f ;  /* 0x0c401f0007047f89 */ /* 0x000e6200000e0000 */
[----:B------:R-:W-:Y:S01]  /*1410*/  LEA.HI.X R13, R0, UR7, R39, 0x2, P2 ;  /* 0x00000007000d7c11 */ /* 0x000fe200090f1427 */
[----:B0-----:R-:W-:Y:S01]  /*1420*/  FADD.FTZ R10, R6, R3 ;  /* 0x00000003060a7221 */ /* 0x001fe20000010000 */
[----:B-1----:R-:W-:-:S04]  /*1430*/  FADD.FTZ R14, R7, R4 ;  /* 0x00000004070e7221 */ /* 0x002fc80000010000 */
[----:B------:R-:W0:Y:S01]  /*1440*/  SHFL.BFLY PT, R11, R10, 0x1, 0x1f ;  /* 0x0c201f000a0b7f89 */ /* 0x000e2200000e0000 */
[----:B------:R-:W-:-:S03]  /*1450*/  IMAD.WIDE R4, R5, 0x10, R36 ;  /* 0x0000001005047825 */ /* 0x000fc600078e0224 */
[----:B------:R-:W1:Y:S01]  /*1460*/  SHFL.BFLY PT, R15, R14, 0x1, 0x1f ;  /* 0x0c201f000e0f7f89 */ /* 0x000e6200000e0000 */
[----:B------:R-:W-:-:S04]  /*1470*/  IMAD.WIDE R2, R38, 0x40, R4 ;  /* 0x0000004026027825 */ /* 0x000fc800078e0204 */
[----:B------:R-:W-:-:S03]  /*1480*/  IMAD.WIDE R6, R38, 0x40, R2 ;  /* 0x0000004026067825 */ /* 0x000fc600078e0202 */
[----:B------:R-:W-:-:S04]  /*1490*/  IADD3 R8, P3, PT, R6, -R8, RZ ;  /* 0x8000000806087210 */ /* 0x000fc80007f7e0ff */
[----:B------:R-:W-:Y:S01]  /*14a0*/  IADD3.X R9, PT, PT, R7, ~R9, RZ, P3, !PT ;  /* 0x8000000907097210 */ /* 0x000fe20001ffe4ff */
[----:B0-----:R-:W-:Y:S02]  /*14b0*/  FADD.FTZ R0, R10, R11 ;  /* 0x0000000b0a007221 */ /* 0x001fe40000010000 */
[----:B------:R-:W-:-:S04]  /*14c0*/  IMAD.WIDE R10, R38, 0x40, R8 ;  /* 0x00000040260a7825 */ /* 0x000fc800078e0208 */
[----:B-1----:R-:W-:Y:S01]  /*14d0*/  FADD.FTZ R14, R14, R15 ;  /* 0x0000000f0e0e7221 */ /* 0x002fe20000010000 */
[----:B--2---:R-:W-:-:S03]  /*14e0*/  @!P0 FMUL.FTZ R15, R0, UR8 ;  /* 0x00000008000f8c20 */ /* 0x004fc60008410000 */
[----:B------:R-:W-:Y:S01]  /*14f0*/  FMUL.FTZ R17, R14, UR8 ;  /* 0x000000080e117c20 */ /* 0x000fe20008410000 */
[----:B------:R-:W-:Y:S01]  /*1500*/  IMAD.WIDE R38, R38, 0x40, R10 ;  /* 0x0000004026267825 */ /* 0x000fe200078e020a */
[----:B------:R-:W-:Y:S04]  /*1510*/  @!P0 STG.E desc[UR4][R12.64], R15 ;  /* 0x0000000f0c008986 */ /* 0x000fe8000c101904 */
[----:B------:R-:W-:Y:S04]  /*1520*/  @!P1 STG.E desc[UR4][R12.64+0x80], R17 ;  /* 0x000080110c009986 */ /* 0x000fe8000c101904 */
[----:B------:R-:W-:Y:S04]  /*1530*/  STG.E.128 desc[UR4][R36.64], RZ ;  /* 0x000000ff24007986 */ /* 0x000fe8000c101d04 */
[----:B------:R-:W-:Y:S04]  /*1540*/  STG.E.128 desc[UR4][R4.64], RZ ;  /* 0x000000ff04007986 */ /* 0x000fe8000c101d04 */
[----:B------:R-:W-:Y:S04]  /*1550*/  STG.E.128 desc[UR4][R2.64], RZ ;  /* 0x000000ff02007986 */ /* 0x000fe8000c101d04 */
[----:B------:R-:W-:Y:S04]  /*1560*/  STG.E.128 desc[UR4][R6.64], RZ ;  /* 0x000000ff06007986 */ /* 0x000fe8000c101d04 */
[----:B------:R-:W-:Y:S04]  /*1570*/  STG.E.128 desc[UR4][R36.64+0x100], RZ ;  /* 0x000100ff24007986 */ /* 0x000fe8000c101d04 */
[----:B------:R-:W-:Y:S04]  /*1580*/  STG.E.128 desc[UR4][R8.64+0x100], RZ ;  /* 0x000100ff08007986 */ /* 0x000fe8000c101d04 */
[----:B------:R-:W-:Y:S04]  /*1590*/  STG.E.128 desc[UR4][R10.64+0x100], RZ ;  /* 0x000100ff0a007986 */ /* 0x000fe8000c101d04 */
[----:B------:R-:W-:Y:S01]  /*15a0*/  STG.E.128 desc[UR4][R38.64+0x100], RZ ;  /* 0x000100ff26007986 */ /* 0x000fe2000c101d04 */
[----:B------:R-:W-:Y:S05]  /*15b0*/  EXIT ;  /* 0x000000000000794d */ /* 0x000fea0003800000 */
.L_x_755:
        /* <DEDUP_REMOVED lines=12> */
.L_x_1259:


//--------------------- .text._ZN5flash27flash_bwd_convert_dq_kernelI23Flash_bwd_kernel_traitsILi128ELi64ELi128ELi8ELi2ELi4ELi2ELb0ELb0EN7cutlass10bfloat16_tE19Flash_kernel_traitsILi128ELi64ELi128ELi8ES3_EEEEvNS_16Flash_bwd_paramsEi --------------------------
	.section	.text._ZN5flash27flash_bwd_convert_dq_kernelI23Flash_bwd_kernel_traitsILi128ELi64ELi128ELi8ELi2ELi4ELi2ELb0ELb0EN7cutlass10bfloat16_tE19Flash_kernel_traitsILi128ELi64ELi128ELi8ES3_EEEEvNS_16Flash_bwd_paramsEi,"ax",@progbits
	.align	128
        .global         _ZN5flash27flash_bwd_convert_dq_kernelI23Flash_bwd_kernel_traitsILi128ELi64ELi128ELi8ELi2ELi4ELi2ELb0ELb0EN7cutlass10bfloat16_tE19Flash_kernel_traitsILi128ELi64ELi128ELi8ES3_EEEEvNS_16Flash_bwd_paramsEi
        .type           _ZN5flash27flash_bwd_convert_dq_kernelI23Flash_bwd_kernel_traitsILi128ELi64ELi128ELi8ELi2ELi4ELi2ELb0ELb0EN7cutlass10bfloat16_tE19Flash_kernel_traitsILi128ELi64ELi128ELi8ES3_EEEEvNS_16Flash_bwd_paramsEi,@function
        .size           _ZN5flash27flash_bwd_convert_dq_kernelI23Flash_bwd_kernel_traitsILi128ELi64ELi128ELi8ELi2ELi4ELi2ELb0ELb0EN7cutlass10bfloat16_tE19Flash_kernel_traitsILi128ELi64ELi128ELi8ES3_EEEEvNS_16Flash_bwd_paramsEi,(.L_x_1260 - _ZN5flash27flash_bwd_convert_dq_kernelI23Flash_bwd_kernel_traitsILi128ELi64ELi128ELi8ELi2ELi4ELi2ELb0ELb0EN7cutlass10bfloat16_tE19Flash_kernel_traitsILi128ELi64ELi128ELi8ES3_EEEEvNS_16Flash_bwd_paramsEi)
        .other          _ZN5flash27flash_bwd_convert_dq_kernelI23Flash_bwd_kernel_traitsILi128ELi64ELi128ELi8ELi2ELi4ELi2ELb0ELb0EN7cutlass10bfloat16_tE19Flash_kernel_traitsILi128ELi64ELi128ELi8ES3_EEEEvNS_16Flash_bwd_paramsEi,@"STO_CUDA_ENTRY STV_DEFAULT"
_ZN5flash27flash_bwd_convert_dq_kernelI23Flash_bwd_kernel_traitsILi128ELi64ELi128ELi8ELi2ELi4ELi2ELb0ELb0EN7cutlass10bfloat16_tE19Flash_kernel_traitsILi128ELi64ELi128ELi8ES3_EEEEvNS_16Flash_bwd_paramsEi:
.text._ZN5flash27flash_bwd_convert_dq_kernelI23Flash_bwd_kernel_traitsILi128ELi64ELi128ELi8ELi2ELi4ELi2ELb0ELb0EN7cutlass10bfloat16_tE19Flash_kernel_traitsILi128ELi64ELi128ELi8ES3_EEEEvNS_16Flash_bwd_paramsEi:
        /* <DEDUP_REMOVED lines=48> */
.L_x_756:
[-C--:B------:R-:W-:Y:S02]  /*0300*/  IMAD R9, R3, R25.reuse, RZ ;  /* 0x0000001903097224 */ /* 0x080fe400078e02ff */
[----:B------:R-:W-:-:S04]  /*0310*/  IMAD.WIDE.U32 R24, R2, R25, RZ ;  /* 0x0000001902187225 */ /* 0x000fc800078e00ff */
[----:B------:R-:W-:-:S07]  /*0320*/  IMAD.IADD R22, R25, 0x1, R9 ;  /* 0x0000000119167824 */ /* 0x000fce00078e0209 */
.L_x_757:
        /* <DEDUP_REMOVED lines=48> */
.L_x_759:
        /* <DEDUP_REMOVED lines=80> */
.L_x_758:
        /* <DEDUP_REMOVED lines=120> */
.L_x_761:
[----:B------:R-:W-:Y:S05]  /*12b0*/  BSYNC.RECONVERGENT B0 ;  /* 0x0000000000007941 */ /* 0x000fea0003800200 */
.L_x_760:
        /* <DEDUP_REMOVED lines=20> */
.L_x_762:
        /* <DEDUP_REMOVED lines=16> */
.L_x_1260:


//--------------------- .text._ZN5flash44flash_bwd_dq_dk_dv_loop_seqk_parallel_kernelI23Flash_bwd_kernel_traitsILi128ELi64ELi128ELi8ELi2ELi4ELi2ELb0ELb0EN7cutlass10bfloat16_tE19Flash_kernel_traitsILi128ELi64ELi128ELi8ES3_EELb1ELb1ELb0ELb0ELb0ELb0ELb0EEEvNS_16Flash_bwd_paramsE --------------------------
	.section	.text._ZN5flash44flash_bwd_dq_dk_dv_loop_seqk_parallel_kernelI23Flash_bwd_kernel_traitsILi128ELi64ELi128ELi8ELi2ELi4ELi2ELb0ELb0EN7cutlass10bfloat16_tE19Flash_kernel_traitsILi128ELi64ELi128ELi8ES3_EELb1ELb1ELb0ELb0ELb0ELb0ELb0EEEvNS_16Flash_bwd_paramsE,"ax",@progbits
	.align	128
        .global         _ZN5flash44flash_bwd_dq_dk_dv_loop_seqk_parallel_kernelI23Flash_bwd_kernel_traitsILi128ELi64ELi128ELi8ELi2ELi4ELi2ELb0ELb0EN7cutlass10bfloat16_tE19Flash_kernel_traitsILi128ELi64ELi128ELi8ES3_EELb1ELb1ELb0ELb0ELb0ELb0ELb0EEEvNS_16Flash_bwd_paramsE
        .type           _ZN5flash44flash_bwd_dq_dk_dv_loop_seqk_parallel_kernelI23Flash_bwd_kernel_traitsILi128ELi64ELi128ELi8ELi2ELi4ELi2ELb0ELb0EN7cutlass10bfloat16_tE19Flash_kernel_traitsILi128ELi64ELi128ELi8ES3_EELb1ELb1ELb0ELb0ELb0ELb0ELb0EEEvNS_16Flash_bwd_paramsE,@function
        .size           _ZN5flash44flash_bwd_dq_dk_dv_loop_seqk_parallel_kernelI23Flash_bwd_kernel_traitsILi128ELi64ELi128ELi8ELi2ELi4ELi2ELb0ELb0EN7cutlass10bfloat16_tE19Flash_kernel_traitsILi128ELi64ELi128ELi8ES3_EELb1ELb1ELb0ELb0ELb0ELb0ELb0EEEvNS_16Flash_bwd_paramsE,(.L_x_1261 - _ZN5flash44flash_bwd_dq_dk_dv_loop_seqk_parallel_kernelI23Flash_bwd_kernel_traitsILi128ELi64ELi128ELi8ELi2ELi4ELi2ELb0ELb0EN7cutlass10bfloat16_tE19Flash_kernel_traitsILi128ELi64ELi128ELi8ES3_EELb1ELb1ELb0ELb0ELb0ELb0ELb0EEEvNS_16Flash_bwd_paramsE)
        .other          _ZN5flash44flash_bwd_dq_dk_dv_loop_seqk_parallel_kernelI23Flash_bwd_kernel_traitsILi128ELi64ELi128ELi8ELi2ELi4ELi2ELb0ELb0EN7cutlass10bfloat16_tE19Flash_kernel_traitsILi128ELi64ELi128ELi8ES3_EELb1ELb1ELb0ELb0ELb0ELb0ELb0EEEvNS_16Flash_bwd_paramsE,@"STO_CUDA_ENTRY STV_DEFAULT"
_ZN5flash44flash_bwd_dq_dk_dv_loop_seqk_parallel_kernelI23Flash_bwd_kernel_traitsILi128ELi64ELi128ELi8ELi2ELi4ELi2ELb0ELb0EN7cutlass10bfloat16_tE19Flash_kernel_traitsILi128ELi64ELi128ELi8ES3_EELb1ELb1ELb0ELb0ELb0ELb0ELb0EEEvNS_16Flash_bwd_paramsE:
.text._ZN5flash44flash_bwd_dq_dk_dv_loop_seqk_parallel_kernelI23Flash_bwd_kernel_traitsILi128ELi64ELi128ELi8ELi2ELi4ELi2ELb0ELb0EN7cutlass10bfloat16_tE19Flash_kernel_traitsILi128ELi64ELi128ELi8ES3_EELb1ELb1ELb0ELb0ELb0ELb0ELb0EEEvNS_16Flash_bwd_paramsE:
        /* <DEDUP_REMOVED lines=29> */
[----:B------:R-:W2:Y:S01]  /*01d0*/  S2UR UR18, SR_CTAID.Y ;  /* 0x00000000001279c3 */ /* 0x000ea20000002600 */
[----:B------:R-:W3:Y:S01]  /*01e0*/  LDCU.64 UR6, c[0x0][0x470] ;  /* 0x00008e00ff0677ac */ /* 0x000ee20008000a00 */
[----:B----4-:R-:W-:Y:S02]  /*01f0*/  UISETP.NE.AND UP3, UPT, UR8, URZ, UPT ;  /* 0x000000ff0800728c */ /* 0x010fe4000bf65270 */
[----:B------:R-:W-:-:S04]  /*0200*/  UISETP.NE.AND.EX UP6, UPT, UR5, URZ, UPT, UP6 ;  /* 0x000000ff0500728c */ /* 0x000fc8000bfc5360 */
[----:B------:R-:W4:Y:S01]  /*0210*/  S2UR UR20, SR_CTAID.Z ;  /* 0x00000000001479c3 */ /* 0x000f220000002700 */
[----:B------:R-:W-:Y:S01]  /*0220*/  UISETP.EQ.OR.EX UP0, UPT, UR5, URZ, !UP3, UP2 ;  /* 0x000000ff0500728c */ /* 0x000fe2000df02720 */
[----:B------:R-:W-:Y:S02]  /*0230*/  UMOV UR8, 0x400 ;  /* 0x0000040000087882 */ /* 0x000fe40000000000 */
[----:B------:R-:W-:Y:S01]  /*0240*/  UMOV UR5, 0x400 ;  /* 0x0000040000057882 */ /* 0x000fe20000000000 */
[----:B------:R-:W-:Y:S02]  /*0250*/  UP2UR UR26, UPR, URZ, 0x1 ;  /* 0x00000001ff1a7883 */ /* 0x000fe40008000000 */
[----:B------:R-:W-:Y:S02]  /*0260*/  UP2UR UR25, UPR, URZ, 0x8 ;  /* 0x00000008ff197883 */ /* 0x000fe40008000000 */
        /* <DEDUP_REMOVED lines=10> */
[----:B--2---:R-:W-:-:S08]  /*0310*/  UMOV UR30, URZ ;  /* 0x000000ff001e7c82 */ /* 0x004fd00008000000 */
.L_x_843:
[----:B--2---:R-:W2:Y:S01]  /*0320*/  LDCU.64 UR8, c[0x0][0x478] ;  /* 0x00008f00ff0877ac */ /* 0x004ea20008000a00 */
        /* <DEDUP_REMOVED lines=9> */
[----:B--2---:R-:W-:Y:S02]  /*03c0*/  UISETP.NE.U32.AND UP0, UPT, UR8, URZ, UPT ;  /* 0x000000ff0800728c */ /* 0x004fe4000bf05070 */
[----:B------:R-:W2:Y:S02]  /*03d0*/  @P1 LDG.E R6, desc[UR32][R4.64] ;  /* 0x0000002004061981 */ /* 0x000ea4000c1e1900 */
[----:B------:R-:W-:-:S06]  /*03e0*/  UISETP.NE.AND.EX UP0, UPT, UR9, URZ, UPT, UP0 ;  /* 0x000000ff0900728c */ /* 0x000fcc000bf05300 */
[----:B------:R-:W-:-:S05]  /*03f0*/  PLOP3.LUT P0, PT, PT, PT, UP0, 0x80, 0x8 ;  /* 0x000000000008781c */ /* 0x000fca0003f0f008 */
[----:B------:R-:W-:Y:S01]  /*0400*/  @UP0 ULEA UR14, UP1, UR24, UR8, 0x2 ;  /* 0x00000008180e0291 */ /* 0x000fe2000f8210ff */
[----:B------:R-:W-:Y:S01]  /*0410*/  PLOP3.LUT P3, PT, PT, PT, UP2, 0x80, 0x8 ;  /* 0x000000000008781c */ /* 0x000fe20003f6f028 */
[----:B------:R-:W1:Y:S02]  /*0420*/  @!UP0 LDCU UR11, c[0x0][0x43c] ;  /* 0x00008780ff0b87ac */ /* 0x000e640008000800 */
[----:B------:R-:W-:Y:S02]  /*0430*/  @UP0 ULEA.HI.X UR15, UR24, UR9, URZ, 0x2, UP1 ;  /* 0x00000009180f0291 */ /* 0x000fe400088f14ff */
[----:B------:R-:W-:Y:S01]  /*0440*/  IMAD.U32 R2, RZ, RZ, UR14 ;  /* 0x0000000eff027e24 */ /* 0x000fe2000f8e00ff */
[----:B-----5:R-:W5:Y:S03]  /*0450*/  @!UP0 LDCU.64 UR8, c[0x0][0x488] ;  /* 0x00009100ff0887ac */ /* 0x020f660008000a00 */
[----:B------:R-:W-:-:S05]  /*0460*/  IMAD.U32 R3, RZ, RZ, UR15 ;  /* 0x0000000fff037e24 */ /* 0x000fca000f8e00ff */
[----:B------:R4:W3:Y:S01]  /*0470*/  @P0 LDG.E R4, desc[UR32][R2.64] ;  /* 0x0000002002040981 */ /* 0x0008e2000c1e1900 */
[----:B------:R-:W-:Y:S01]  /*0480*/  UMOV UR38, URZ ;  /* 0x000000ff00267c82 */ /* 0x000fe20008000000 */
[----:B------:R-:W-:Y:S01]  /*0490*/  UMOV UR16, 0xffffffff ;  /* 0xffffffff00107882 */ /* 0x000fe20000000000 */
[----:B------:R-:W-:Y:S01]  /*04a0*/  UMOV UR40, 0xffffffff ;  /* 0xffffffff00287882 */ /* 0x000fe20000000000 */
[----:B-----5:R-:W-:-:S04]  /*04b0*/  @!UP0 UISETP.NE.U32.AND UP1, UPT, UR8, URZ, UPT ;  /* 0x000000ff0800828c */ /* 0x020fc8000bf25070 */
[----:B------:R-:W-:Y:S02]  /*04c0*/  @!UP0 UISETP.NE.AND.EX UP1, UPT, UR9, URZ, UPT, UP1 ;  /* 0x000000ff0900828c */ /* 0x000fe4000bf25310 */
[----:B------:R-:W-:Y:S02]  /*04d0*/  USHF.L.U32 UR48, UR41, 0x7, URZ ;  /* 0x0000000729307899 */ /* 0x000fe400080006ff */
[----:B-1----:R-:W-:Y:S01]  /*04e0*/  @!UP0 USEL UR9, UR11, URZ, UP1 ;  /* 0x000000ff0b098287 */ /* 0x002fe20008800000 */
[----:B----4-:R-:W-:Y:S02]  /*04f0*/  IMAD.U32 R2, RZ, RZ, UR12 ;  /* 0x0000000cff027e24 */ /* 0x010fe4000f8e00ff */
[----:B------:R-:W-:-:S05]  /*0500*/  IMAD.U32 R3, RZ, RZ, UR13 ;  /* 0x0000000dff037e24 */ /* 0x000fca000f8e00ff */
[----:B------:R-:W4:Y:S04]  /*0510*/  @P4 LDG.E R5, desc[UR32][R2.64] ;  /* 0x0000002002054981 */ /* 0x000f28000c1e1900 */
[----:B------:R1:W5:Y:S02]  /*0520*/  @P2 LDG.E R0, desc[UR32][R2.64+0x4] ;  /* 0x0000042002002981 */ /* 0x000364000c1e1900 */
[----:B-1----:R-:W-:Y:S02]  /*0530*/  IMAD.U32 R2, RZ, RZ, UR42 ;  /* 0x0000002aff027e24 */ /* 0x002fe4000f8e00ff */
[----:B------:R-:W-:-:S05]  /*0540*/  IMAD.U32 R3, RZ, RZ, UR43 ;  /* 0x0000002bff037e24 */ /* 0x000fca000f8e00ff */
[----:B------:R-:W5:Y:S01]  /*0550*/  @!P3 LDG.E R2, desc[UR32][R2.64] ;  /* 0x000000200202b981 */ /* 0x000f62000c1e1900 */
[----:B--2---:R-:W-:Y:S02]  /*0560*/  @P1 R2UR UR38, R6 ;  /* 0x00000000062612ca */ /* 0x004fe400000e0000 */
[----:B---3--:R-:W-:-:S13]  /*0570*/  @P0 R2UR UR37, R4 ;  /* 0x00000000042502ca */ /* 0x008fda00000e0000 */
[----:B------:R-:W-:Y:S01]  /*0580*/  @UP0 UIADD3 UR37, UPT, UPT, UR37, -UR38, URZ ;  /* 0x8000002625250290 */ /* 0x000fe2000fffe0ff */
[----:B----4-:R-:W-:Y:S02]  /*0590*/  @P4 R2UR UR16, R5 ;  /* 0x00000000051042ca */ /* 0x010fe400000e0000 */
[----:B-----5:R-:W-:Y:S02]  /*05a0*/  @P2 R2UR UR8, R0 ;  /* 0x00000000000822ca */ /* 0x020fe400000e0000 */
        /* <DEDUP_REMOVED lines=11> */
.L_x_763:
        /* <DEDUP_REMOVED lines=34> */
.L_x_765:
[----:B------:R-:W1:Y:S01]  /*0880*/  LDCU.64 UR14, c[0x0][0x3b8] ;  /* 0x00007700ff0e77ac */ /* 0x000e620008000a00 */
[----:B------:R-:W-:-:S04]  /*0890*/  UIADD3 UR8, UPT, UPT, UR38, UR40, URZ ;  /* 0x0000002826087290 */ /* 0x000fc8000fffe0ff */
[----:B-1----:R-:W-:Y:S02]  /*08a0*/  UIMAD.WIDE.U32 UR54, UR8, UR14, URZ ;  /* 0x0000000e083672a5 */ /* 0x002fe4000f8e00ff */
[----:B------:R-:W-:-:S04]  /*08b0*/  UIMAD UR8, UR8, UR15, URZ ;  /* 0x0000000f080872a4 */ /* 0x000fc8000f8e02ff */
[----:B------:R-:W-:-:S06]  /*08c0*/  UIADD3 UR8, UPT, UPT, UR55, UR8, URZ ;  /* 0x0000000837087290 */ /* 0x000fcc000fffe0ff */
[----:B------:R-:W-:Y:S02]  /*08d0*/  MOV R20, UR8 ;  /* 0x0000000800147c02 */ /* 0x000fe40008000f00 */
.L_x_766:
        /* <DEDUP_REMOVED lines=43> */
.L_x_767:
[----:B------:R-:W1:Y:S01]  /*0b90*/  LDCU.64 UR12, c[0x0][0x3c0] ;  /* 0x00007800ff0c77ac */ /* 0x000e620008000a00 */
[----:B------:R-:W-:-:S04]  /*0ba0*/  UIADD3 UR8, UPT, UPT, UR38, UR40, URZ ;  /* 0x0000002826087290 */ /* 0x000fc8000fffe0ff */
[----:B-1----:R-:W-:Y:S02]  /*0bb0*/  UIMAD.WIDE.U32 UR52, UR8, UR12, URZ ;  /* 0x0000000c083472a5 */ /* 0x002fe4000f8e00ff */
[----:B------:R-:W-:-:S04]  /*0bc0*/  UIMAD UR8, UR8, UR13, URZ ;  /* 0x0000000d080872a4 */ /* 0x000fc8000f8e02ff */
[----:B------:R-:W-:-:S06]  /*0bd0*/  UIADD3 UR8, UPT, UPT, UR53, UR8, URZ ;  /* 0x0000000835087290 */ /* 0x000fcc000fffe0ff */
[----:B------:R-:W-:-:S07]  /*0be0*/  MOV R24, UR8 ;  /* 0x0000000800187c02 */ /* 0x000fce0008000f00 */
.L_x_768:
        /* <DEDUP_REMOVED lines=28> */
.L_x_769:
[----:B------:R-:W-:Y:S02]  /*0db0*/  UIMAD.WIDE.U32 UR10, UR58, UR16, URZ ;  /* 0x000000103a0a72a5 */ /* 0x000fe4000f8e00ff */
[----:B------:R-:W-:-:S04]  /*0dc0*/  UIMAD UR8, UR59, UR16, URZ ;  /* 0x000000103b0872a4 */ /* 0x000fc8000f8e02ff */
[----:B------:R-:W-:-:S12]  /*0dd0*/  UIADD3 UR8, UPT, UPT, UR11, UR8, URZ ;  /* 0x000000080b087290 */ /* 0x000fd8000fffe0ff */
.L_x_770:
        /* <DEDUP_REMOVED lines=20> */
.L_x_771:
[----:B------:R-:W1:Y:S01]  /*0f20*/  LDCU UR59, c[0x0][0x434] ;  /* 0x00008680ff3b77ac */ /* 0x000e620008000800 */
[----:B------:R-:W-:-:S04]  /*0f30*/  UIMAD UR9, UR24, UR44, UR23 ;  /* 0x0000002c180972a4 */ /* 0x000fc8000f8e0217 */
[----:B-1----:R-:W-:Y:S02]  /*0f40*/  UIMAD UR59, UR9, UR59, URZ ;  /* 0x0000003b093b72a4 */ /* 0x002fe4000f8e02ff */
.L_x_772:
        /* <DEDUP_REMOVED lines=11> */
.L_x_773:
[----:B------:R-:W1:Y:S01]  /*1000*/  LDCU UR58, c[0x0][0x444] ;  /* 0x00008880ff3a77ac */ /* 0x000e620008000800 */
[----:B------:R-:W-:-:S04]  /*1010*/  UIMAD UR9, UR24, UR44, UR23 ;  /* 0x0000002c180972a4 */ /* 0x000fc8000f8e0217 */
[----:B-1----:R-:W-:-:S12]  /*1020*/  UIMAD UR58, UR9, UR58, URZ ;  /* 0x0000003a093a72a4 */ /* 0x002fd8000f8e02ff */
.L_x_774:
        /* <DEDUP_REMOVED lines=8> */
[----:B------:R-:W-:Y:S01]  /*10b0*/  ULEA UR58, UR53, UR58, 0x6 ;  /* 0x0000003a353a7291 */ /* 0x000fe2000f8e30ff */
[----:B------:R-:W-:Y:S01]  /*10c0*/  BSSY.RECONVERGENT B1, `(.L_x_764) ;  /* 0x0000a31000017945 */ /* 0x000fe20003800200 */
[----:B------:R-:W-:Y:S01]  /*10d0*/  ULEA UR59, UR53, UR59, 0x6 ;  /* 0x0000003b353b7291 */ /* 0x000fe2000f8e30ff */
[----:B------:R-:W3:Y:S01]  /*10e0*/  LDC.64 R8, c[0x0][0x5f8] ;  /* 0x00017e00ff087b82 */ /* 0x000ee20000000a00 */
[----:B------:R-:W4:Y:S01]  /*10f0*/  LDCU UR9, c[0x0][0x508] ;  /* 0x0000a100ff0977ac */ /* 0x000f220008000800 */
[----:B--2---:R-:W-:Y:S01]  /*1100*/  IMAD R6, R12, UR50, RZ ;  /* 0x000000320c067c24 */ /* 0x004fe2000f8e02ff */
[----:B----4-:R-:W-:Y:S01]  /*1110*/  UIADD3 UR9, UPT, UPT, UR46, -UR9, -UR37 ;  /* 0x800000092e097290 */ /* 0x010fe2000fffe825 */
[----:B-1----:R-:W-:-:S03]  /*1120*/  IMAD.SHL.U32 R26, R28, 0x8, RZ ;  /* 0x000000081c1a7824 */ /* 0x002fc600078e00ff */
[----:B------:R-:W-:Y:S01]  /*1130*/  USHF.R.S32.HI UR8, URZ, 0x1f, UR9 ;  /* 0x0000001fff087899 */ /* 0x000fe20008011409 */
[--C-:B------:R-:W-:Y:S02]  /*1140*/  SHF.R.U32.HI R25, RZ, 0x3, R28.reuse ;  /* 0x00000003ff197819 */ /* 0x100fe4000001161c */
[----:B------:R-:W-:Y:S01]  /*1150*/  LOP3.LUT R246, R28, 0x1f, RZ, 0xc0, !PT ;  /* 0x0000001f1cf67812 */ /* 0x000fe200078ec0ff */
[----:B------:R-:W-:Y:S01]  /*1160*/  ULEA.HI UR8, UR8, UR9, URZ, 0x6 ;  /* 0x0000000908087291 */ /* 0x000fe2000f8f30ff */
[----:B------:R-:W-:Y:S02]  /*1170*/  LOP3.LUT R10, R26, 0x38, RZ, 0xc0, !PT ;  /* 0x000000381a0a7812 */ /* 0x000fe400078ec0ff */
[----:B------:R-:W-:Y:S01]  /*1180*/  SHF.R.U32.HI R243, RZ, 0x5, R28 ;  /* 0x00000005fff37819 */ /* 0x000fe2000001161c */
[----:B------:R-:W-:Y:S01]  /*1190*/  USHF.R.S32.HI UR45, URZ, 0x6, UR8 ;  /* 0x00000006ff2d7899 */ /* 0x000fe20008011408 */
[----:B------:R-:W-:Y:S01]  /*11a0*/  IADD3 R2, P0, PT, R10, UR62, RZ ;  /* 0x0000003e0a027c10 */ /* 0x000fe2000ff1e0ff */
[----:B------:R-:W-:Y:S01]  /*11b0*/  IMAD.WIDE.U32 R4, R12, UR51, R10 ;  /* 0x000000330c047c25 */ /* 0x000fe2000f8e000a */
[----:B------:R-:W1:Y:S01]  /*11c0*/  LDCU.64 UR62, c[0x0][0x5e8] ;  /* 0x0000bd00ff3e77ac */ /* 0x000e620008000a00 */
[----:B------:R-:W-:-:S02]  /*11d0*/  IADD3 R27, PT, PT, R25, 0x60, RZ ;  /* 0x00000060191b7810 */ /* 0x000fc40007ffe0ff */
[----:B------:R-:W-:Y:S01]  /*11e0*/  IMAD.X R3, RZ, RZ, UR17, P0 ;  /* 0x00000011ff037e24 */ /* 0x000fe200080e06ff */
[----:B------:R-:W2:Y:S01]  /*11f0*/  LDCU.128 UR8, c[0x0][0x590] ;  /* 0x0000b200ff0877ac */ /* 0x000ea20008000c00 */
[----:B------:R-:W-:-:S04]  /*1200*/  UISETP.LT.AND UP0, UPT, URZ, UR45, UPT ;  /* 0x0000002dff00728c */ /* 0x000fc8000bf01270 */
[----:B------:R-:W-:-:S04]  /*1210*/  USEL UR45, URZ, UR45, !UP0 ;  /* 0x0000002dff2d7287 */ /* 0x000fc8000c000000 */
[----:B------:R-:W-:Y:S02]  /*1220*/  UISETP.GT.AND UP0, UPT, UR36, UR45, UPT ;  /* 0x0000002d2400728c */ /* 0x000fe4000bf04270 */
[----:B--2---:R-:W-:Y:S01]  /*1230*/  UIMAD UR16, UR50, UR8, URZ ;  /* 0x00000008321072a4 */ /* 0x004fe2000f8e02ff */
[----:B------:R-:W-:Y:S01]  /*1240*/  IMAD.U32 R0, RZ, RZ, UR8 ;  /* 0x00000008ff007e24 */ /* 0x000fe2000f8e00ff */
[----:B------:R-:W-:Y:S02]  /*1250*/  UIMAD UR50, UR44, UR61, URZ ;  /* 0x0000003d2c3272a4 */ /* 0x000fe4000f8e02ff */
[----:B------:R-:W-:Y:S01]  /*1260*/  UIMAD UR16, UR51, UR9, UR16 ;  /* 0x00000009331072a4 */ /* 0x000fe2000f8e0210 */
[----:B------:R-:W-:Y:S01]  /*1270*/  IMAD.WIDE.U32 R2, R0, UR51, R2 ;  /* 0x0000003300027c25 */ /* 0x000fe2000f8e0002 */
[----:B------:R-:W2:Y:S03]  /*1280*/  LDCU.64 UR60, c[0x0][0x420] ;  /* 0x00008400ff3c77ac */ /* 0x000ea60008000a00 */
[----:B------:R-:W-:Y:S01]  /*1290*/  IMAD.U32 R0, RZ, RZ, UR10 ;  /* 0x0000000aff007e24 */ /* 0x000fe2000f8e00ff */
[----:B------:R-:W-:-:S05]  /*12a0*/  IADD3 R3, PT, PT, R3, UR16, RZ ;  /* 0x0000001003037c10 */ /* 0x000fca000fffe0ff */
[----:B------:R-:W4:Y:S01]  /*12b0*/  LDCU.64 UR16, c[0x0][0x3c8] ;  /* 0x00007900ff1077ac */ /* 0x000f220008000a00 */
[----:B------:R-:W-:-:S04]  /*12c0*/  IMAD.WIDE.U32 R2, R0, UR23, R2 ;  /* 0x0000001700027c25 */ /* 0x000fc8000f8e0002 */
[----:B------:R-:W-:Y:S01]  /*12d0*/  IMAD.U32 R0, RZ, RZ, UR11 ;  /* 0x0000000bff007e24 */ /* 0x000fe2000f8e00ff */
[----:B------:R-:W5:Y:S03]  /*12e0*/  LDCU.64 UR10, c[0x0][0x550] ;  /* 0x0000aa00ff0a77ac */ /* 0x000f660008000a00 */
[----:B------:R-:W-:Y:S02]  /*12f0*/  IMAD R3, R0, UR23, R3 ;  /* 0x0000001700037c24 */ /* 0x000fe4000f8e0203 */
[----:B------:R-:W-:Y:S01]  /*1300*/  IMAD R0, R13, UR51, R6 ;  /* 0x000000330d007c24 */ /* 0x000fe2000f8e0206 */
[----:B------:R-:W-:Y:S01]  /*1310*/  IADD3 R6, P0, PT, R4, UR56, RZ ;  /* 0x0000003804067c10 */ /* 0x000fe2000ff1e0ff */
[----:B------:R-:W-:Y:S01]  /*1320*/  IMAD.WIDE.U32 R2, R25, UR8, R2 ;  /* 0x0000000819027c25 */ /* 0x000fe2000f8e0002 */
[----:B------:R-:W-:Y:S02]  /*1330*/  USHF.L.U32 UR51, UR8, 0x5, URZ ;  /* 0x0000000508337899 */ /* 0x000fe400080006ff */
[----:B------:R-:W-:Y:S01]  /*1340*/  IADD3.X R7, PT, PT, R5, UR49, R0, P0, !PT ;  /* 0x0000003105077c10 */ /* 0x000fe200087fe400 */
[----:B------:R-:W-:Y:S01]  /*1350*/  IMAD R14, R25, UR9, R3 ;  /* 0x00000009190e7c24 */ /* 0x000fe2000f8e0203 */
[----:B----4-:R-:W-:Y:S01]  /*1360*/  MOV R0, UR16 ;  /* 0x0000001000007c02 */ /* 0x010fe20008000f00 */
[----:B---3--:R-:W-:Y:S01]  /*1370*/  IMAD.WIDE.U32 R4, R8, UR21, RZ ;  /* 0x0000001508047c25 */ /* 0x008fe2000f8e00ff */
[----:B------:R-:W-:Y:S01]  /*1380*/  USHF.L.U64.HI UR49, UR8, 0x5, UR9 ;  /* 0x0000000508317899 */ /* 0x000fe20008010209 */
[----:B------:R-:W3:Y:S02]  /*1390*/  LDCU.64 UR8, c[0x0][0x380] ;  /* 0x00007000ff0877ac */ /* 0x000ee40008000a00 */
[----:B------:R-:W-:Y:S01]  /*13a0*/  IMAD.U32 R3, RZ, RZ, UR17 ;  /* 0x00000011ff037e24 */ /* 0x000fe2000f8e00ff */
[----:B------:R-:W-:Y:S01]  /*13b0*/  SEL R4, R4, RZ, P3 ;  /* 0x000000ff04047207 */ /* 0x000fe20001800000 */
[----:B------:R-:W-:Y:S01]  /*13c0*/  IMAD.WIDE.U32 R6, R0, UR23, R6 ;  /* 0x0000001700067c25 */ /* 0x000fe2000f8e0006 */
[----:B------:R-:W4:Y:S01]  /*13d0*/  LDCU.64 UR16, c[0x0][0x570] ;  /* 0x0000ae00ff1077ac */ /* 0x000f220008000a00 */
[----:B-----5:R-:W-:-:S02]  /*13e0*/  LEA R241, P2, R2, UR10, 0x1 ;  /* 0x0000000a02f17c11 */ /* 0x020fc4000f8408ff */
[----:B------:R-:W-:Y:S01]  /*13f0*/  IMAD R0, R243, UR50, R246 ;  /* 0x00000032f3007c24 */ /* 0x000fe2000f8e02f6 */
[----:B------:R-:W-:Y:S01]  /*1400*/  USHF.L.U32 UR56, UR50, 0x6, URZ ;  /* 0x0000000632387899 */ /* 0x000fe200080006ff */
[----:B------:R-:W-:Y:S01]  /*1410*/  IMAD R8, R9, UR21, R5 ;  /* 0x0000001509087c24 */ /* 0x000fe2000f8e0205 */
[----:B------:R-:W-:Y:S01]  /*1420*/  LEA.HI.X R240, R2, UR11, R14, 0x1, P2 ;  /* 0x0000000b02f07c11 */ /* 0x000fe200090f0c0e */
[----:B------:R-:W-:Y:S01]  /*1430*/  IMAD R3, R3, UR23, R7 ;  /* 0x0000001703037c24 */ /* 0x000fe2000f8e0207 */
[----:B------:R-:W-:Y:S01]  /*1440*/  IADD3 R9, P1, P0, R0, UR57, R4 ;  /* 0x0000003900097c10 */ /* 0x000fe2000f83e004 */
[----:B------:R-:W-:Y:S01]  /*1450*/  IMAD.MOV.U32 R2, RZ, RZ, R6 ;  /* 0x000000ffff027224 */ /* 0x000fe200078e0006 */
[----:B------:R-:W-:Y:S01]  /*1460*/  SHF.R.S32.HI R5, RZ, 0x1f, R0 ;  /* 0x0000001fff057819 */ /* 0x000fe20000011400 */
[----:B-1----:R-:W-:Y:S01]  /*1470*/  UIMAD.WIDE UR10, UR58, 0x4, UR62 ;  /* 0x000000043a0a78a5 */ /* 0x002fe2000f8e023e */
[----:B------:R-:W-:Y:S01]  /*1480*/  SEL R0, R8, RZ, P3 ;  /* 0x000000ff08007207 */ /* 0x000fe20001800000 */
[----:B------:R-:W-:Y:S01]  /*1490*/  IMAD.WIDE.U32 R2, R25, R12, R2 ;  /* 0x0000000c19027225 */ /* 0x000fe200078e0002 */
[----:B------:R-:W-:-:S02]  /*14a0*/  MOV R4, UR56 ;  /* 0x0000003800047c02 */ /* 0x000fc40008000f00 */
[----:B------:R-:W-:Y:S01]  /*14b0*/  IADD3.X R5, PT, PT, R5, UR55, R0, P1, P0 ;  /* 0x0000003705057c10 */ /* 0x000fe20008fe0400 */
[----:B------:R-:W-:Y:S01]  /*14c0*/  IMAD R3, R25, R13, R3 ;  /* 0x0000000d19037224 */ /* 0x000fe200078e0203 */
[----:B------:R-:W-:Y:S01]  /*14d0*/  IADD3 R0, P0, PT, R9, UR56, RZ ;  /* 0x0000003809007c10 */ /* 0x000fe2000ff1e0ff */
[----:B------:R-:W-:Y:S01]  /*14e0*/  IMAD.SHL.U32 R7, R12, 0x20, RZ ;  /* 0x000000200c077824 */ /* 0x000fe200078e00ff */
[----:B---3--:R-:W-:Y:S01]  /*14f0*/  LEA R239, P1, R2, UR8, 0x1 ;  /* 0x0000000802ef7c11 */ /* 0x008fe2000f8208ff */
[----:B------:R-:W-:Y:S01]  /*1500*/  VIADD R14, R25, 0x40 ;  /* 0x00000040190e7836 */ /* 0x000fe20000000000 */
[----:B------:R-:W-:Y:S01]  /*1510*/  LEA.HI.X.SX32 R4, R4, R5, 0x1, P0 ;  /* 0x0000000504047211 */ /* 0x000fe200000f0eff */
[----:B--2---:R-:W-:Y:S01]  /*1520*/  UIMAD.WIDE UR56, UR59, 0x4, UR60 ;  /* 0x000000043b3878a5 */ /* 0x004fe2000f8e023c */
[----:B----4-:R-:W-:Y:S01]  /*1530*/  LEA R234, P0, R0, UR16, 0x2 ;  /* 0x0000001000ea7c11 */ /* 0x010fe2000f8010ff */
[----:B------:R-:W-:Y:S01]  /*1540*/  UMOV UR16, UR10 ;  /* 0x0000000a00107c82 */ /* 0x000fe20008000000 */
[----:B------:R-:W-:-:S02]  /*1550*/  LEA.HI.X R238, R2, UR9, R3, 0x1, P1 ;  /* 0x0000000902ee7c11 */ /* 0x000fc400088f0c03 */
[----:B------:R-:W-:Y:S02]  /*1560*/  LEA.HI.X R235, R0, UR17, R4, 0x2, P0 ;  /* 0x0000001100eb7c11 */ /* 0x000fe400080f1404 */
[C---:B------:R-:W-:Y:S02]  /*1570*/  IADD3 R17, P2, PT, R25.reuse, 0x40, RZ ;  /* 0x0000004019117810 */ /* 0x040fe40007f5e0ff */
[C---:B------:R-:W-:Y:S02]  /*1580*/  IADD3 R16, P0, PT, R25.reuse, 0x20, RZ ;  /* 0x0000002019107810 */ /* 0x040fe40007f1e0ff */
[C---:B------:R-:W-:Y:S01]  /*1590*/  IADD3 R18, P1, PT, R25.reuse, 0x60, RZ ;  /* 0x0000006019127810 */ /* 0x040fe20007f3e0ff */
[----:B------:R-:W-:Y:S01]  /*15a0*/  IMAD.X R22, RZ, RZ, RZ, P2 ;  /* 0x000000ffff167224 */ /* 0x000fe200010e06ff */
[----:B------:R-:W-:Y:S01]  /*15b0*/  SHF.L.U64.HI R8, R12, 0x5, R13 ;  /* 0x000000050c087819 */ /* 0x000fe2000001020d */
[----:B------:R-:W-:Y:S01]  /*15c0*/  VIADD R12, R25, 0x20 ;  /* 0x00000020190c7836 */ /* 0x000fe20000000000 */
[----:B------:R-:W-:Y:S01]  /*15d0*/  IADD3.X R23, PT, PT, RZ, RZ, RZ, P1, !PT ;  /* 0x000000ffff177210 */ /* 0x000fe20000ffe4ff */
[----:B------:R-:W-:Y:S01]  /*15e0*/  IMAD.X R19, RZ, RZ, RZ, P0 ;  /* 0x000000ffff137224 */ /* 0x000fe200000e06ff */
        /* <DEDUP_REMOVED lines=15> */
.L_x_776:
[----:B------:R-:W1:Y:S01]  /*16e0*/  LDCU.64 UR10, c[0x0][0x5c0] ;  /* 0x0000b800ff0a77ac */ /* 0x000e620008000a00 */
[----:B------:R-:W-:-:S04]  /*16f0*/  UIADD3 UR8, UPT, UPT, UR38, UR40, URZ ;  /* 0x0000002826087290 */ /* 0x000fc8000fffe0ff */
[----:B-1----:R-:W-:Y:S02]  /*1700*/  UIMAD.WIDE.U32 UR16, UR8, UR10, URZ ;  /* 0x0000000a081072a5 */ /* 0x002fe4000f8e00ff */
[----:B------:R-:W-:-:S04]  /*1710*/  UIMAD UR8, UR8, UR11, URZ ;  /* 0x0000000b080872a4 */ /* 0x000fc8000f8e02ff */
[----:B------:R-:W-:-:S06]  /*1720*/  UIADD3 UR8, UPT, UPT, UR17, UR8, URZ ;  /* 0x0000000811087290 */ /* 0x000fcc000fffe0ff */
[----:B------:R-:W-:Y:S02]  /*1730*/  MOV R0, UR8 ;  /* 0x0000000800007c02 */ /* 0x000fe40008000f00 */
.L_x_777:
        /* <DEDUP_REMOVED lines=13> */
.L_x_778:
[----:B------:R-:W1:Y:S01]  /*1810*/  LDCU.64 UR8, c[0x0][0x5c8] ;  /* 0x0000b900ff0877ac */ /* 0x000e620008000a00 */
[----:B------:R-:W-:-:S04]  /*1820*/  UIADD3 UR38, UPT, UPT, UR38, UR40, URZ ;  /* 0x0000002826267290 */ /* 0x000fc8000fffe0ff */
[----:B-1----:R-:W-:Y:S02]  /*1830*/  UIMAD.WIDE.U32 UR14, UR38, UR8, URZ ;  /* 0x00000008260e72a5 */ /* 0x002fe4000f8e00ff */
[----:B------:R-:W-:-:S04]  /*1840*/  UIMAD UR38, UR38, UR9, URZ ;  /* 0x00000009262672a4 */ /* 0x000fc8000f8e02ff */
[----:B------:R-:W-:-:S06]  /*1850*/  UIADD3 UR38, UPT, UPT, UR15, UR38, URZ ;  /* 0x000000260f267290 */ /* 0x000fcc000fffe0ff */
[----:B------:R-:W-:-:S07]  /*1860*/  MOV R9, UR38 ;  /* 0x0000002600097c02 */ /* 0x000fce0008000f00 */
.L_x_779:
        /* <DEDUP_REMOVED lines=30> */
.L_x_781:
[----:B------:R-:W-:Y:S05]  /*1a50*/  BSYNC.RECONVERGENT B0 ;  /* 0x0000000000007941 */ /* 0x000fea0003800200 */
.L_x_780:
        /* <DEDUP_REMOVED lines=16> */
.L_x_783:
[----:B------:R-:W-:Y:S05]  /*1b60*/  BSYNC.RECONVERGENT B0 ;  /* 0x0000000000007941 */ /* 0x000fea0003800200 */
.L_x_782:
        /* <DEDUP_REMOVED lines=16> */
.L_x_785:
[----:B------:R-:W-:Y:S05]  /*1c70*/  BSYNC.RECONVERGENT B0 ;  /* 0x0000000000007941 */ /* 0x000fea0003800200 */
.L_x_784:
        /* <DEDUP_REMOVED lines=16> */
.L_x_787:
[----:B------:R-:W-:Y:S05]  /*1d80*/  BSYNC.RECONVERGENT B0 ;  /* 0x0000000000007941 */ /* 0x000fea0003800200 */
.L_x_786:
        /* <DEDUP_REMOVED lines=25> */
.L_x_789:
[----:B------:R-:W-:Y:S05]  /*1f20*/  BSYNC.RECONVERGENT B0 ;  /* 0x0000000000007941 */ /* 0x000fea0003800200 */
.L_x_788:
        /* <DEDUP_REMOVED lines=16> */
.L_x_791:
[----:B------:R-:W-:Y:S05]  /*2030*/  BSYNC.RECONVERGENT B0 ;  /* 0x0000000000007941 */ /* 0x000fea0003800200 */
.L_x_790:
        /* <DEDUP_REMOVED lines=16> */
.L_x_793:
[----:B------:R-:W-:Y:S05]  /*2140*/  BSYNC.RECONVERGENT B0 ;  /* 0x0000000000007941 */ /* 0x000fea0003800200 */
.L_x_792:
        /* <DEDUP_REMOVED lines=17> */
.L_x_775:
        /* <DEDUP_REMOVED lines=30> */
.L_x_796:
[----:B------:R2:W-:Y:S04]  /*2440*/  STS.128 [R6+0x8000], RZ ;  /* 0x008000ff06007388 */ /* 0x0005e80000000c00 */
[----:B------:R2:W-:Y:S02]  /*2450*/  STS.128 [R6+0xa000], RZ ;  /* 0x00a000ff06007388 */ /* 0x0005e40000000c00 */
.L_x_797:
[----:B------:R-:W-:Y:S05]  /*2460*/  BSYNC.RECONVERGENT B0 ;  /* 0x0000000000007941 */ /* 0x000fea0003800200 */
.L_x_795:
        /* <DEDUP_REMOVED lines=23> */
.L_x_799:
[----:B------:R-:W-:Y:S05]  /*25e0*/  BSYNC.RECONVERGENT B0 ;  /* 0x0000000000007941 */ /* 0x000fea0003800200 */
.L_x_798:
        /* <DEDUP_REMOVED lines=21> */
.L_x_801:
[----:B------:R1:W-:Y:S04]  /*2740*/  STS.128 [R233], RZ ;  /* 0x000000ffe9007388 */ /* 0x0003e80000000c00 */
[----:B------:R1:W-:Y:S02]  /*2750*/  STS.128 [R233+0x2000], RZ ;  /* 0x002000ffe9007388 */ /* 0x0003e40000000c00 */
.L_x_802:
[----:B------:R-:W-:Y:S05]  /*2760*/  BSYNC.RECONVERGENT B0 ;  /* 0x0000000000007941 */ /* 0x000fea0003800200 */
.L_x_800:
        /* <DEDUP_REMOVED lines=8> */
[C---:B-1--4-:R-:W-:Y:S01]  /*27f0*/  LOP3.LUT R2, R244.reuse, 0x20, RZ, 0xfc, !PT ;  /* 0x00000020f4027812 */ /* 0x052fe200078efcff */
        /* <DEDUP_REMOVED lines=31> */
.L_x_804:
[----:B------:R-:W-:Y:S05]  /*29f0*/  BSYNC.RECONVERGENT B0 ;  /* 0x0000000000007941 */ /* 0x000fea0003800200 */
.L_x_803:
        /* <DEDUP_REMOVED lines=36> */
.L_x_806:
[----:B------:R2:W-:Y:S04]  /*2c40*/  STS.128 [R6+0xc000], RZ ;  /* 0x00c000ff06007388 */ /* 0x0005e80000000c00 */
[----:B------:R2:W-:Y:S02]  /*2c50*/  STS.128 [R6+0x10000], RZ ;  /* 0x010000ff06007388 */ /* 0x0005e40000000c00 */
.L_x_807:
[----:B------:R-:W-:Y:S05]  /*2c60*/  BSYNC.RECONVERGENT B0 ;  /* 0x0000000000007941 */ /* 0x000fea0003800200 */
.L_x_805:
        /* <DEDUP_REMOVED lines=29> */
.L_x_809:
[----:B------:R-:W-:Y:S05]  /*2e40*/  BSYNC.RECONVERGENT B0 ;  /* 0x0000000000007941 */ /* 0x000fea0003800200 */
.L_x_808:
        /* <DEDUP_REMOVED lines=26> */
.L_x_811:
[----:B------:R-:W-:Y:S05]  /*2ff0*/  BSYNC.RECONVERGENT B0 ;  /* 0x0000000000007941 */ /* 0x000fea0003800200 */
.L_x_810:
        /* <DEDUP_REMOVED lines=26> */
.L_x_813:
[----:B------:R-:W-:Y:S05]  /*31a0*/  BSYNC.RECONVERGENT B0 ;  /* 0x0000000000007941 */ /* 0x000fea0003800200 */
.L_x_812:
        /* <DEDUP_REMOVED lines=34> */
.L_x_815:
[----:B------:R1:W-:Y:S04]  /*33d0*/  STS.128 [R6+0x14000], RZ ;  /* 0x014000ff06007388 */ /* 0x0003e80000000c00 */
[----:B------:R1:W-:Y:S02]  /*33e0*/  STS.128 [R6+0x18000], RZ ;  /* 0x018000ff06007388 */ /* 0x0003e40000000c00 */
.L_x_816:
[----:B------:R-:W-:Y:S05]  /*33f0*/  BSYNC.RECONVERGENT B0 ;  /* 0x0000000000007941 */ /* 0x000fea0003800200 */
.L_x_814:
[----:B------:R-:W3:Y:S02]  /*3400*/  LDC.64 R20, c[0x0][0x528] ;  /* 0x00014a00ff147b82 */ /* 0x000ee40000000a00 */
[----:B---3--:R3:W5:Y:S04]  /*3410*/  LDG.E.64 R14, desc[UR32][R20.64+0x8] ;  /* 0x00000820140e7981 */ /* 0x008768000c1e1b00 */
[----:B------:R-:W5:Y:S01]  /*3420*/  LDG.E.64 R20, desc[UR32][R20.64] ;  /* 0x0000002014147981 */ /* 0x000f62000c1e1b00 */
[----:B------:R-:W-:Y:S01]  /*3430*/  LOP3.LUT R243, R243, 0x1, RZ, 0xc0, !PT ;  /* 0x00000001f3f37812 */ /* 0x000fe200078ec0ff */
[----:B------:R-:W-:Y:S01]  /*3440*/  IMAD.U32 R0, RZ, RZ, UR36 ;  /* 0x00000024ff007e24 */ /* 0x000fe2000f8e00ff */
[----:B------:R-:W-:Y:S01]  /*3450*/  SHF.L.U32 R208, R28, 0x6, RZ ;  /* 0x000000061cd07819 */ /* 0x000fe200000006ff */
[----:B------:R-:W1:Y:S01]  /*3460*/  S2R R214, SR_TID.X ;  /* 0x0000000000d67919 */ /* 0x000e620000002100 */
[----:B------:R-:W-:Y:S01]  /*3470*/  BSSY.RECONVERGENT B0, `(.L_x_817) ;  /* 0x000001c000007945 */ /* 0x000fe20003800200 */
[----:B------:R-:W-:Y:S01]  /*3480*/  IMAD R243, R0, 0x4, R243 ;  /* 0x0000000400f37824 */ /* 0x000fe200078e02f3 */
[----:B------:R-:W-:Y:S01]  /*3490*/  LOP3.LUT R7, R208, 0x1c0, RZ, 0xc0, !PT ;  /* 0x000001c0d0077812 */ /* 0x000fe200078ec0ff */
[----:B------:R3:W-:Y:S04]  /*34a0*/  @P5 STS.128 [R6+0x15000], RZ ;  /* 0x015000ff06005388 */ /* 0x0007e80000000c00 */
[----:B------:R3:W-:Y:S01]  /*34b0*/  @P5 STS.128 [R6+0x19000], RZ ;  /* 0x019000ff06005388 */ /* 0x0007e20000000c00 */
[----:B------:R-:W-:Y:S05]  /*34c0*/  @P5 BRA `(.L_x_818) ;  /* 0x0000000000585947 */ /* 0x000fea0003800000 */
[----:B------:R-:W4:Y:S01]  /*34d0*/  LDCU UR14, c[0x0][0x440] ;  /* 0x00008800ff0e77ac */ /* 0x000f220008000800 */
[----:B--2---:R-:W-:Y:S01]  /*34e0*/  MOV R3, R12 ;  /* 0x0000000c00037202 */ /* 0x004fe20000000f00 */
[----:B------:R-:W-:Y:S01]  /*34f0*/  IMAD R0, R19, UR12, RZ ;  /* 0x0000000c13007c24 */ /* 0x000fe2000f8e02ff */
[----:B------:R-:W2:Y:S01]  /*3500*/  LDCU.64 UR8, c[0x0][0x390] ;  /* 0x00007200ff0877ac */ /* 0x000ea20008000a00 */
[----:B------:R-:W-:Y:S02]  /*3510*/  IMAD.MOV.U32 R2, RZ, RZ, R8 ;  /* 0x000000ffff027224 */ /* 0x000fe400078e0008 */
[C---:B------:R-:W-:Y:S02]  /*3520*/  IMAD R0, R16.reuse, UR13, R0 ;  /* 0x0000000d10007c24 */ /* 0x040fe4000f8e0200 */
[----:B------:R-:W-:-:S04]  /*3530*/  IMAD.WIDE.U32 R4, R16, UR12, R2 ;  /* 0x0000000c10047c25 */ /* 0x000fc8000f8e0002 */
[----:B------:R-:W-:Y:S01]  /*3540*/  IMAD.IADD R0, R5, 0x1, R0 ;  /* 0x0000000105007824 */ /* 0x000fe200078e0200 */
[----:B----4-:R-:W-:Y:S02]  /*3550*/  ISETP.GE.AND P1, PT, R10, UR14, PT ;  /* 0x0000000e0a007c0c */ /* 0x010fe4000bf26270 */
        /* <DEDUP_REMOVED lines=13> */
.L_x_818:
[----:B------:R-:W-:Y:S05]  /*3630*/  BSYNC.RECONVERGENT B0 ;  /* 0x0000000000007941 */ /* 0x000fea0003800200 */
.L_x_817:
[----:B------:R1:W-:Y:S01]  /*3640*/  @P4 STS.128 [R6+0x16000], RZ ;  /* 0x016000ff06004388 */ /* 0x0003e20000000c00 */
[----:B--2---:R-:W-:Y:S01]  /*3650*/  SHF.R.U32.HI R2, RZ, 0x4, R28 ;  /* 0x00000004ff027819 */ /* 0x004fe2000001161c */
[----:B------:R-:W-:Y:S01]  /*3660*/  IMAD.U32 R0, RZ, RZ, UR35 ;  /* 0x00000023ff007e24 */ /* 0x000fe2000f8e00ff */
[----:B------:R-:W-:Y:S01]  /*3670*/  LOP3.LUT R16, R7, 0x38, R26, 0xf8, !PT ;  /* 0x0000003807107812 */ /* 0x000fe200078ef81a */
[----:B------:R2:W-:Y:S01]  /*3680*/  @P4 STS.128 [R6+0x1a000], RZ ;  /* 0x01a000ff06004388 */ /* 0x0005e20000000c00 */
[----:B------:R-:W-:Y:S01]  /*3690*/  LOP3.LUT R2, R2, 0x8, RZ, 0xc0, !PT ;  /* 0x0000000802027812 */ /* 0x000fe200078ec0ff */
[----:B------:R-:W-:Y:S01]  /*36a0*/  IMAD.SHL.U32 R204, R28, 0x20, RZ ;  /* 0x000000201ccc7824 */ /* 0x000fe200078e00ff */
[----:B------:R-:W-:Y:S01]  /*36b0*/  LOP3.LUT R4, R208, 0x200, RZ, 0xc0, !PT ;  /* 0x00000200d0047812 */ /* 0x000fe200078ec0ff */
[----:B------:R-:W-:Y:S01]  /*36c0*/  IMAD.U32 R7, RZ, RZ, UR39 ;  /* 0x00000027ff077e24 */ /* 0x000fe2000f8e00ff */
[----:B------:R-:W-:Y:S01]  /*36d0*/  LOP3.LUT R2, R2, 0x10, R28, 0xf8, !PT ;  /* 0x0000001002027812 */ /* 0x000fe200078ef81c */
[----:B------:R-:W1:Y:S01]  /*36e0*/  LDCU UR14, c[0x0][0x440] ;  /* 0x00008800ff0e77ac */ /* 0x000e620008000800 */
[----:B------:R-:W-:Y:S01]  /*36f0*/  IADD3 R5, PT, PT, R0, UR37, R244 ;  /* 0x0000002500057c10 */ /* 0x000fe2000fffe0f4 */
[----:B------:R-:W-:Y:S01]  /*3700*/  BSSY.RECONVERGENT B0, `(.L_x_819) ;  /* 0x0000020000007945 */ /* 0x000fe20003800200 */
[----:B------:R-:W-:-:S02]  /*3710*/  LOP3.LUT R4, R4, 0x400, R204, 0xf8, !PT ;  /* 0x0000040004047812 */ /* 0x000fc400078ef8cc */
[----:B------:R-:W-:Y:S02]  /*3720*/  LOP3.LUT R3, R16, 0x8, R29, 0x78, !PT ;  /* 0x0000000810037812 */ /* 0x000fe400078e781d */
[----:B------:R-:W-:Y:S02]  /*3730*/  LOP3.LUT R2, R2, R16, RZ, 0x3c, !PT ;  /* 0x0000001002027212 */ /* 0x000fe400078e3cff */
[----:B------:R-:W-:Y:S02]  /*3740*/  LOP3.LUT R0, R16, 0x8, R28, 0x78, !PT ;  /* 0x0000000810007812 */ /* 0x000fe400078e781c */
[----:B------:R-:W-:Y:S02]  /*3750*/  IADD3 R236, PT, PT, R5, -0x1f, -R7 ;  /* 0xffffffe105ec7810 */ /* 0x000fe40007ffe807 */
[----:B------:R-:W-:Y:S02]  /*3760*/  LOP3.LUT R212, R4, R3, RZ, 0xfc, !PT ;  /* 0x0000000304d47212 */ /* 0x000fe400078efcff */
[----:B------:R-:W-:-:S02]  /*3770*/  LOP3.LUT R208, R2, 0x200, R208, 0xf8, !PT ;  /* 0x0000020002d07812 */ /* 0x000fc400078ef8d0 */
[----:B------:R-:W-:Y:S01]  /*3780*/  LOP3.LUT R204, R0, 0x7a00, R204, 0xf8, !PT ;  /* 0x00007a0000cc7812 */ /* 0x000fe200078ef8cc */
[----:B-12---:R-:W-:Y:S06]  /*3790*/  @P4 BRA `(.L_x_820) ;  /* 0x0000000000584947 */ /* 0x006fec0003800000 */
[----:B------:R-:W1:Y:S01]  /*37a0*/  LDCU UR15, c[0x0][0x440] ;  /* 0x00008800ff0f77ac */ /* 0x000e620008000800 */
[----:B------:R-:W-:Y:S01]  /*37b0*/  MOV R3, R12 ;  /* 0x0000000c00037202 */ /* 0x000fe20000000f00 */
[----:B------:R-:W-:Y:S01]  /*37c0*/  IMAD R0, R22, UR12, RZ ;  /* 0x0000000c16007c24 */ /* 0x000fe2000f8e02ff */
[----:B------:R-:W2:Y:S01]  /*37d0*/  LDCU.64 UR8, c[0x0][0x390] ;  /* 0x00007200ff0877ac */ /* 0x000ea20008000a00 */
[----:B------:R-:W-:Y:S02]  /*37e0*/  IMAD.MOV.U32 R2, RZ, RZ, R8 ;  /* 0x000000ffff027224 */ /* 0x000fe400078e0008 */
        /* <DEDUP_REMOVED lines=17> */
.L_x_820:
[----:B------:R-:W-:Y:S05]  /*3900*/  BSYNC.RECONVERGENT B0 ;  /* 0x0000000000007941 */ /* 0x000fea0003800200 */
.L_x_819:
[----:B------:R2:W-:Y:S01]  /*3910*/  @P3 STS.128 [R6+0x17000], RZ ;  /* 0x017000ff06003388 */ /* 0x0005e20000000c00 */
[----:B------:R-:W-:Y:S03]  /*3920*/  BSSY.RECONVERGENT B0, `(.L_x_821) ;  /* 0x0000019000007945 */ /* 0x000fe60003800200 */
[----:B------:R2:W-:Y:S01]  /*3930*/  @P3 STS.128 [R6+0x1b000], RZ ;  /* 0x01b000ff06003388 */ /* 0x0005e20000000c00 */
[----:B------:R-:W-:Y:S05]  /*3940*/  @P3 BRA `(.L_x_822) ;  /* 0x0000000000583947 */ /* 0x000fea0003800000 */
[----:B------:R-:W3:Y:S01]  /*3950*/  LDCU UR15, c[0x0][0x440] ;  /* 0x00008800ff0f77ac */ /* 0x000ee20008000800 */
[----:B------:R-:W-:Y:S01]  /*3960*/  MOV R5, R12 ;  /* 0x0000000c00057202 */ /* 0x000fe20000000f00 */
        /* <DEDUP_REMOVED lines=20> */
.L_x_822:
[----:B------:R-:W-:Y:S05]  /*3ab0*/  BSYNC.RECONVERGENT B0 ;  /* 0x0000000000007941 */ /* 0x000fea0003800200 */
.L_x_821:
[C---:B------:R-:W-:Y:S01]  /*3ac0*/  IMAD.SHL.U32 R0, R214.reuse, 0x40, RZ ;  /* 0x00000040d6007824 */ /* 0x040fe200078e00ff */
[----:B------:R-:W-:Y:S01]  /*3ad0*/  UIMAD UR9, UR24, UR44, UR23 ;  /* 0x0000002c180972a4 */ /* 0x000fe2000f8e0217 */
[C---:B-1234-:R-:W-:Y:S01]  /*3ae0*/  IMAD.SHL.U32 R6, R214.reuse, 0x20, RZ ;  /* 0x00000020d6067824 */ /* 0x05efe200078e00ff */
[----:B------:R-:W-:Y:S01]  /*3af0*/  SHF.R.U32.HI R8, RZ, 0x1, R214 ;  /* 0x00000001ff087819 */ /* 0x000fe200000116d6 */
[----:B------:R-:W-:Y:S01]  /*3b00*/  IMAD.SHL.U32 R9, R214, 0x2, RZ ;  /* 0x00000002d6097824 */ /* 0x000fe200078e00ff */
[----:B------:R-:W-:Y:S01]  /*3b10*/  LOP3.LUT R4, R0, 0x1c0, RZ, 0xc0, !PT ;  /* 0x000001c000047812 */ /* 0x000fe200078ec0ff */
[----:B------:R-:W-:Y:S01]  /*3b20*/  IMAD.SHL.U32 R215, R214, 0x8, RZ ;  /* 0x00000008d6d77824 */ /* 0x000fe200078e00ff */
[----:B------:R-:W-:Y:S01]  /*3b30*/  LOP3.LUT R2, R0, 0x200, RZ, 0xc0, !PT ;  /* 0x0000020000027812 */ /* 0x000fe200078ec0ff */
[----:B------:R-:W-:Y:S01]  /*3b40*/  IMAD.SHL.U32 R7, R214, 0x10, RZ ;  /* 0x00000010d6077824 */ /* 0x000fe200078e00ff */
[--C-:B------:R-:W-:Y:S01]  /*3b50*/  LOP3.LUT R3, R9, 0x7006, R6.reuse, 0xc8, !PT ;  /* 0x0000700609037812 */ /* 0x100fe200078ec806 */
[----:B------:R-:W-:Y:S01]  /*3b60*/  USHF.L.U32 UR9, UR9, 0x5, URZ ;  /* 0x0000000509097899 */ /* 0x000fe200080006ff */
[----:B------:R-:W-:Y:S01]  /*3b70*/  LOP3.LUT R0, R4, 0x38, R215, 0xf8, !PT ;  /* 0x0000003804007812 */ /* 0x000fe200078ef8d7 */
[----:B------:R-:W1:Y:S01]  /*3b80*/  LDC R242, c[0x0][0x44c] ;  /* 0x00011300fff27b82 */ /* 0x000e620000000800 */
[----:B------:R-:W-:Y:S01]  /*3b90*/  LOP3.LUT R7, R7, 0x1c0, RZ, 0xc0, !PT ;  /* 0x000001c007077812 */ /* 0x000fe200078ec0ff */
[----:B------:R-:W-:Y:S01]  /*3ba0*/  USHF.R.S32.HI UR13, URZ, 0x1f, UR9 ;  /* 0x0000001fff0d7899 */ /* 0x000fe20008011409 */
[----:B------:R-:W-:Y:S01]  /*3bb0*/  LOP3.LUT R5, R3, 0x400, R6, 0xf8, !PT ;  /* 0x0000040003057812 */ /* 0x000fe200078ef806 */
[----:B------:R-:W0:Y:S01]  /*3bc0*/  LDGDEPBAR ;  /* 0x00000000000079af */ /* 0x000e220000000000 */
[----:B------:R-:W-:Y:S01]  /*3bd0*/  LOP3.LUT R3, R0, 0x8, R214, 0x78, !PT ;  /* 0x0000000800037812 */ /* 0x000fe200078e78d6 */
[----:B------:R-:W-:Y:S01]  /*3be0*/  IMAD.MOV.U32 R202, RZ, RZ, 0x40 ;  /* 0x00000040ffca7424 */ /* 0x000fe200078e00ff */
[----:B------:R-:W-:Y:S01]  /*3bf0*/  LOP3.LUT R4, R7, 0x38, R9, 0xf8, !PT ;  /* 0x0000003807047812 */ /* 0x000fe200078ef809 */
[----:B------:R-:W-:Y:S01]  /*3c00*/  IMAD.MOV.U32 R201, RZ, RZ, 0x20 ;  /* 0x00000020ffc97424 */ /* 0x000fe200078e00ff */
[----:B------:R-:W-:Y:S01]  /*3c10*/  LOP3.LUT R2, R2, 0x400, R6, 0xf8, !PT ;  /* 0x0000040002027812 */ /* 0x000fe200078ef806 */
[----:B------:R-:W-:Y:S01]  /*3c20*/  IMAD.MOV.U32 R237, RZ, RZ, R233 ;  /* 0x000000ffffed7224 */ /* 0x000fe200078e00e9 */
[----:B------:R-:W-:-:S02]  /*3c30*/  LOP3.LUT R0, R0, 0x8, R8, 0x78, !PT ;  /* 0x0000000800007812 */ /* 0x000fc400078e7808 */
[----:B------:R-:W-:Y:S02]  /*3c40*/  CS2R R158, SRZ ;  /* 0x00000000009e7805 */ /* 0x000fe4000001ff00 */
[----:B------:R-:W-:Y:S02]  /*3c50*/  LOP3.LUT R6, R3, 0x7a00, R6, 0xf8, !PT ;  /* 0x00007a0003067812 */ /* 0x000fe400078ef806 */
[----:B------:R-:W-:Y:S02]  /*3c60*/  CS2R R156, SRZ ;  /* 0x00000000009c7805 */ /* 0x000fe4000001ff00 */
[----:B------:R-:W-:Y:S02]  /*3c70*/  LOP3.LUT R3, R4, 0x20, R8, 0x78, !PT ;  /* 0x0000002004037812 */ /* 0x000fe400078e7808 */
[----:B------:R-:W-:Y:S02]  /*3c80*/  CS2R R162, SRZ ;  /* 0x0000000000a27805 */ /* 0x000fe4000001ff00 */
[----:B------:R-:W-:Y:S01]  /*3c90*/  LOP3.LUT R213, R2, R0, RZ, 0xfc, !PT ;  /* 0x0000000002d57212 */ /* 0x000fe200078efcff */
[----:B------:R-:W-:Y:S01]  /*3ca0*/  STL [R1+0x8], R6 ;  /* 0x0000080601007387 */ /* 0x000fe20000100800 */
[----:B------:R-:W-:-:S02]  /*3cb0*/  LOP3.LUT R0, R5, R3, RZ, 0xfc, !PT ;  /* 0x0000000305007212 */ /* 0x000fc400078efcff */
[----:B------:R-:W-:Y:S02]  /*3cc0*/  CS2R R160, SRZ ;  /* 0x0000000000a07805 */ /* 0x000fe4000001ff00 */
[----:B-----5:R-:W-:Y:S02]  /*3cd0*/  IADD3 R246, P3, P0, R14, UR9, R246 ;  /* 0x000000090ef67c10 */ /* 0x020fe4000f87e0f6 */
[----:B------:R-:W-:Y:S02]  /*3ce0*/  CS2R R154, SRZ ;  /* 0x00000000009a7805 */ /* 0x000fe4000001ff00 */
[----:B------:R-:W-:Y:S01]  /*3cf0*/  R2UR UR15, R21 ;  /* 0x00000000150f72ca */ /* 0x000fe200000e0000 */
[----:B------:R2:W-:Y:S01]  /*3d00*/  STL [R1+0x4], R0 ;  /* 0x0000040001007387 */ /* 0x0005e20000100800 */
[----:B------:R-:W-:Y:S02]  /*3d10*/  R2P PR, R28, 0x6 ;  /* 0x000000061c007804 */ /* 0x000fe40000000000 */
[----:B------:R-:W-:-:S02]  /*3d20*/  CS2R R152, SRZ ;  /* 0x0000000000987805 */ /* 0x000fc4000001ff00 */
[----:B------:R-:W-:Y:S02]  /*3d30*/  R2UR UR17, R20 ;  /* 0x00000000141172ca */ /* 0x000fe400000e0000 */
[----:B------:R-:W-:Y:S02]  /*3d40*/  CS2R R150, SRZ ;  /* 0x0000000000967805 */ /* 0x000fe4000001ff00 */
[----:B------:R-:W-:Y:S02]  /*3d50*/  LEA R204, R204, UR34, 0x1 ;  /* 0x00000022cccc7c11 */ /* 0x000fe4000f8e08ff */
[----:B------:R-:W-:Y:S02]  /*3d60*/  CS2R R148, SRZ ;  /* 0x0000000000947805 */ /* 0x000fe4000001ff00 */
[----:B------:R-:W-:Y:S02]  /*3d70*/  SEL R202, R202, 0xffffffc0, !P2 ;  /* 0xffffffc0caca7807 */ /* 0x000fe40005000000 */
[----:B------:R-:W-:-:S02]  /*3d80*/  CS2R R142, SRZ ;  /* 0x00000000008e7805 */ /* 0x000fc4000001ff00 */
[----:B------:R-:W-:Y:S02]  /*3d90*/  LEA R212, R212, UR34, 0x1 ;  /* 0x00000022d4d47c11 */ /* 0x000fe4000f8e08ff */
[----:B------:R-:W-:Y:S02]  /*3da0*/  CS2R R140, SRZ ;  /* 0x00000000008c7805 */ /* 0x000fe4000001ff00 */
[----:B------:R-:W-:Y:S01]  /*3db0*/  LEA R208, R208, UR34, 0x1 ;  /* 0x00000022d0d07c11 */ /* 0x000fe2000f8e08ff */
[----:B------:R-:W-:Y:S01]  /*3dc0*/  IMAD.IADD R209, R202, 0x1, R204 ;  /* 0x00000001cad17824 */ /* 0x000fe200078e02cc */
[----:B------:R-:W-:Y:S02]  /*3dd0*/  SEL R201, R201, 0xffffffe0, !P1 ;  /* 0xffffffe0c9c97807 */ /* 0x000fe40004800000 */
        /* <DEDUP_REMOVED lines=11> */
[----:B--2---:R-:W-:Y:S01]  /*3e90*/  IADD3.X R0, PT, PT, R15, UR13, RZ, P3, P0 ;  /* 0x0000000d0f007c10 */ /* 0x004fe20009fe04ff */
[----:B------:R-:W2:Y:S01]  /*3ea0*/  LDCU UR13, c[0x0][0x590] ;  /* 0x0000b200ff0d77ac */ /* 0x000ea20008000800 */
[----:B------:R-:W-:Y:S02]  /*3eb0*/  LOP3.LUT P0, RZ, R214, 0x4, RZ, 0xc0, !PT ;  /* 0x00000004d6ff7812 */ /* 0x000fe4000780c0ff */
[----:B------:R-:W-:-:S02]  /*3ec0*/  CS2R R122, SRZ ;  /* 0x00000000007a7805 */ /* 0x000fc4000001ff00 */
[----:B------:R-:W-:Y:S01]  /*3ed0*/  CS2R R120, SRZ ;  /* 0x0000000000787805 */ /* 0x000fe2000001ff00 */
[----:B------:R3:W-:Y:S01]  /*3ee0*/  STL [R1], R0 ;  /* 0x0000000001007387 */ /* 0x0007e20000100800 */
        /* <DEDUP_REMOVED lines=23> */
[----:B------:R-:W-:Y:S01]  /*4060*/  CS2R R72, SRZ ;  /* 0x0000000000487805 */ /* 0x000fe2000001ff00 */
[----:B---3--:R-:W-:Y:S01]  /*4070*/  IMAD.MOV.U32 R0, RZ, RZ, 0x10 ;  /* 0x00000010ff007424 */ /* 0x008fe200078e00ff */
        /* <DEDUP_REMOVED lines=19> */
[----:B------:R-:W-:Y:S01]  /*41b0*/  VIADD R243, R243, 0xfffffffc ;  /* 0xfffffffcf3f37836 */ /* 0x000fe20000000000 */
[----:B------:R-:W-:Y:S01]  /*41c0*/  LOP3.LUT P4, RZ, R214, 0x8, RZ, 0xc0, !PT ;  /* 0x00000008d6ff7812 */ /* 0x000fe2000788c0ff */
[----:B------:R-:W-:Y:S01]  /*41d0*/  VIADD R212, R212, UR10 ;  /* 0x0000000ad4d47c36 */ /* 0x000fe20008000000 */
[----:B------:R-:W-:Y:S01]  /*41e0*/  SHF.R.U32.HI R216, RZ, 0x3, R214 ;  /* 0x00000003ffd87819 */ /* 0x000fe200000116d6 */
[----:B------:R-:W-:Y:S01]  /*41f0*/  VIADD R208, R208, UR10 ;  /* 0x0000000ad0d07c36 */ /* 0x000fe20008000000 */
[----:B------:R-:W-:Y:S01]  /*4200*/  SEL R0, R0, 0xfffffff0, !P0 ;  /* 0xfffffff000007807 */ /* 0x000fe20004000000 */
[C---:B------:R-:W-:Y:S01]  /*4210*/  IMAD.IADD R210, R201.reuse, 0x1, R204 ;  /* 0x00000001c9d27824 */ /* 0x040fe200078e02cc */
[----:B------:R-:W-:Y:S01]  /*4220*/  LOP3.LUT R248, R2, 0x40, RZ, 0xfc, !PT ;  /* 0x0000004002f87812 */ /* 0x000fe200078efcff */
[----:B------:R-:W-:Y:S01]  /*4230*/  IMAD.IADD R211, R201, 0x1, R209 ;  /* 0x00000001c9d37824 */ /* 0x000fe200078e02d1 */
[----:B------:R-:W3:Y:S01]  /*4240*/  LDCU UR8, c[0x0][0x3e0] ;  /* 0x00007c00ff0877ac */ /* 0x000ee20008000800 */
[----:B------:R-:W-:Y:S01]  /*4250*/  IMAD.WIDE.U32 R246, R246, -0x2daee0ad, RZ ;  /* 0xd2511f53f6f67825 */ /* 0x000fe200078e00ff */
[----:B------:R-:W4:Y:S01]  /*4260*/  LDCU UR12, c[0x0][0x45c] ;  /* 0x00008b80ff0c77ac */ /* 0x000f220008000800 */
[----:B------:R-:W1:Y:S01]  /*4270*/  LDCU.U8 UR9, c[0x0][0x4f8] ;  /* 0x00009f00ff0977ac */ /* 0x000e620008000000 */
[----:B--2---:R-:W-:-:S02]  /*4280*/  USHF.L.U32 UR13, UR13, 0x6, URZ ;  /* 0x000000060d0d7899 */ /* 0x004fc400080006ff */
[----:B------:R-:W-:Y:S02]  /*4290*/  UIADD3 UR46, UPT, UPT, UR46, 0x80, -UR37 ;  /* 0x000000802e2e7890 */ /* 0x000fe4000fffe825 */
[----:B------:R-:W-:Y:S02]  /*42a0*/  USHF.L.U32 UR50, UR50, 0x3, URZ ;  /* 0x0000000332327899 */ /* 0x000fe400080006ff */
[----:B------:R-:W-:Y:S02]  /*42b0*/  UIADD3 UR60, UPT, UPT, UR17, -0x61c88647, URZ ;  /* 0x9e3779b9113c7890 */ /* 0x000fe4000fffe0ff */
[----:B------:R-:W-:Y:S02]  /*42c0*/  UIADD3 UR59, UPT, UPT, UR15, -0x4498517b, URZ ;  /* 0xbb67ae850f3b7890 */ /* 0x000fe4000fffe0ff */
[----:B------:R-:W-:Y:S02]  /*42d0*/  UIADD3 UR58, UPT, UPT, UR17, 0x3c6ef372, URZ ;  /* 0x3c6ef372113a7890 */ /* 0x000fe4000fffe0ff */
[----:B------:R-:W-:-:S02]  /*42e0*/  UIADD3 UR55, UPT, UPT, UR15, 0x76cf5d0a, URZ ;  /* 0x76cf5d0a0f377890 */ /* 0x000fc4000fffe0ff */
[----:B------:R-:W-:Y:S02]  /*42f0*/  UIADD3 UR54, UPT, UPT, UR17, -0x255992d5, URZ ;  /* 0xdaa66d2b11367890 */ /* 0x000fe4000fffe0ff */
[----:B------:R-:W-:Y:S02]  /*4300*/  UIADD3 UR53, UPT, UPT, UR15, 0x32370b8f, URZ ;  /* 0x32370b8f0f357890 */ /* 0x000fe4000fffe0ff */
[----:B------:R-:W-:Y:S02]  /*4310*/  UIADD3 UR52, UPT, UPT, UR17, 0x78dde6e4, URZ ;  /* 0x78dde6e411347890 */ /* 0x000fe4000fffe0ff */
[----:B------:R-:W-:Y:S02]  /*4320*/  UIADD3 UR48, UPT, UPT, UR15, -0x126145ec, URZ ;  /* 0xed9eba140f307890 */ /* 0x000fe4000fffe0ff */
[----:B------:R-:W-:Y:S02]  /*4330*/  UIADD3 UR47, UPT, UPT, UR17, 0x1715609d, URZ ;  /* 0x1715609d112f7890 */ /* 0x000fe4000fffe0ff */
[----:B------:R-:W-:-:S02]  /*4340*/  UIADD3 UR44, UPT, UPT, UR15, -0x56f99767, URZ ;  /* 0xa90668990f2c7890 */ /* 0x000fc4000fffe0ff */
[----:B------:R-:W-:Y:S02]  /*4350*/  UIADD3 UR39, UPT, UPT, UR17, -0x4ab325aa, URZ ;  /* 0xb54cda5611277890 */ /* 0x000fe4000fffe0ff */
[----:B-1-34-:R-:W-:-:S12]  /*4360*/  UIADD3 UR24, UPT, UPT, UR15, 0x646e171e, URZ ;  /* 0x646e171e0f187890 */ /* 0x01afd8000fffe0ff */
.L_x_825:
[----:B------:R-:W0:Y:S01]  /*4370*/  LDGDEPBAR ;  /* 0x00000000000079af */ /* 0x000e220000000000 */
[C---:B------:R-:W-:Y:S01]  /*4380*/  IMAD.IADD R0, R212.reuse, 0x1, R201 ;  /* 0x00000001d4007824 */ /* 0x040fe200078e02c9 */
[----:B------:R-:W-:Y:S01]  /*4390*/  UIADD3 UR35, UPT, UPT, UR35, -0x40, URZ ;  /* 0xffffffc023237890 */ /* 0x000fe2000fffe0ff */
[----:B------:R-:W-:Y:S05]  /*43a0*/  IMAD.IADD R3, R212, 0x1, R202 ;  /* 0x00000001d4037824 */ /* 0x000fea00078e02ca */
[----:B------:R-:W2:Y:S01]  /*43b0*/  LDL R217, [R1] ;  /* 0x0000000001d97983 */ /* 0x000ea20000100800 */
[----:B------:R-:W-:Y:S01]  /*43c0*/  USHF.L.U32 UR10, UR41, 0x7, URZ ;  /* 0x00000007290a7899 */ /* 0x000fe200080006ff */
[--C-:B------:R-:W-:Y:S01]  /*43d0*/  SHF.R.U32.HI R219, RZ, 0x6, R214.reuse ;  /* 0x00000006ffdb7819 */ /* 0x100fe200000116d6 */
[----:B------:R-:W-:Y:S01]  /*43e0*/  IMAD.IADD R2, R201, 0x1, R3 ;  /* 0x00000001c9027824 */ /* 0x000fe200078e0203 */
[----:B------:R-:W3:Y:S01]  /*43f0*/  LDL R218, [R1+0x4] ;  /* 0x0000040001da7983 */ /* 0x000ee20000100800 */
[----:B------:R-:W-:Y:S01]  /*4400*/  UISETP.GE.AND UP0, UPT, UR35, UR46, UPT ;  /* 0x0000002e2300728c */ /* 0x000fe2000bf06270 */
[----:B------:R-:W-:Y:S01]  /*4410*/  IMAD.SHL.U32 R245, R214, 0x10, RZ ;  /* 0x00000010d6f57824 */ /* 0x000fe200078e00ff */
[----:B------:R-:W-:Y:S02]  /*4420*/  UIADD3 UR10, UPT, UPT, UR10, 0x80, URZ ;  /* 0x000000800a0a7890 */ /* 0x000fe4000fffe0ff */
[----:B------:R-:W-:Y:S02]  /*4430*/  UIADD3 UR36, UPT, UPT, UR36, -0x1, URZ ;  /* 0xffffffff24247890 */ /* 0x000fe4000fffe0ff */
[----:B------:R-:W-:Y:S01]  /*4440*/  UISETP.LT.AND UP0, UPT, UR10, UR37, UP0 ;  /* 0x000000250a00728c */ /* 0x000fe20008701270 */
[----:B------:R-:W-:Y:S05]  /*4450*/  LOP3.LUT R245, R245, 0x1c0, RZ, 0xc0, !PT ;  /* 0x000001c0f5f57812 */ /* 0x000fea00078ec0ff */
[----:B------:R-:W-:Y:S01]  /*4460*/  PLOP3.LUT P1, PT, PT, PT, UP0, 0x80, 0x8 ;  /* 0x000000000008781c */ /* 0x000fe20003f2f008 */
[----:B------:R-:W-:Y:S01]  /*4470*/  UISETP.GT.AND UP0, UPT, UR36, UR45, UPT ;  /* 0x0000002d2400728c */ /* 0x000fe2000bf04270 */
[----:B------:R-:W-:Y:S04]  /*4480*/  DEPBAR.LE SB0, 0x0 ;  /* 0x000080000000791a */ /* 0x000fe80000000000 */
[----:B------:R-:W-:Y:S06]  /*4490*/  BAR.SYNC.DEFER_BLOCKING 0x0 ;  /* 0x0000000000007b1d */ /* 0x000fec0000010000 */
[----:B------:R-:W-:Y:S08]  /*44a0*/  LDSM.16.M88.4 R32, [R212] ;  /* 0x00000000d420783b */ /* 0x000ff00000000200 */
[----:B------:R-:W1:Y:S08]  /*44b0*/  LDSM.16.M88.4 R16, [R204+0xc000] ;  /* 0x00c00000cc10783b */ /* 0x000e700000000200 */
[----:B------:R-:W4:Y:S08]  /*44c0*/  LDSM.16.M88.4 R28, [R212+0x1000] ;  /* 0x00100000d41c783b */ /* 0x000f300000000200 */
[----:B------:R-:W4:Y:S08]  /*44d0*/  LDSM.16.M88.4 R164, [R204+0xc800] ;  /* 0x00c80000cca4783b */ /* 0x000f300000000200 */
[----:B------:R-:W-:Y:S08]  /*44e0*/  LDSM.16.M88.4 R168, [R0] ;  /* 0x0000000000a8783b */ /* 0x000ff00000000200 */
[----:B------:R-:W4:Y:S01]  /*44f0*/  LDSM.16.M88.4 R172, [R210+0xc000] ;  /* 0x00c00000d2ac783b */ /* 0x000f220000000200 */
[-C--:B-1----:R-:W-:Y:S07]  /*4500*/  HMMA.16816.F32.BF16 R4, R32, R16.reuse, RZ ;  /* 0x000000102004723c */ /* 0x082fee00000418ff */
[----:B------:R-:W1:Y:S01]  /*4510*/  LDSM.16.M88.4 R176, [R0+0x1000] ;  /* 0x0010000000b0783b */ /* 0x000e620000000200 */
[C---:B----4-:R-:W-:Y:S07]  /*4520*/  HMMA.16816.F32.BF16 R8, R28.reuse, R16, RZ ;  /* 0x000000101c08723c */ /* 0x050fee00000418ff */
[----:B------:R-:W4:Y:S01]  /*4530*/  LDSM.16.M88.4 R180, [R210+0xc800] ;  /* 0x00c80000d2b4783b */ /* 0x000f220000000200 */
[-C--:B------:R-:W-:Y:S07]  /*4540*/  HMMA.16816.F32.BF16 R12, R28, R18.reuse, RZ ;  /* 0x000000121c0c723c */ /* 0x080fee00000418ff */
[----:B------:R-:W-:Y:S01]  /*4550*/  LDSM.16.M88.4 R184, [R3] ;  /* 0x0000000003b8783b */ /* 0x000fe20000000200 */
[C---:B------:R-:W-:Y:S07]  /*4560*/  HMMA.16816.F32.BF16 R16, R32.reuse, R18, RZ ;  /* 0x000000122010723c */ /* 0x040fee00000418ff */
[----:B------:R-:W4:Y:S01]  /*4570*/  LDSM.16.M88.4 R188, [R209+0xc000] ;  /* 0x00c00000d1bc783b */ /* 0x000f220000000200 */
[-C--:B------:R-:W-:Y:S07]  /*4580*/  HMMA.16816.F32.BF16 R20, R32, R164.reuse, RZ ;  /* 0x000000a42014723c */ /* 0x080fee00000418ff */
[----:B------:R-:W4:Y:S01]  /*4590*/  LDSM.16.M88.4 R192, [R3+0x1000] ;  /* 0x0010000003c0783b */ /* 0x000f220000000200 */
[C---:B------:R-:W-:Y:S07]  /*45a0*/  HMMA.16816.F32.BF16 R24, R28.reuse, R164, RZ ;  /* 0x000000a41c18723c */ /* 0x040fee00000418ff */
[----:B------:R-:W-:Y:S01]  /*45b0*/  LDSM.16.M88.4 R196, [R204+0x10000] ;  /* 0x01000000ccc4783b */ /* 0x000fe20000000200 */
[-C--:B------:R-:W-:Y:S07]  /*45c0*/  HMMA.16816.F32.BF16 R28, R28, R166.reuse, RZ ;  /* 0x000000a61c1c723c */ /* 0x080fee00000418ff */
[----:B------:R-:W-:Y:S01]  /*45d0*/  LDSM.16.M88.4 R200, [R212+0x3000] ;  /* 0x00300000d4c8783b */ /* 0x000fe20000000200 */
[----:B------:R-:W-:Y:S07]  /*45e0*/  HMMA.16816.F32.BF16 R32, R32, R166, RZ ;  /* 0x000000a62020723c */ /* 0x000fee00000418ff */
[----:B------:R-:W4:Y:S01]  /*45f0*/  LDSM.16.M88.4 R164, [R209+0xc800] ;  /* 0x00c80000d1a4783b */ /* 0x000f220000000200 */
[-C--:B------:R-:W-:Y:S07]  /*4600*/  HMMA.16816.F32.BF16 R4, R168, R172.reuse, R4 ;  /* 0x000000aca804723c */ /* 0x080fee0000041804 */
[----:B------:R-:W-:Y:S01]  /*4610*/  LDSM.16.M88.4 R204, [R204+0x10800] ;  /* 0x01080000cccc783b */ /* 0x000fe20000000200 */
[C---:B-1----:R-:W-:Y:S08]  /*4620*/  HMMA.16816.F32.BF16 R8, R176.reuse, R172, R8 ;  /* 0x000000acb008723c */ /* 0x042ff00000041808 */
[-C--:B------:R-:W-:Y:S08]  /*4630*/  HMMA.16816.F32.BF16 R12, R176, R174.reuse, R12 ;  /* 0x000000aeb00c723c */ /* 0x080ff0000004180c */
[C---:B------:R-:W-:Y:S01]  /*4640*/  HMMA.16816.F32.BF16 R16, R168.reuse, R174, R16 ;  /* 0x000000aea810723c */ /* 0x040fe20000041810 */
[----:B------:R-:W-:Y:S07]  /*4650*/  LDSM.16.M88.4 R172, [R211+0xc000] ;  /* 0x00c00000d3ac783b */ /* 0x000fee0000000200 */
[-C--:B----4-:R-:W-:Y:S08]  /*4660*/  HMMA.16816.F32.BF16 R20, R168, R180.reuse, R20 ;  /* 0x000000b4a814723c */ /* 0x090ff00000041814 */
[C---:B------:R-:W-:Y:S08]  /*4670*/  HMMA.16816.F32.BF16 R24, R176.reuse, R180, R24 ;  /* 0x000000b4b018723c */ /* 0x040ff00000041818 */
[-C--:B------:R-:W-:Y:S01]  /*4680*/  HMMA.16816.F32.BF16 R28, R176, R182.reuse, R28 ;  /* 0x000000b6b01c723c */ /* 0x080fe2000004181c */
[----:B------:R-:W-:Y:S07]  /*4690*/  LDSM.16.M88.4 R176, [R2+0x1000] ;  /* 0x0010000002b0783b */ /* 0x000fee0000000200 */
[----:B------:R-:W-:Y:S01]  /*46a0*/  HMMA.16816.F32.BF16 R32, R168, R182, R32 ;  /* 0x000000b6a820723c */ /* 0x000fe20000041820 */
[----:B------:R-:W1:Y:S07]  /*46b0*/  LDSM.16.M88.4 R168, [R2] ;  /* 0x0000000002a8783b */ /* 0x000e6e0000000200 */
[-C--:B------:R-:W-:Y:S01]  /*46c0*/  HMMA.16816.F32.BF16 R4, R184, R188.reuse, R4 ;  /* 0x000000bcb804723c */ /* 0x080fe20000041804 */
[----:B------:R-:W4:Y:S07]  /*46d0*/  LDSM.16.M88.4 R180, [R211+0xc800] ;  /* 0x00c80000d3b4783b */ /* 0x000f2e0000000200 */
[C---:B------:R-:W-:Y:S08]  /*46e0*/  HMMA.16816.F32.BF16 R8, R192.reuse, R188, R8 ;  /* 0x000000bcc008723c */ /* 0x040ff00000041808 */
[-C--:B------:R-:W-:Y:S08]  /*46f0*/  HMMA.16816.F32.BF16 R12, R192, R190.reuse, R12 ;  /* 0x000000bec00c723c */ /* 0x080ff0000004180c */
[C---:B------:R-:W-:Y:S01]  /*4700*/  HMMA.16816.F32.BF16 R16, R184.reuse, R190, R16 ;  /* 0x000000beb810723c */ /* 0x040fe20000041810 */
[----:B------:R-:W2:Y:S07]  /*4710*/  LDSM.16.M88.4 R188, [R212+0x2000] ;  /* 0x00200000d4bc783b */ /* 0x000eae0000000200 */
[-C--:B------:R-:W-:Y:S08]  /*4720*/  HMMA.16816.F32.BF16 R20, R184, R164.reuse, R20 ;  /* 0x000000a4b814723c */ /* 0x080ff00000041814 */
[C---:B------:R-:W-:Y:S08]  /*4730*/  HMMA.16816.F32.BF16 R24, R192.reuse, R164, R24 ;  /* 0x000000a4c018723c */ /* 0x040ff00000041818 */
[-C--:B------:R-:W-:Y:S01]  /*4740*/  HMMA.16816.F32.BF16 R28, R192, R166.reuse, R28 ;  /* 0x000000a6c01c723c */ /* 0x080fe2000004181c */
[----:B------:R-:W-:Y:S07]  /*4750*/  LDSM.16.M88.4 R192, [R210+0x10800] ;  /* 0x01080000d2c0783b */ /* 0x000fee0000000200 */
[----:B------:R-:W-:Y:S01]  /*4760*/  HMMA.16816.F32.BF16 R32, R184, R166, R32 ;  /* 0x000000a6b820723c */ /* 0x000fe20000041820 */
[----:B------:R-:W-:Y:S07]  /*4770*/  LDSM.16.M88.4 R164, [R0+0x2000] ;  /* 0x0020000000a4783b */ /* 0x000fee0000000200 */
[-C--:B-1----:R-:W-:Y:S01]  /*4780*/  HMMA.16816.F32.BF16 R4, R168, R172.reuse, R4 ;  /* 0x000000aca804723c */ /* 0x082fe20000041804 */
[----:B------:R1:W-:Y:S07]  /*4790*/  LDSM.16.M88.4 R184, [R0+0x3000] ;  /* 0x0030000000b8783b */ /* 0x0003ee0000000200 */
[C---:B------:R-:W-:Y:S08]  /*47a0*/  HMMA.16816.F32.BF16 R8, R176.reuse, R172, R8 ;  /* 0x000000acb008723c */ /* 0x040ff00000041808 */
[-C--:B------:R-:W-:Y:S08]  /*47b0*/  HMMA.16816.F32.BF16 R12, R176, R174.reuse, R12 ;  /* 0x000000aeb00c723c */ /* 0x080ff0000004180c */
[C---:B------:R-:W-:Y:S01]  /*47c0*/  HMMA.16816.F32.BF16 R16, R168.reuse, R174, R16 ;  /* 0x000000aea810723c */ /* 0x040fe20000041810 */
[----:B------:R-:W3:Y:S01]  /*47d0*/  LDSM.16.M88.4 R172, [R210+0x10000] ;  /* 0x01000000d2ac783b */ /* 0x000ee20000000200 */
[----:B-1----:R-:W-:Y:S04]  /*47e0*/  IMAD.U32 R0, RZ, RZ, UR41 ;  /* 0x00000029ff007e24 */ /* 0x002fe8000f8e00ff */
[----:B------:R-:W-:Y:S02]  /*47f0*/  IMAD R0, R0, 0x4, R219 ;  /* 0x0000000400007824 */ /* 0x000fe400078e02db */
[-C--:B----4-:R-:W-:Y:S08]  /*4800*/  HMMA.16816.F32.BF16 R20, R168, R180.reuse, R20 ;  /* 0x000000b4a814723c */ /* 0x090ff00000041814 */
[C---:B------:R-:W-:Y:S08]  /*4810*/  HMMA.16816.F32.BF16 R24, R176.reuse, R180, R24 ;  /* 0x000000b4b018723c */ /* 0x040ff00000041818 */
[-C--:B------:R-:W-:Y:S01]  /*4820*/  HMMA.16816.F32.BF16 R28, R176, R182.reuse, R28 ;  /* 0x000000b6b01c723c */ /* 0x080fe2000004181c */
[----:B------:R-:W-:Y:S07]  /*4830*/  LDSM.16.M88.4 R176, [R209+0x10000] ;  /* 0x01000000d1b0783b */ /* 0x000fee0000000200 */
[----:B------:R-:W-:Y:S01]  /*4840*/  HMMA.16816.F32.BF16 R32, R168, R182, R32 ;  /* 0x000000b6a820723c */ /* 0x000fe20000041820 */
[----:B------:R-:W1:Y:S07]  /*4850*/  LDSM.16.M88.4 R168, [R3+0x2000] ;  /* 0x0020000003a8783b */ /* 0x000e6e0000000200 */
[-C--:B--2---:R-:W-:Y:S01]  /*4860*/  HMMA.16816.F32.BF16 R4, R188, R196.reuse, R4 ;  /* 0x000000c4bc04723c */ /* 0x084fe20000041804 */
[----:B------:R2:W4:Y:S07]  /*4870*/  LDSM.16.M88.4 R180, [R3+0x3000] ;  /* 0x0030000003b4783b */ /* 0x00052e0000000200 */
[C---:B------:R-:W-:Y:S08]  /*4880*/  HMMA.16816.F32.BF16 R8, R200.reuse, R196, R8 ;  /* 0x000000c4c808723c */ /* 0x040ff00000041808 */
[-C--:B------:R-:W-:Y:S08]  /*4890*/  HMMA.16816.F32.BF16 R12, R200, R198.reuse, R12 ;  /* 0x000000c6c80c723c */ /* 0x080ff0000004180c */
[C---:B------:R-:W-:Y:S01]  /*48a0*/  HMMA.16816.F32.BF16 R16, R188.reuse, R198, R16 ;  /* 0x000000c6bc10723c */ /* 0x040fe20000041810 */
[----:B------:R-:W4:Y:S03]  /*48b0*/  LDSM.16.M88.4 R196, [R209+0x10800] ;  /* 0x01080000d1c4783b */ /* 0x000f260000000200 */
[----:B--2---:R-:W-:Y:S04]  /*48c0*/  VIADD R3, R243, 0x2 ;  /* 0x00000002f3037836 */ /* 0x004fe80000000000 */
[-C--:B------:R-:W-:Y:S08]  /*48d0*/  HMMA.16816.F32.BF16 R20, R188, R204.reuse, R20 ;  /* 0x000000ccbc14723c */ /* 0x080ff00000041814 */
[C---:B------:R-:W-:Y:S04]  /*48e0*/  HMMA.16816.F32.BF16 R24, R200.reuse, R204, R24 ;  /* 0x000000ccc818723c */ /* 0x040fe80000041818 */
[----:B------:R-:W-:Y:S04]  /*48f0*/  IMAD.SHL.U32 R205, R214, 0x2, RZ ;  /* 0x00000002d6cd7824 */ /* 0x000fe800078e00ff */
[-C--:B------:R-:W-:Y:S01]  /*4900*/  HMMA.16816.F32.BF16 R28, R200, R206.reuse, R28 ;  /* 0x000000cec81c723c */ /* 0x080fe2000004181c */
[----:B------:R-:W-:Y:S02]  /*4910*/  IMAD.MOV.U32 R202, RZ, RZ, 0x40 ;  /* 0x00000040ffca7424 */ /* 0x000fe400078e00ff */
[----:B------:R-:W-:Y:S03]  /*4920*/  LOP3.LUT R245, R245, 0x38, R205, 0xf8, !PT ;  /* 0x00000038f5f57812 */ /* 0x000fe600078ef8cd */
[----:B------:R-:W-:Y:S02]  /*4930*/  SEL R202, R202, 0xffffffc0, !P0 ;  /* 0xffffffc0caca7807 */ /* 0x000fe40004000000 */
[----:B------:R-:W-:Y:S04]  /*4940*/  HMMA.16816.F32.BF16 R32, R188, R206, R32 ;  /* 0x000000cebc20723c */ /* 0x000fe80000041820 */
[----:B------:R-:W-:Y:S04]  /*4950*/  IMAD.SHL.U32 R206, R214, 0x20, RZ ;  /* 0x00000020d6ce7824 */ /* 0x000fe800078e00ff */
[-C--:B---3--:R-:W-:Y:S08]  /*4960*/  HMMA.16816.F32.BF16 R4, R164, R172.reuse, R4 ;  /* 0x000000aca404723c */ /* 0x088ff00000041804 */
[C---:B------:R-:W-:Y:S08]  /*4970*/  HMMA.16816.F32.BF16 R8, R184.reuse, R172, R8 ;  /* 0x000000acb808723c */ /* 0x040ff00000041808 */
[-C--:B------:R-:W-:Y:S08]  /*4980*/  HMMA.16816.F32.BF16 R12, R184, R174.reuse, R12 ;  /* 0x000000aeb80c723c */ /* 0x080ff0000004180c */
[C---:B------:R-:W-:Y:S01]  /*4990*/  HMMA.16816.F32.BF16 R16, R164.reuse, R174, R16 ;  /* 0x000000aea410723c */ /* 0x040fe20000041810 */
[----:B------:R-:W-:Y:S07]  /*49a0*/  LDSM.16.M88.4 R172, [R211+0x10000] ;  /* 0x01000000d3ac783b */ /* 0x000fee0000000200 */
[-C--:B------:R-:W-:Y:S08]  /*49b0*/  HMMA.16816.F32.BF16 R20, R164, R192.reuse, R20 ;  /* 0x000000c0a414723c */ /* 0x080ff00000041814 */
[C---:B------:R-:W-:Y:S08]  /*49c0*/  HMMA.16816.F32.BF16 R24, R184.reuse, R192, R24 ;  /* 0x000000c0b818723c */ /* 0x040ff00000041818 */
[-C--:B------:R-:W-:Y:S03]  /*49d0*/  HMMA.16816.F32.BF16 R28, R184, R194.reuse, R28 ;  /* 0x000000c2b81c723c */ /* 0x080fe6000004181c */
[----:B------:R-:W-:Y:S05]  /*49e0*/  IMAD.WIDE.U32 R184, R243, -0x326172a9, RZ ;  /* 0xcd9e8d57f3b87825 */ /* 0x000fea00078e00ff */
[----:B------:R-:W-:Y:S01]  /*49f0*/  HMMA.16816.F32.BF16 R32, R164, R194, R32 ;  /* 0x000000c2a420723c */ /* 0x000fe20000041820 */
[----:B------:R-:W2:Y:S03]  /*4a00*/  LDSM.16.M88.4 R164, [R2+0x2000] ;  /* 0x0020000002a4783b */ /* 0x000ea60000000200 */
[----:B------:R-:W-:Y:S04]  /*4a10*/  LOP3.LUT R186, R217, UR17, R185, 0x96, !PT ;  /* 0x00000011d9ba7c12 */ /* 0x000fe8000f8e96b9 */
[-C--:B-1----:R-:W-:Y:S05]  /*4a20*/  HMMA.16816.F32.BF16 R4, R168, R176.reuse, R4 ;  /* 0x000000b0a804723c */ /* 0x082fea0000041804 */
[----:B------:R-:W-:Y:S03]  /*4a30*/  IMAD.WIDE.U32 R186, R186, -0x2daee0ad, RZ ;  /* 0xd2511f53baba7825 */ /* 0x000fe600078e00ff */
[C---:B----4-:R-:W-:Y:S04]  /*4a40*/  HMMA.16816.F32.BF16 R8, R180.reuse, R176, R8 ;  /* 0x000000b0b408723c */ /* 0x050fe80000041808 */
[----:B------:R-:W-:Y:S04]  /*4a50*/  LOP3.LUT R190, R246, UR59, R187, 0x96, !PT ;  /* 0x0000003bf6be7c12 */ /* 0x000fe8000f8e96bb */
[-C--:B------:R-:W-:Y:S03]  /*4a60*/  HMMA.16816.F32.BF16 R12, R180, R178.reuse, R12 ;  /* 0x000000b2b40c723c */ /* 0x080fe6000004180c */
[----:B------:R-:W-:Y:S05]  /*4a70*/  IMAD.WIDE.U32 R190, R190, -0x326172a9, RZ ;  /* 0xcd9e8d57bebe7825 */ /* 0x000fea00078e00ff */
[C---:B------:R-:W-:Y:S01]  /*4a80*/  HMMA.16816.F32.BF16 R16, R168.reuse, R178, R16 ;  /* 0x000000b2a810723c */ /* 0x040fe20000041810 */
[----:B------:R1:W3:Y:S07]  /*4a90*/  LDSM.16.M88.4 R176, [R2+0x3000] ;  /* 0x0030000002b0783b */ /* 0x0002ee0000000200 */
[-C--:B------:R-:W-:Y:S08]  /*4aa0*/  HMMA.16816.F32.BF16 R20, R168, R196.reuse, R20 ;  /* 0x000000c4a814723c */ /* 0x080ff00000041814 */
[C---:B------:R-:W-:Y:S01]  /*4ab0*/  HMMA.16816.F32.BF16 R24, R180.reuse, R196, R24 ;  /* 0x000000c4b418723c */ /* 0x040fe20000041818 */
[----:B------:R-:W-:Y:S02]  /*4ac0*/  IMAD.MOV.U32 R197, RZ, RZ, 0x20 ;  /* 0x00000020ffc57424 */ /* 0x000fe400078e00ff */
[----:B------:R-:W-:Y:S05]  /*4ad0*/  IMAD.MOV.U32 R196, RZ, RZ, 0x18 ;  /* 0x00000018ffc47424 */ /* 0x000fea00078e00ff */
[-C--:B------:R-:W-:Y:S03]  /*4ae0*/  HMMA.16816.F32.BF16 R28, R180, R198.reuse, R28 ;  /* 0x000000c6b41c723c */ /* 0x080fe6000004181c */
[----:B------:R-:W-:Y:S01]  /*4af0*/  IMAD.WIDE.U32 R182, R3, -0x326172a9, RZ ;  /* 0xcd9e8d5703b67825 */ /* 0x000fe200078e00ff */
[----:B------:R-:W-:Y:S02]  /*4b00*/  LEA R180, R218, UR4, 0x1 ;  /* 0x00000004dab47c11 */ /* 0x000fe4000f8e08ff */
[----:B-1----:R-:W-:Y:S02]  /*4b10*/  LOP3.LUT R2, R0, UR15, R247, 0x96, !PT ;  /* 0x0000000f00027c12 */ /* 0x002fe4000f8e96f7 */
[----:B------:R-:W-:Y:S01]  /*4b20*/  HMMA.16816.F32.BF16 R32, R168, R198, R32 ;  /* 0x000000c6a820723c */ /* 0x000fe20000041820 */
[----:B------:R-:W1:Y:S03]  /*4b30*/  LDSM.16.M88.4 R168, [R211+0x10800] ;  /* 0x01080000d3a8783b */ /* 0x000e660000000200 */
[----:B------:R-:W-:Y:S01]  /*4b40*/  LOP3.LUT R0, R217, UR17, R183, 0x96, !PT ;  /* 0x00000011d9007c12 */ /* 0x000fe2000f8e96b7 */
[----:B------:R-:W-:Y:S02]  /*4b50*/  IMAD.SHL.U32 R217, R214, 0x2, RZ ;  /* 0x00000002d6d97824 */ /* 0x000fe400078e00ff */
[----:B------:R-:W-:Y:S01]  /*4b60*/  VIADD R185, R180, 0x20000 ;  /* 0x00020000b4b97836 */ /* 0x000fe20000000000 */
[-C--:B--2---:R-:W-:Y:S05]  /*4b70*/  HMMA.16816.F32.BF16 R4, R164, R172.reuse, R4 ;  /* 0x000000aca404723c */ /* 0x084fea0000041804 */
[----:B------:R-:W-:Y:S01]  /*4b80*/  IMAD.WIDE.U32 R194, R0, -0x2daee0ad, RZ ;  /* 0xd2511f5300c27825 */ /* 0x000fe200078e00ff */
[----:B------:R-:W-:Y:S02]  /*4b90*/  @!P1 LOP3.LUT R0, R217, 0x6, RZ, 0xc0, !PT ;  /* 0x00000006d9009812 */ /* 0x000fe400078ec0ff */
[C---:B---3--:R-:W-:Y:S04]  /*4ba0*/  HMMA.16816.F32.BF16 R8, R176.reuse, R172, R8 ;  /* 0x000000acb008723c */ /* 0x048fe80000041808 */
[----:B------:R-:W-:Y:S01]  /*4bb0*/  IMAD.WIDE.U32 R2, R2, -0x326172a9, RZ ;  /* 0xcd9e8d5702027825 */ /* 0x000fe200078e00ff */
[----:B------:R-:W-:Y:S02]  /*4bc0*/  SHF.R.U32.HI R217, RZ, 0x1, R214 ;  /* 0x00000001ffd97819 */ /* 0x000fe400000116d6 */
[----:B------:R-:W-:Y:S01]  /*4bd0*/  LOP3.LUT R188, R246, UR59, R195, 0x96, !PT ;  /* 0x0000003bf6bc7c12 */ /* 0x000fe2000f8e96c3 */
[-C--:B------:R-:W-:Y:S03]  /*4be0*/  HMMA.16816.F32.BF16 R12, R176, R174.reuse, R12 ;  /* 0x000000aeb00c723c */ /* 0x080fe6000004180c */
[----:B------:R-:W-:Y:S01]  /*4bf0*/  LOP3.LUT R183, R184, UR60, R3, 0x96, !PT ;  /* 0x0000003cb8b77c12 */ /* 0x000fe2000f8e9603 */
[----:B------:R-:W-:Y:S01]  /*4c00*/  IMAD.WIDE.U32 R188, R188, -0x326172a9, RZ ;  /* 0xcd9e8d57bcbc7825 */ /* 0x000fe200078e00ff */
[----:B------:R-:W-:Y:S02]  /*4c10*/  LOP3.LUT R192, R2, UR58, R191, 0x96, !PT ;  /* 0x0000003a02c07c12 */ /* 0x000fe4000f8e96bf */
[----:B------:R-:W-:Y:S01]  /*4c20*/  @!P1 LOP3.LUT R0, R0, 0x1e0, R217, 0xf8, !PT ;  /* 0x000001e000009812 */ /* 0x000fe200078ef8d9 */
[C---:B------:R-:W-:Y:S04]  /*4c30*/  HMMA.16816.F32.BF16 R16, R164.reuse, R174, R16 ;  /* 0x000000aea410723c */ /* 0x040fe80000041810 */
[----:B------:R-:W-:Y:S01]  /*4c40*/  LOP3.LUT R184, R182, UR60, R3, 0x96, !PT ;  /* 0x0000003cb6b87c12 */ /* 0x000fe2000f8e9603 */
[----:B------:R-:W-:Y:S01]  /*4c50*/  IMAD.U32 R3, RZ, RZ, UR41 ;  /* 0x00000029ff037e24 */ /* 0x000fe2000f8e00ff */
[----:B------:R-:W-:Y:S01]  /*4c60*/  LOP3.LUT R187, R2, UR58, R189, 0x96, !PT ;  /* 0x0000003a02bb7c12 */ /* 0x000fe2000f8e96bd */
[----:B------:R-:W-:Y:S01]  /*4c70*/  IMAD.WIDE.U32 R182, R183, -0x2daee0ad, RZ ;  /* 0xd2511f53b7b67825 */ /* 0x000fe200078e00ff */
[----:B------:R-:W-:Y:S01]  /*4c80*/  @!P1 VIADDMNMX R173, R236, -R197, UR37, PT ;  /* 0x00000025ecad9e46 */ /* 0x000fe2000b8009c5 */
[-C--:B-1----:R-:W-:Y:S01]  /*4c90*/  HMMA.16816.F32.BF16 R20, R164, R168.reuse, R20 ;  /* 0x000000a8a414723c */ /* 0x082fe20000041814 */
[----:B------:R-:W2:Y:S02]  /*4ca0*/  LDL R197, [R1+0x8] ;  /* 0x0000080001c57983 */ /* 0x000ea40000100800 */
[----:B------:R-:W-:Y:S01]  /*4cb0*/  IMAD.WIDE.U32 R192, R192, -0x2daee0ad, RZ ;  /* 0xd2511f53c0c07825 */ /* 0x000fe200078e00ff */
[----:B------:R-:W-:Y:S02]  /*4cc0*/  @!P1 VIADDMNMX R172, R236, -R196, UR37, PT ;  /* 0x00000025ecac9e46 */ /* 0x000fe4000b8009c4 */
[----:B------:R-:W-:Y:S01]  /*4cd0*/  LOP3.LUT R186, R186, UR55, R183, 0x96, !PT ;  /* 0x00000037baba7c12 */ /* 0x000fe2000f8e96b7 */
[----:B------:R-:W-:Y:S01]  /*4ce0*/  @!P1 IMAD R0, R3, 0x80, R0 ;  /* 0x0000008003009824 */ /* 0x000fe200078e0200 */
[C---:B------:R-:W-:Y:S01]  /*4cf0*/  HMMA.16816.F32.BF16 R24, R176.reuse, R168, R24 ;  /* 0x000000a8b018723c */ /* 0x040fe20000041818 */
[----:B------:R-:W-:Y:S03]  /*4d00*/  IMAD.MOV.U32 R196, RZ, RZ, 0x8 ;  /* 0x00000008ffc47424 */ /* 0x000fe600078e00ff */
[----:B------:R-:W-:Y:S01]  /*4d10*/  LOP3.LUT R189, R182, UR53, R193, 0x96, !PT ;  /* 0x00000035b6bd7c12 */ /* 0x000fe2000f8e96c1 */
[----:B------:R-:W-:Y:S01]  /*4d20*/  @!P1 VIADD R182, R0, 0x1 ;  /* 0x0000000100b69836 */ /* 0x000fe20000000000 */
[----:B------:R-:W-:Y:S01]  /*4d30*/  @!P1 VIMNMX R3, PT, PT, R236, UR37, PT ;  /* 0x00000025ec039c48 */ /* 0x000fe2000bfe0100 */
[----:B------:R-:W-:Y:S01]  /*4d40*/  @!P1 VIADD R174, R0, 0x8 ;  /* 0x0000000800ae9836 */ /* 0x000fe20000000000 */
[-C--:B------:R-:W-:Y:S03]  /*4d50*/  HMMA.16816.F32.BF16 R28, R176, R170.reuse, R28 ;  /* 0x000000aab01c723c */ /* 0x080fe6000004181c */
[-C--:B------:R-:W-:Y:S01]  /*4d60*/  @!P1 ISETP.GE.AND P2, PT, R182, R173.reuse, PT ;  /* 0x000000adb600920c */ /* 0x080fe20003f46270 */
[C---:B------:R-:W-:Y:S01]  /*4d70*/  @!P1 VIADD R175, R0.reuse, 0x9 ;  /* 0x0000000900af9836 */ /* 0x040fe20000000000 */
[----:B------:R-:W-:Y:S01]  /*4d80*/  @!P1 ISETP.GE.AND P6, PT, R0, R172, PT ;  /* 0x000000ac0000920c */ /* 0x000fe20003fc6270 */
[----:B------:R-:W-:Y:S01]  /*4d90*/  VIADD R181, R180, 0x20020 ;  /* 0x00020020b4b57836 */ /* 0x000fe20000000000 */
[----:B------:R-:W-:Y:S01]  /*4da0*/  @!P1 FSEL R5, R5, -INF , !P2 ;  /* 0xff80000005059808 */ /* 0x000fe20005000000 */
[----:B------:R-:W-:Y:S04]  /*4db0*/  HMMA.16816.F32.BF16 R32, R164, R170, R32 ;  /* 0x000000aaa420723c */ /* 0x000fe80000041820 */
[C---:B------:R-:W-:Y:S01]  /*4dc0*/  @!P1 ISETP.GE.AND P5, PT, R0.reuse, R173, PT ;  /* 0x000000ad0000920c */ /* 0x040fe20003fa6270 */
[----:B------:R-:W-:Y:S01]  /*4dd0*/  @P4 VIADD R181, R185, 0xffffffe0 ;  /* 0xffffffe0b9b54836 */ /* 0x000fe20000000000 */
[-C--:B------:R-:W-:Y:S01]  /*4de0*/  @!P1 ISETP.GE.AND P2, PT, R0, R3.reuse, PT ;  /* 0x000000030000920c */ /* 0x080fe20003f46270 */
[----:B------:R-:W-:Y:S01]  /*4df0*/  IMAD.WIDE.U32 R184, R184, -0x2daee0ad, RZ ;  /* 0xd2511f53b8b87825 */ /* 0x000fe200078e00ff */
[----:B------:R-:W-:Y:S02]  /*4e00*/  @!P1 VIADDMNMX R2, R236, R196, UR37, PT ;  /* 0x00000025ec029e46 */ /* 0x000fe4000b8001c4 */
[----:B------:R-:W-:Y:S01]  /*4e10*/  @!P1 FSEL R6, R6, -INF , !P6 ;  /* 0xff80000006069808 */ /* 0x000fe20007000000 */
[----:B------:R-:W-:Y:S01]  /*4e20*/  @!P1 VIADD R168, R0, 0x10 ;  /* 0x0000001000a89836 */ /* 0x000fe20000000000 */
[-C--:B------:R-:W-:Y:S01]  /*4e30*/  @!P1 ISETP.GE.AND P6, PT, R182, R3.reuse, PT ;  /* 0x00000003b600920c */ /* 0x080fe20003fc6270 */
[----:B------:R-:W-:Y:S01]  /*4e40*/  @!P1 VIADD R169, R0, 0x11 ;  /* 0x0000001100a99836 */ /* 0x000fe20000000000 */
[----:B------:R-:W-:Y:S01]  /*4e50*/  @!P1 FSEL R4, R4, -INF , !P5 ;  /* 0xff80000004049808 */ /* 0x000fe20006800000 */
[----:B------:R-:W-:Y:S01]  /*4e60*/  IMAD.MOV.U32 R196, RZ, RZ, 0x10 ;  /* 0x00000010ffc47424 */ /* 0x000fe200078e00ff */
[----:B------:R-:W-:Y:S02]  /*4e70*/  @!P1 FSEL R8, R8, -INF , !P2 ;  /* 0xff80000008089808 */ /* 0x000fe40005000000 */
[----:B------:R-:W-:Y:S02]  /*4e80*/  @!P1 ISETP.GE.AND P5, PT, R182, R172, PT ;  /* 0x000000acb600920c */ /* 0x000fe40003fa6270 */
[-C--:B------:R-:W-:Y:S02]  /*4e90*/  @!P1 ISETP.GE.AND P2, PT, R0, R2.reuse, PT ;  /* 0x000000020000920c */ /* 0x080fe40003f46270 */
[----:B------:R-:W-:Y:S02]  /*4ea0*/  @!P1 FSEL R9, R9, -INF , !P6 ;  /* 0xff80000009099808 */ /* 0x000fe40007000000 */
[-C--:B------:R-:W-:Y:S02]  /*4eb0*/  @!P1 ISETP.GE.AND P6, PT, R174, R3.reuse, PT ;  /* 0x00000003ae00920c */ /* 0x080fe40003fc6270 */
[----:B------:R-:W-:Y:S02]  /*4ec0*/  @!P1 FSEL R7, R7, -INF , !P5 ;  /* 0xff80000007079808 */ /* 0x000fe40006800000 */
[----:B------:R-:W-:Y:S02]  /*4ed0*/  @!P1 FSEL R10, R10, -INF , !P2 ;  /* 0xff8000000a0a9808 */ /* 0x000fe40005000000 */
[-C--:B------:R-:W-:Y:S01]  /*4ee0*/  @!P1 ISETP.GE.AND P5, PT, R182, R2.reuse, PT ;  /* 0x00000002b600920c */ /* 0x080fe20003fa6270 */
[----:B------:R-:W-:Y:S01]  /*4ef0*/  IMAD.WIDE.U32 R182, R187, -0x2daee0ad, RZ ;  /* 0xd2511f53bbb67825 */ /* 0x000fe200078e00ff */
[C---:B------:R-:W-:Y:S02]  /*4f00*/  @!P1 ISETP.GE.AND P2, PT, R175.reuse, R3, PT ;  /* 0x00000003af00920c */ /* 0x040fe40003f46270 */
[----:B------:R-:W-:Y:S02]  /*4f10*/  @!P1 FSEL R12, R12, -INF , !P6 ;  /* 0xff8000000c0c9808 */ /* 0x000fe40007000000 */
[-C--:B------:R-:W-:Y:S02]  /*4f20*/  @!P1 ISETP.GE.AND P6, PT, R175, R2.reuse, PT ;  /* 0x00000002af00920c */ /* 0x080fe40003fc6270 */
[----:B------:R-:W-:Y:S02]  /*4f30*/  @!P1 FSEL R11, R11, -INF , !P5 ;  /* 0xff8000000b0b9808 */ /* 0x000fe40006800000 */
[----:B------:R-:W-:Y:S02]  /*4f40*/  @!P1 FSEL R13, R13, -INF , !P2 ;  /* 0xff8000000d0d9808 */ /* 0x000fe40005000000 */
[CC--:B------:R-:W-:Y:S02]  /*4f50*/  @!P1 ISETP.GE.AND P2, PT, R174.reuse, R173.reuse, PT ;  /* 0x000000adae00920c */ /* 0x0c0fe40003f46270 */
[----:B------:R-:W-:Y:S02]  /*4f60*/  @!P1 ISETP.GE.AND P5, PT, R174, R2, PT ;  /* 0x00000002ae00920c */ /* 0x000fe40003fa6270 */
[----:B------:R-:W-:Y:S02]  /*4f70*/  @!P1 FSEL R15, R15, -INF , !P6 ;  /* 0xff8000000f0f9808 */ /* 0x000fe40007000000 */
[CC--:B------:R-:W-:Y:S02]  /*4f80*/  @!P1 ISETP.GE.AND P6, PT, R175.reuse, R173.reuse, PT ;  /* 0x000000adaf00920c */ /* 0x0c0fe40003fc6270 */
[----:B------:R-:W-:Y:S02]  /*4f90*/  @!P1 FSEL R16, R16, -INF , !P2 ;  /* 0xff80000010109808 */ /* 0x000fe40005000000 */
[----:B------:R-:W-:Y:S02]  /*4fa0*/  @!P1 FSEL R14, R14, -INF , !P5 ;  /* 0xff8000000e0e9808 */ /* 0x000fe40006800000 */
[-C--:B------:R-:W-:Y:S02]  /*4fb0*/  @!P1 ISETP.GE.AND P5, PT, R174, R172.reuse, PT ;  /* 0x000000acae00920c */ /* 0x080fe40003fa6270 */
[-C--:B------:R-:W-:Y:S01]  /*4fc0*/  @!P1 ISETP.GE.AND P2, PT, R175, R172.reuse, PT ;  /* 0x000000acaf00920c */ /* 0x080fe20003f46270 */
[----:B------:R-:W-:Y:S01]  /*4fd0*/  IMAD.WIDE.U32 R174, R186, -0x326172a9, RZ ;  /* 0xcd9e8d57baae7825 */ /* 0x000fe200078e00ff */
[----:B------:R-:W-:Y:S02]  /*4fe0*/  @!P1 FSEL R17, R17, -INF , !P6 ;  /* 0xff80000011119808 */ /* 0x000fe40007000000 */
[----:B------:R-:W-:Y:S02]  /*4ff0*/  LOP3.LUT R185, R194, UR55, R185, 0x96, !PT ;  /* 0x00000037c2b97c12 */ /* 0x000fe4000f8e96b9 */
[-C--:B------:R-:W-:Y:S02]  /*5000*/  @!P1 ISETP.GE.AND P6, PT, R168, R173.reuse, PT ;  /* 0x000000ada800920c */ /* 0x080fe40003fc6270 */
[----:B------:R-:W-:Y:S01]  /*5010*/  @!P1 FSEL R18, R18, -INF , !P5 ;  /* 0xff80000012129808 */ /* 0x000fe20006800000 */
[----:B------:R-:W-:Y:S01]  /*5020*/  IMAD.WIDE.U32 R176, R185, -0x326172a9, RZ ;  /* 0xcd9e8d57b9b07825 */ /* 0x000fe200078e00ff */
[----:B------:R-:W-:Y:S02]  /*5030*/  @!P1 FSEL R19, R19, -INF , !P2 ;  /* 0xff80000013139808 */ /* 0x000fe40005000000 */
[----:B------:R-:W-:Y:S02]  /*5040*/  @!P1 ISETP.GE.AND P5, PT, R169, R173, PT ;  /* 0x000000ada900920c */ /* 0x000fe40003fa6270 */
[-C--:B------:R-:W-:Y:S02]  /*5050*/  @!P1 ISETP.GE.AND P2, PT, R168, R172.reuse, PT ;  /* 0x000000aca800920c */ /* 0x080fe40003f46270 */
[----:B------:R-:W-:Y:S02]  /*5060*/  @!P1 FSEL R20, R20, -INF , !P6 ;  /* 0xff80000014149808 */ /* 0x000fe40007000000 */
[----:B------:R-:W-:Y:S01]  /*5070*/  LOP3.LUT R178, R184, UR53, R183, 0x96, !PT ;  /* 0x00000035b8b27c12 */ /* 0x000fe2000f8e96b7 */
[----:B------:R-:W-:Y:S01]  /*5080*/  IMAD.WIDE.U32 R184, R189, -0x326172a9, RZ ;  /* 0xcd9e8d57bdb87825 */ /* 0x000fe200078e00ff */
[----:B------:R-:W-:Y:S02]  /*5090*/  @!P1 ISETP.GE.AND P6, PT, R169, R172, PT ;  /* 0x000000aca900920c */ /* 0x000fe40003fc6270 */
[----:B------:R-:W-:Y:S01]  /*50a0*/  @!P1 FSEL R21, R21, -INF , !P5 ;  /* 0xff80000015159808 */ /* 0x000fe20006800000 */
[----:B------:R-:W-:Y:S01]  /*50b0*/  IMAD.WIDE.U32 R178, R178, -0x326172a9, RZ ;  /* 0xcd9e8d57b2b27825 */ /* 0x000fe200078e00ff */
[----:B------:R-:W-:Y:S02]  /*50c0*/  @!P1 FSEL R22, R22, -INF , !P2 ;  /* 0xff80000016169808 */ /* 0x000fe40005000000 */
[CC--:B------:R-:W-:Y:S02]  /*50d0*/  @!P1 ISETP.GE.AND P5, PT, R168.reuse, R3.reuse, PT ;  /* 0x00000003a800920c */ /* 0x0c0fe40003fa6270 */
[-C--:B------:R-:W-:Y:S01]  /*50e0*/  @!P1 ISETP.GE.AND P2, PT, R168, R2.reuse, PT ;  /* 0x00000002a800920c */ /* 0x080fe20003f46270 */
[C---:B------:R-:W-:Y:S01]  /*50f0*/  @!P1 VIADD R168, R0.reuse, 0x18 ;  /* 0x0000001800a89836 */ /* 0x040fe20000000000 */
[----:B------:R-:W-:Y:S01]  /*5100*/  @!P1 FSEL R23, R23, -INF , !P6 ;  /* 0xff80000017179808 */ /* 0x000fe20007000000 */
[----:B------:R-:W-:Y:S01]  /*5110*/  @!P1 VIADD R0, R0, 0x19 ;  /* 0x0000001900009836 */ /* 0x000fe20000000000 */
[-C--:B------:R-:W-:Y:S02]  /*5120*/  @!P1 ISETP.GE.AND P6, PT, R169, R3.reuse, PT ;  /* 0x00000003a900920c */ /* 0x080fe40003fc6270 */
[----:B------:R-:W-:Y:S02]  /*5130*/  LOP3.LUT R190, R190, UR54, R175, 0x96, !PT ;  /* 0x00000036bebe7c12 */ /* 0x000fe4000f8e96af */
[----:B------:R-:W-:Y:S02]  /*5140*/  LOP3.LUT R175, R174, UR52, R185, 0x96, !PT ;  /* 0x00000034aeaf7c12 */ /* 0x000fe4000f8e96b9 */
[----:B------:R-:W-:Y:S01]  /*5150*/  @!P1 FSEL R24, R24, -INF , !P5 ;  /* 0xff80000018189808 */ /* 0x000fe20006800000 */
[----:B------:R-:W-:Y:S01]  /*5160*/  IMAD.WIDE.U32 R164, R190, -0x2daee0ad, RZ ;  /* 0xd2511f53bea47825 */ /* 0x000fe200078e00ff */
[----:B------:R-:W-:Y:S02]  /*5170*/  @!P1 FSEL R25, R25, -INF , !P6 ;  /* 0xff80000019199808 */ /* 0x000fe40007000000 */
[----:B------:R-:W-:Y:S01]  /*5180*/  @!P1 FSEL R26, R26, -INF , !P2 ;  /* 0xff8000001a1a9808 */ /* 0x000fe20005000000 */
[----:B------:R-:W-:Y:S01]  /*5190*/  IMAD.WIDE.U32 R170, R175, -0x2daee0ad, RZ ;  /* 0xd2511f53afaa7825 */ /* 0x000fe200078e00ff */
[-C--:B------:R-:W-:Y:S02]  /*51a0*/  @!P1 ISETP.GE.AND P5, PT, R169, R2.reuse, PT ;  /* 0x00000002a900920c */ /* 0x080fe40003fa6270 */
[-C--:B------:R-:W-:Y:S02]  /*51b0*/  @!P1 ISETP.GE.AND P6, PT, R168, R3.reuse, PT ;  /* 0x00000003a800920c */ /* 0x080fe40003fc6270 */
[----:B------:R-:W-:Y:S02]  /*51c0*/  @!P1 ISETP.GE.AND P2, PT, R0, R3, PT ;  /* 0x000000030000920c */ /* 0x000fe40003f46270 */
[----:B------:R-:W-:Y:S02]  /*51d0*/  LOP3.LUT R3, R188, UR54, R177, 0x96, !PT ;  /* 0x00000036bc037c12 */ /* 0x000fe4000f8e96b1 */
[----:B------:R-:W-:Y:S02]  /*51e0*/  LOP3.LUT R174, R176, UR52, R179, 0x96, !PT ;  /* 0x00000034b0ae7c12 */ /* 0x000fe4000f8e96b3 */
[----:B------:R-:W-:Y:S02]  /*51f0*/  @!P1 FSEL R28, R28, -INF , !P6 ;  /* 0xff8000001c1c9808 */ /* 0x000fe40007000000 */
[----:B------:R-:W-:Y:S01]  /*5200*/  @!P1 FSEL R27, R27, -INF , !P5 ;  /* 0xff8000001b1b9808 */ /* 0x000fe20006800000 */
[----:B------:R-:W-:Y:S01]  /*5210*/  IMAD.WIDE.U32 R174, R174, -0x2daee0ad, RZ ;  /* 0xd2511f53aeae7825 */ /* 0x000fe200078e00ff */
[-C--:B------:R-:W-:Y:S02]  /*5220*/  @!P1 ISETP.GE.AND P6, PT, R0, R2.reuse, PT ;  /* 0x000000020000920c */ /* 0x080fe40003fc6270 */
[----:B------:R-:W-:Y:S01]  /*5230*/  @!P1 ISETP.GE.AND P5, PT, R168, R2, PT ;  /* 0x00000002a800920c */ /* 0x000fe20003fa6270 */
[----:B------:R-:W-:Y:S01]  /*5240*/  IMAD.WIDE.U32 R2, R3, -0x2daee0ad, RZ ;  /* 0xd2511f5303027825 */ /* 0x000fe200078e00ff */
[----:B------:R-:W-:Y:S02]  /*5250*/  LOP3.LUT R164, R164, UR44, R171, 0x96, !PT ;  /* 0x0000002ca4a47c12 */ /* 0x000fe4000f8e96ab */
[----:B------:R-:W-:Y:S02]  /*5260*/  @!P1 FSEL R29, R29, -INF , !P2 ;  /* 0xff8000001d1d9808 */ /* 0x000fe40005000000 */
[----:B------:R-:W-:Y:S01]  /*5270*/  LOP3.LUT R192, R192, UR48, R165, 0x96, !PT ;  /* 0x00000030c0c07c12 */ /* 0x000fe2000f8e96a5 */
[----:B------:R-:W-:Y:S01]  /*5280*/  IMAD.WIDE.U32 R164, R164, -0x326172a9, RZ ;  /* 0xcd9e8d57a4a47825 */ /* 0x000fe200078e00ff */
[CC--:B------:R-:W-:Y:S02]  /*5290*/  @!P1 ISETP.GE.AND P2, PT, R168.reuse, R173.reuse, PT ;  /* 0x000000ada800920c */ /* 0x0c0fe40003f46270 */
[----:B------:R-:W-:Y:S02]  /*52a0*/  @!P1 FSEL R31, R31, -INF , !P6 ;  /* 0xff8000001f1f9808 */ /* 0x000fe40007000000 */
[-C--:B------:R-:W-:Y:S02]  /*52b0*/  @!P1 ISETP.GE.AND P6, PT, R168, R172.reuse, PT ;  /* 0x000000aca800920c */ /* 0x080fe40003fc6270 */
[----:B------:R-:W-:Y:S02]  /*52c0*/  LOP3.LUT R166, R182, UR48, R3, 0x96, !PT ;  /* 0x00000030b6a67c12 */ /* 0x000fe4000f8e9603 */
[----:B------:R-:W-:Y:S01]  /*52d0*/  LOP3.LUT R168, R2, UR44, R175, 0x96, !PT ;  /* 0x0000002c02a87c12 */ /* 0x000fe2000f8e96af */
[----:B------:R-:W-:Y:S01]  /*52e0*/  IMAD.WIDE.U32 R2, R192, -0x326172a9, RZ ;  /* 0xcd9e8d57c0027825 */ /* 0x000fe200078e00ff */
[----:B------:R-:W-:Y:S02]  /*52f0*/  @!P1 FSEL R30, R30, -INF , !P5 ;  /* 0xff8000001e1e9808 */ /* 0x000fe40006800000 */
[----:B------:R-:W-:Y:S01]  /*5300*/  @!P1 FSEL R32, R32, -INF , !P2 ;  /* 0xff80000020209808 */ /* 0x000fe20005000000 */
[----:B------:R-:W-:Y:S01]  /*5310*/  IMAD.WIDE.U32 R166, R166, -0x326172a9, RZ ;  /* 0xcd9e8d57a6a67825 */ /* 0x000fe200078e00ff */
[C---:B------:R-:W-:Y:S02]  /*5320*/  @!P1 ISETP.GE.AND P5, PT, R0.reuse, R173, PT ;  /* 0x000000ad0000920c */ /* 0x040fe40003fa6270 */
[----:B------:R-:W-:Y:S02]  /*5330*/  @!P1 ISETP.GE.AND P2, PT, R0, R172, PT ;  /* 0x000000ac0000920c */ /* 0x000fe40003f46270 */
[C---:B------:R-:W-:Y:S02]  /*5340*/  PRMT R172, R164.reuse, 0x7770, RZ ;  /* 0x00007770a4ac7816 */ /* 0x040fe400000000ff */
[C---:B------:R-:W-:Y:S02]  /*5350*/  PRMT R173, R164.reuse, 0x7771, RZ ;  /* 0x00007771a4ad7816 */ /* 0x040fe400000000ff */
[C---:B------:R-:W-:Y:S02]  /*5360*/  PRMT R176, R164.reuse, 0x7772, RZ ;  /* 0x00007772a4b07816 */ /* 0x040fe400000000ff */
[----:B------:R-:W-:Y:S01]  /*5370*/  PRMT R175, R164, 0x7773, RZ ;  /* 0x00007773a4af7816 */ /* 0x000fe200000000ff */
[----:B-----5:R-:W-:Y:S01]  /*5380*/  FMUL.FTZ R164, R252, 1.4426950216293334961 ;  /* 0x3fb8aa3bfca47820 */ /* 0x020fe20000410000 */
[----:B------:R-:W-:Y:S02]  /*5390*/  @!P1 FSEL R33, R33, -INF , !P5 ;  /* 0xff80000021219808 */ /* 0x000fe40006800000 */
[----:B------:R-:W-:Y:S02]  /*53a0*/  @!P1 FSEL R35, R35, -INF , !P2 ;  /* 0xff80000023239808 */ /* 0x000fe40005000000 */
[----:B------:R-:W-:Y:S02]  /*53b0*/  @!P1 FSEL R34, R34, -INF , !P6 ;  /* 0xff80000022229808 */ /* 0x000fe40007000000 */
[----:B------:R-:W-:Y:S02]  /*53c0*/  LOP3.LUT R184, R184, UR47, R3, 0x96, !PT ;  /* 0x0000002fb8b87c12 */ /* 0x000fe4000f8e9603 */
[----:B------:R-:W-:Y:S01]  /*53d0*/  LOP3.LUT R0, R2, UR39, R165, 0x96, !PT ;  /* 0x0000002702007c12 */ /* 0x000fe2000f8e96a5 */
[----:B------:R-:W-:Y:S01]  /*53e0*/  IMAD.WIDE.U32 R2, R168, -0x326172a9, RZ ;  /* 0xcd9e8d57a8027825 */ /* 0x000fe200078e00ff */
[----:B------:R-:W-:Y:S02]  /*53f0*/  FSETP.NEU.FTZ.AND P1, PT, R252, -INF , PT ;  /* 0xff800000fc00780b */ /* 0x000fe40003f3d000 */
[----:B------:R-:W-:Y:S02]  /*5400*/  LOP3.LUT R178, R178, UR47, R167, 0x96, !PT ;  /* 0x0000002fb2b27c12 */ /* 0x000fe4000f8e96a7 */
[----:B------:R-:W-:Y:S02]  /*5410*/  FSEL R164, R164, RZ, P1 ;  /* 0x000000ffa4a47208 */ /* 0x000fe40000800000 */
[C---:B------:R-:W-:Y:S02]  /*5420*/  PRMT R167, R2.reuse, 0x7770, RZ ;  /* 0x0000777002a77816 */ /* 0x040fe400000000ff */
[----:B------:R-:W-:Y:S01]  /*5430*/  PRMT R168, R2, 0x7771, RZ ;  /* 0x0000777102a87816 */ /* 0x000fe200000000ff */
[--C-:B------:R-:W-:Y:S01]  /*5440*/  FFMA.FTZ R4, R4, UR12, -R164.reuse ;  /* 0x0000000c04047c23 */ /* 0x100fe200080108a4 */
[C---:B------:R-:W-:Y:S01]  /*5450*/  PRMT R171, R2.reuse, 0x7772, RZ ;  /* 0x0000777202ab7816 */ /* 0x040fe200000000ff */
[----:B------:R-:W-:Y:S01]  /*5460*/  FFMA.FTZ R5, R5, UR12, -R164 ;  /* 0x0000000c05057c23 */ /* 0x000fe200080108a4 */
[----:B------:R-:W-:Y:S01]  /*5470*/  PRMT R169, R2, 0x7773, RZ ;  /* 0x0000777302a97816 */ /* 0x000fe200000000ff */
[----:B------:R-:W1:Y:S01]  /*5480*/  MUFU.EX2 R191, R4 ;  /* 0x0000000400bf7308 */ /* 0x000e620000000800 */
[----:B------:R-:W-:Y:S01]  /*5490*/  SHF.R.U32.HI R2, RZ, 0x18, R0 ;  /* 0x00000018ff027819 */ /* 0x000fe20000011600 */
[----:B------:R-:W-:Y:S01]  /*54a0*/  FFMA.FTZ R16, R16, UR12, -R164 ;  /* 0x0000000c10107c23 */ /* 0x000fe200080108a4 */
[----:B------:R-:W-:Y:S07]  /*54b0*/  LOP3.LUT R165, R166, UR39, R3, 0x96, !PT ;  /* 0x00000027a6a57c12 */ /* 0x000fee000f8e9603 */
[----:B------:R3:W-:Y:S01]  /*54c0*/  MUFU.EX2 R203, R5 ;  /* 0x0000000500cb7308 */ /* 0x0007e20000000800 */
[----:B------:R-:W-:Y:S01]  /*54d0*/  ISETP.LE.U32.AND P6, PT, R2, UR9, PT ;  /* 0x0000000902007c0c */ /* 0x000fe2000bfc3070 */
[----:B------:R-:W-:Y:S01]  /*54e0*/  FMUL.FTZ R166, R249, 1.4426950216293334961 ;  /* 0x3fb8aa3bf9a67820 */ /* 0x000fe20000410000 */
[C---:B------:R-:W-:Y:S07]  /*54f0*/  LOP3.LUT R3, R0.reuse, 0xff, RZ, 0xc0, !PT ;  /* 0x000000ff00037812 */ /* 0x040fee00078ec0ff */
[----:B------:R-:W-:Y:S01]  /*5500*/  MUFU.EX2 R189, R16 ;  /* 0x0000001000bd7308 */ /* 0x000fe20000000800 */
[----:B------:R-:W-:Y:S01]  /*5510*/  PRMT R2, R0, 0x7632, R2 ;  /* 0x0000763200027816 */ /* 0x000fe20000000002 */
[--C-:B------:R-:W-:Y:S01]  /*5520*/  FFMA.FTZ R17, R17, UR12, -R164.reuse ;  /* 0x0000000c11117c23 */ /* 0x100fe200080108a4 */
[----:B------:R-:W-:Y:S01]  /*5530*/  ISETP.LE.U32.AND P5, PT, R3, UR9, PT ;  /* 0x0000000903007c0c */ /* 0x000fe2000bfa3070 */
[C---:B------:R-:W-:Y:S01]  /*5540*/  FMUL.FTZ R3, R251.reuse, 1.4426950216293334961 ;  /* 0x3fb8aa3bfb037820 */ /* 0x040fe20000410000 */
[----:B------:R-:W-:Y:S05]  /*5550*/  LOP3.LUT R2, R2, 0xff, RZ, 0xc0, !PT ;  /* 0x000000ff02027812 */ /* 0x000fea00078ec0ff */
[----:B------:R-:W-:Y:S01]  /*5560*/  MUFU.EX2 R188, R17 ;  /* 0x0000001100bc7308 */ /* 0x000fe20000000800 */
[----:B------:R-:W-:Y:S01]  /*5570*/  FSETP.NEU.FTZ.AND P2, PT, R251, -INF , PT ;  /* 0xff800000fb00780b */ /* 0x000fe20003f5d000 */
[--C-:B------:R-:W-:Y:S01]  /*5580*/  FFMA.FTZ R21, R21, UR12, -R164.reuse ;  /* 0x0000000c15157c23 */ /* 0x100fe200080108a4 */
[----:B------:R-:W-:Y:S01]  /*5590*/  ISETP.LE.U32.AND P1, PT, R2, UR9, PT ;  /* 0x0000000902007c0c */ /* 0x000fe2000bf23070 */
[----:B------:R-:W-:Y:S01]  /*55a0*/  FMUL.FTZ R2, R250, 1.4426950216293334961 ;  /* 0x3fb8aa3bfa027820 */ /* 0x000fe20000410000 */
[----:B------:R-:W-:Y:S05]  /*55b0*/  LOP3.LUT R0, R0, 0xffff, RZ, 0xc0, !PT ;  /* 0x0000ffff00007812 */ /* 0x000fea00078ec0ff */
[----:B------:R-:W-:Y:S01]  /*55c0*/  MUFU.EX2 R187, R21 ;  /* 0x0000001500bb7308 */ /* 0x000fe20000000800 */
[----:B------:R-:W-:Y:S01]  /*55d0*/  FSEL R3, R3, RZ, P2 ;  /* 0x000000ff03037208 */ /* 0x000fe20001000000 */
[----:B------:R-:W-:Y:S01]  /*55e0*/  FFMA.FTZ R20, R20, UR12, -R164 ;  /* 0x0000000c14147c23 */ /* 0x000fe200080108a4 */
[----:B------:R-:W-:Y:S01]  /*55f0*/  FSETP.NEU.FTZ.AND P2, PT, R250, -INF , PT ;  /* 0xff800000fa00780b */ /* 0x000fe20003f5d000 */
[----:B-1----:R-:W-:Y:S01]  /*5600*/  @!P5 FADD.FTZ R191, -R191, -RZ ;  /* 0x800000ffbfbfd221 */ /* 0x002fe20000010100 */
[----:B------:R-:W-:Y:S01]  /*5610*/  SHF.R.U32.HI R0, RZ, 0x8, R0 ;  /* 0x00000008ff007819 */ /* 0x000fe20000011600 */
[--C-:B------:R-:W-:Y:S01]  /*5620*/  FFMA.FTZ R6, R6, UR12, -R3.reuse ;  /* 0x0000000c06067c23 */ /* 0x100fe20008010803 */
[----:B------:R-:W-:Y:S01]  /*5630*/  FSEL R2, R2, RZ, P2 ;  /* 0x000000ff02027208 */ /* 0x000fe20001000000 */
[----:B------:R-:W-:Y:S01]  /*5640*/  FFMA.FTZ R7, R7, UR12, -R3 ;  /* 0x0000000c07077c23 */ /* 0x000fe20008010803 */
[----:B------:R-:W-:Y:S01]  /*5650*/  FSETP.NEU.FTZ.AND P2, PT, R249, -INF , PT ;  /* 0xff800000f900780b */ /* 0x000fe20003f5d000 */
[----:B------:R-:W1:Y:S01]  /*5660*/  MUFU.EX2 R222, R6 ;  /* 0x0000000600de7308 */ /* 0x000e620000000800 */
[----:B------:R-:W-:Y:S01]  /*5670*/  LOP3.LUT R4, R0, 0xffff, RZ, 0xc0, !PT ;  /* 0x0000ffff00047812 */ /* 0x000fe200078ec0ff */
[--C-:B------:R-:W-:Y:S01]  /*5680*/  FFMA.FTZ R8, R8, UR12, -R2.reuse ;  /* 0x0000000c08087c23 */ /* 0x100fe20008010802 */
[----:B------:R-:W-:Y:S01]  /*5690*/  FSEL R0, R166, RZ, P2 ;  /* 0x000000ffa6007208 */ /* 0x000fe20001000000 */
[----:B------:R-:W-:Y:S01]  /*56a0*/  FFMA.FTZ R9, R9, UR12, -R2 ;  /* 0x0000000c09097c23 */ /* 0x000fe20008010802 */
[----:B------:R-:W-:Y:S05]  /*56b0*/  ISETP.LE.U32.AND P2, PT, R4, UR9, PT ;  /* 0x0000000904007c0c */ /* 0x000fea000bf43070 */
[----:B------:R-:W4:Y:S01]  /*56c0*/  MUFU.EX2 R228, R8 ;  /* 0x0000000800e47308 */ /* 0x000f220000000800 */
[C---:B------:R-:W-:Y:S01]  /*56d0*/  LOP3.LUT R4, R165.reuse, 0xffff, RZ, 0xc0, !PT ;  /* 0x0000ffffa5047812 */ /* 0x040fe200078ec0ff */
[----:B------:R-:W-:Y:S01]  /*56e0*/  FFMA.FTZ R10, R10, UR12, -R0 ;  /* 0x0000000c0a0a7c23 */ /* 0x000fe20008010800 */
[----:B---3--:R-:W-:Y:S07]  /*56f0*/  LOP3.LUT R5, R165, 0xff, RZ, 0xc0, !PT ;  /* 0x000000ffa5057812 */ /* 0x008fee00078ec0ff */
[----:B------:R-:W3:Y:S01]  /*5700*/  MUFU.EX2 R221, R7 ;  /* 0x0000000700dd7308 */ /* 0x000ee20000000800 */
[----:B------:R-:W-:Y:S01]  /*5710*/  SHF.R.U32.HI R4, RZ, 0x8, R4 ;  /* 0x00000008ff047819 */ /* 0x000fe20000011604 */
[----:B------:R-:W-:Y:S01]  /*5720*/  FFMA.FTZ R12, R12, UR12, -R2 ;  /* 0x0000000c0c0c7c23 */ /* 0x000fe20008010802 */
[----:B------:R-:W-:Y:S07]  /*5730*/  ISETP.LE.U32.AND P5, PT, R5, UR9, PT ;  /* 0x0000000905007c0c */ /* 0x000fee000bfa3070 */
[----:B------:R-:W3:Y:S01]  /*5740*/  MUFU.EX2 R227, R9 ;  /* 0x0000000900e37308 */ /* 0x000ee20000000800 */
[----:B------:R-:W-:Y:S01]  /*5750*/  LOP3.LUT R4, R4, 0xffff, RZ, 0xc0, !PT ;  /* 0x0000ffff04047812 */ /* 0x000fe200078ec0ff */
[----:B-1----:R-:W-:Y:S01]  /*5760*/  @!P1 FADD.FTZ R222, -R222, -RZ ;  /* 0x800000ffdede9221 */ /* 0x002fe20000010100 */
[----:B------:R-:W-:Y:S01]  /*5770*/  PRMT R5, R165, 0x7632, R5 ;  /* 0x00007632a5057816 */ /* 0x000fe20000000005 */
[----:B------:R-:W-:Y:S01]  /*5780*/  @!P2 FADD.FTZ R203, -R203, -RZ ;  /* 0x800000ffcbcba221 */ /* 0x000fe20000010100 */
[----:B------:R-:W-:Y:S05]  /*5790*/  ISETP.LE.U32.AND P2, PT, R4, UR9, PT ;  /* 0x0000000904007c0c */ /* 0x000fea000bf43070 */
[----:B------:R-:W1:Y:S01]  /*57a0*/  MUFU.EX2 R232, R10 ;  /* 0x0000000a00e87308 */ /* 0x000e620000000800 */
[----:B------:R-:W-:Y:S01]  /*57b0*/  LOP3.LUT R4, R5, 0xff, RZ, 0xc0, !PT ;  /* 0x000000ff05047812 */ /* 0x000fe200078ec0ff */
[----:B------:R-:W-:Y:S01]  /*57c0*/  FFMA.FTZ R11, R11, UR12, -R0 ;  /* 0x0000000c0b0b7c23 */ /* 0x000fe20008010800 */
[----:B------:R-:W-:Y:S07]  /*57d0*/  SHF.R.U32.HI R165, RZ, 0x18, R165 ;  /* 0x00000018ffa57819 */ /* 0x000fee00000116a5 */
[----:B------:R-:W2:Y:S01]  /*57e0*/  MUFU.EX2 R226, R12 ;  /* 0x0000000c00e27308 */ /* 0x000ea20000000800 */
[----:B------:R-:W-:Y:S01]  /*57f0*/  ISETP.LE.U32.AND P1, PT, R4, UR9, PT ;  /* 0x0000000904007c0c */ /* 0x000fe2000bf23070 */
[----:B----4-:R-:W-:Y:S01]  /*5800*/  @!P5 FADD.FTZ R228, -R228, -RZ ;  /* 0x800000ffe4e4d221 */ /* 0x010fe20000010100 */
[----:B------:R-:W-:Y:S01]  /*5810*/  ISETP.LE.U32.AND P5, PT, R167, UR9, PT ;  /* 0x00000009a7007c0c */ /* 0x000fe2000bfa3070 */
[----:B---3--:R-:W-:Y:S01]  /*5820*/  @!P6 FADD.FTZ R221, -R221, -RZ ;  /* 0x800000ffdddde221 */ /* 0x008fe20000010100 */
[----:B------:R-:W-:Y:S05]  /*5830*/  FFMA.FTZ R13, R13, UR12, -R2 ;  /* 0x0000000c0d0d7c23 */ /* 0x000fea0008010802 */
[----:B------:R-:W3:Y:S01]  /*5840*/  MUFU.EX2 R231, R11 ;  /* 0x0000000b00e77308 */ /* 0x000ee20000000800 */
[----:B------:R-:W-:Y:S01]  /*5850*/  ISETP.LE.U32.AND P6, PT, R165, UR9, PT ;  /* 0x00000009a5007c0c */ /* 0x000fe2000bfc3070 */
[----:B------:R-:W-:Y:S01]  /*5860*/  @!P2 FADD.FTZ R227, -R227, -RZ ;  /* 0x800000ffe3e3a221 */ /* 0x000fe20000010100 */
[----:B------:R-:W-:Y:S07]  /*5870*/  ISETP.GT.U32.AND P2, PT, R168, UR9, PT ;  /* 0x00000009a8007c0c */ /* 0x000fee000bf44070 */
[----:B------:R-:W4:Y:S01]  /*5880*/  MUFU.EX2 R225, R13 ;  /* 0x0000000d00e17308 */ /* 0x000f220000000800 */
[--C-:B------:R-:W-:Y:S01]  /*5890*/  FFMA.FTZ R14, R14, UR12, -R0.reuse ;  /* 0x0000000c0e0e7c23 */ /* 0x100fe20008010800 */
[----:B------:R-:W-:Y:S01]  /*58a0*/  FFMA.FTZ R15, R15, UR12, -R0 ;  /* 0x0000000c0f0f7c23 */ /* 0x000fe20008010800 */
[----:B------:R-:W-:Y:S04]  /*58b0*/  IMAD.WIDE.U32 R6, R184, -0x2daee0ad, RZ ;  /* 0xd2511f53b8067825 */ /* 0x000fe800078e00ff */
[----:B-1----:R-:W-:Y:S03]  /*58c0*/  @!P1 FADD.FTZ R232, -R232, -RZ ;  /* 0x800000ffe8e89221 */ /* 0x002fe60000010100 */
[----:B------:R-:W1:Y:S01]  /*58d0*/  MUFU.EX2 R229, R14 ;  /* 0x0000000e00e57308 */ /* 0x000e620000000800 */
[----:B------:R-:W-:Y:S01]  /*58e0*/  ISETP.GT.U32.AND P1, PT, R171, UR9, PT ;  /* 0x00000009ab007c0c */ /* 0x000fe2000bf24070 */
[----:B--2---:R-:W-:Y:S01]  /*58f0*/  @!P5 FADD.FTZ R226, -R226, -RZ ;  /* 0x800000ffe2e2d221 */ /* 0x004fe20000010100 */
[----:B------:R-:W-:Y:S07]  /*5900*/  ISETP.LE.U32.AND P5, PT, R172, UR9, PT ;  /* 0x00000009ac007c0c */ /* 0x000fee000bfa3070 */
[----:B------:R-:W2:Y:S01]  /*5910*/  MUFU.EX2 R230, R15 ;  /* 0x0000000f00e67308 */ /* 0x000ea20000000800 */
[----:B---3--:R-:W-:Y:S01]  /*5920*/  @!P6 FADD.FTZ R231, -R231, -RZ ;  /* 0x800000ffe7e7e221 */ /* 0x008fe20000010100 */
[----:B------:R-:W-:Y:S01]  /*5930*/  ISETP.GT.U32.AND P6, PT, R169, UR9, PT ;  /* 0x00000009a9007c0c */ /* 0x000fe2000bfc4070 */
[----:B------:R-:W-:Y:S01]  /*5940*/  FFMA.FTZ R18, R18, UR12, -R3 ;  /* 0x0000000c12127c23 */ /* 0x000fe20008010803 */
[----:B------:R-:W-:Y:S01]  /*5950*/  LOP3.LUT R7, R170, UR24, R7, 0x96, !PT ;  /* 0x00000018aa077c12 */ /* 0x000fe2000f8e9607 */
[----:B----4-:R-:W-:Y:S01]  /*5960*/  @P2 FADD.FTZ R225, -R225, -RZ ;  /* 0x800000ffe1e12221 */ /* 0x010fe20000010100 */
[----:B------:R-:W-:Y:S04]  /*5970*/  ISETP.GT.U32.AND P2, PT, R173, UR9, PT ;  /* 0x00000009ad007c0c */ /* 0x000fe8000bf44070 */
[----:B------:R-:W3:Y:S01]  /*5980*/  MUFU.EX2 R218, R18 ;  /* 0x0000001200da7308 */ /* 0x000ee20000000800 */
[C---:B------:R-:W-:Y:S01]  /*5990*/  PRMT R10, R6.reuse, 0x7770, RZ ;  /* 0x00007770060a7816 */ /* 0x040fe200000000ff */
[----:B------:R-:W-:Y:S01]  /*59a0*/  FFMA.FTZ R19, R19, UR12, -R3 ;  /* 0x0000000c13137c23 */ /* 0x000fe20008010803 */
[----:B-1----:R-:W-:Y:S01]  /*59b0*/  @P1 FADD.FTZ R229, -R229, -RZ ;  /* 0x800000ffe5e51221 */ /* 0x002fe20000010100 */
[----:B------:R-:W-:Y:S01]  /*59c0*/  PRMT R12, R6, 0x7771, RZ ;  /* 0x00007771060c7816 */ /* 0x000fe200000000ff */
[----:B------:R-:W-:Y:S01]  /*59d0*/  IMAD.WIDE.U32 R4, R178, -0x2daee0ad, RZ ;  /* 0xd2511f53b2047825 */ /* 0x000fe200078e00ff */
[C---:B------:R-:W-:Y:S04]  /*59e0*/  PRMT R11, R6.reuse, 0x7772, RZ ;  /* 0x00007772060b7816 */ /* 0x040fe800000000ff */
[----:B------:R-:W1:Y:S01]  /*59f0*/  MUFU.EX2 R217, R19 ;  /* 0x0000001300d97308 */ /* 0x000e620000000800 */
[----:B------:R-:W-:Y:S01]  /*5a00*/  PRMT R9, R6, 0x7773, RZ ;  /* 0x0000777306097816 */ /* 0x000fe200000000ff */
[----:B------:R-:W-:Y:S01]  /*5a10*/  @!P5 FADD.FTZ R189, -R189, -RZ ;  /* 0x800000ffbdbdd221 */ /* 0x000fe20000010100 */
[----:B------:R-:W-:Y:S01]  /*5a20*/  ISETP.GT.U32.AND P1, PT, R176, UR9, PT ;  /* 0x00000009b0007c0c */ /* 0x000fe2000bf24070 */
[----:B--2---:R-:W-:Y:S01]  /*5a30*/  @P6 FADD.FTZ R230, -R230, -RZ ;  /* 0x800000ffe6e66221 */ /* 0x004fe20000010100 */
[----:B------:R-:W-:Y:S01]  /*5a40*/  LOP3.LUT R6, R7, 0xff, RZ, 0xc0, !PT ;  /* 0x000000ff07067812 */ /* 0x000fe200078ec0ff */
[----:B------:R-:W-:Y:S01]  /*5a50*/  @P2 FADD.FTZ R188, -R188, -RZ ;  /* 0x800000ffbcbc2221 */ /* 0x000fe20000010100 */
[----:B------:R-:W-:Y:S01]  /*5a60*/  ISETP.GT.U32.AND P6, PT, R175, UR9, PT ;  /* 0x00000009af007c0c */ /* 0x000fe2000bfc4070 */
[----:B------:R-:W-:Y:S01]  /*5a70*/  FFMA.FTZ R25, R25, UR12, -R2 ;  /* 0x0000000c19197c23 */ /* 0x000fe20008010802 */
[----:B------:R-:W-:Y:S01]  /*5a80*/  ISETP.LE.U32.AND P5, PT, R6, UR9, PT ;  /* 0x0000000906007c0c */ /* 0x000fe2000bfa3070 */
[----:B------:R-:W2:Y:S01]  /*5a90*/  MUFU.EX2 R184, R20 ;  /* 0x0000001400b87308 */ /* 0x000ea20000000800 */
[----:B------:R-:W-:Y:S01]  /*5aa0*/  SHF.R.U32.HI R6, RZ, 0x18, R7 ;  /* 0x00000018ff067819 */ /* 0x000fe20000011607 */
[----:B------:R-:W-:Y:S01]  /*5ab0*/  FFMA.FTZ R34, R34, UR12, -R3 ;  /* 0x0000000c22227c23 */ /* 0x000fe20008010803 */
[----:B------:R-:W-:Y:S07]  /*5ac0*/  LOP3.LUT R5, R174, UR24, R5, 0x96, !PT ;  /* 0x00000018ae057c12 */ /* 0x000fee000f8e9605 */
[----:B------:R-:W-:Y:S01]  /*5ad0*/  MUFU.EX2 R219, R25 ;  /* 0x0000001900db7308 */ /* 0x000fe20000000800 */
[----:B------:R-:W-:Y:S01]  /*5ae0*/  LOP3.LUT R8, R7, 0xffff, RZ, 0xc0, !PT ;  /* 0x0000ffff07087812 */ /* 0x000fe200078ec0ff */
[----:B---3--:R-:W-:Y:S01]  /*5af0*/  @P1 FADD.FTZ R218, -R218, -RZ ;  /* 0x800000ffdada1221 */ /* 0x008fe20000010100 */
[----:B------:R-:W-:Y:S01]  /*5b00*/  ISETP.LE.U32.AND P2, PT, R6, UR9, PT ;  /* 0x0000000906007c0c */ /* 0x000fe2000bf43070 */
[--C-:B------:R-:W-:Y:S01]  /*5b10*/  FFMA.FTZ R22, R22, UR12, -R3.reuse ;  /* 0x0000000c16167c23 */ /* 0x100fe20008010803 */
[----:B------:R-:W-:Y:S01]  /*5b20*/  LOP3.LUT R6, R5, 0xff, RZ, 0xc0, !PT ;  /* 0x000000ff05067812 */ /* 0x000fe200078ec0ff */
[----:B-1----:R-:W-:Y:S01]  /*5b30*/  @P6 FADD.FTZ R217, -R217, -RZ ;  /* 0x800000ffd9d96221 */ /* 0x002fe20000010100 */
[----:B------:R-:W-:Y:S01]  /*5b40*/  SHF.R.U32.HI R8, RZ, 0x8, R8 ;  /* 0x00000008ff087819 */ /* 0x000fe20000011608 */
[--C-:B------:R-:W-:Y:S01]  /*5b50*/  FFMA.FTZ R23, R23, UR12, -R3.reuse ;  /* 0x0000000c17177c23 */ /* 0x100fe20008010803 */
[----:B------:R-:W-:Y:S01]  /*5b60*/  ISETP.LE.U32.AND P1, PT, R6, UR9, PT ;  /* 0x0000000906007c0c */ /* 0x000fe2000bf23070 */
[----:B------:R-:W-:Y:S01]  /*5b70*/  FFMA.FTZ R3, R35, UR12, -R3 ;  /* 0x0000000c23037c23 */ /* 0x000fe20008010803 */
[----:B------:R-:W-:Y:S01]  /*5b80*/  LOP3.LUT R6, R8, 0xffff, RZ, 0xc0, !PT ;  /* 0x0000ffff08067812 */ /* 0x000fe200078ec0ff */
[--C-:B------:R-:W-:Y:S01]  /*5b90*/  FFMA.FTZ R32, R32, UR12, -R164.reuse ;  /* 0x0000000c20207c23 */ /* 0x100fe200080108a4 */
[----:B------:R-:W-:Y:S01]  /*5ba0*/  PRMT R7, R7, 0x7632, R7 ;  /* 0x0000763207077816 */ /* 0x000fe20000000007 */
[----:B------:R-:W-:Y:S01]  /*5bb0*/  FFMA.FTZ R164, R33, UR12, -R164 ;  /* 0x0000000c21a47c23 */ /* 0x000fe200080108a4 */
[----:B------:R-:W-:Y:S01]  /*5bc0*/  ISETP.LE.U32.AND P6, PT, R6, UR9, PT ;  /* 0x0000000906007c0c */ /* 0x000fe2000bfc3070 */
[----:B------:R1:W-:Y:S01]  /*5bd0*/  MUFU.EX2 R190, R3 ;  /* 0x0000000300be7308 */ /* 0x0003e20000000800 */
[----:B------:R-:W-:Y:S01]  /*5be0*/  LOP3.LUT R6, R5, 0xffff, RZ, 0xc0, !PT ;  /* 0x0000ffff05067812 */ /* 0x000fe200078ec0ff */
[----:B--2---:R-:W-:Y:S01]  /*5bf0*/  @!P5 FADD.FTZ R184, -R184, -RZ ;  /* 0x800000ffb8b8d221 */ /* 0x004fe20000010100 */
[----:B------:R-:W-:Y:S07]  /*5c00*/  LOP3.LUT R7, R7, 0xff, RZ, 0xc0, !PT ;  /* 0x000000ff07077812 */ /* 0x000fee00078ec0ff */
[----:B------:R-:W2:Y:S01]  /*5c10*/  MUFU.EX2 R198, R22 ;  /* 0x0000001600c67308 */ /* 0x000ea20000000800 */
[----:B------:R-:W-:Y:S01]  /*5c20*/  SHF.R.U32.HI R6, RZ, 0x8, R6 ;  /* 0x00000008ff067819 */ /* 0x000fe20000011606 */
[----:B------:R-:W-:Y:S01]  /*5c30*/  FFMA.FTZ R27, R27, UR12, -R0 ;  /* 0x0000000c1b1b7c23 */ /* 0x000fe20008010800 */
[----:B------:R-:W-:Y:S07]  /*5c40*/  ISETP.LE.U32.AND P5, PT, R7, UR9, PT ;  /* 0x0000000907007c0c */ /* 0x000fee000bfa3070 */
[----:B------:R-:W3:Y:S01]  /*5c50*/  MUFU.EX2 R195, R23 ;  /* 0x0000001700c37308 */ /* 0x000ee20000000800 */
[----:B------:R-:W-:Y:S01]  /*5c60*/  LOP3.LUT R6, R6, 0xffff, RZ, 0xc0, !PT ;  /* 0x0000ffff06067812 */ /* 0x000fe200078ec0ff */
[----:B------:R-:W-:Y:S01]  /*5c70*/  FFMA.FTZ R24, R24, UR12, -R2 ;  /* 0x0000000c18187c23 */ /* 0x000fe20008010802 */
[----:B------:R-:W-:Y:S01]  /*5c80*/  PRMT R7, R5, 0x7632, R7 ;  /* 0x0000763205077816 */ /* 0x000fe20000000007 */
[----:B------:R-:W-:Y:S01]  /*5c90*/  @!P6 FADD.FTZ R187, -R187, -RZ ;  /* 0x800000ffbbbbe221 */ /* 0x000fe20000010100 */
[----:B------:R-:W-:Y:S05]  /*5ca0*/  ISETP.LE.U32.AND P6, PT, R6, UR9, PT ;  /* 0x0000000906007c0c */ /* 0x000fea000bfc3070 */
[----:B------:R-:W-:Y:S01]  /*5cb0*/  MUFU.EX2 R185, R164 ;  /* 0x000000a400b97308 */ /* 0x000fe20000000800 */
[----:B------:R-:W-:Y:S01]  /*5cc0*/  SHF.R.U32.HI R5, RZ, 0x18, R5 ;  /* 0x00000018ff057819 */ /* 0x000fe20000011605 */
[----:B------:R-:W-:Y:S01]  /*5cd0*/  FFMA.FTZ R26, R26, UR12, -R0 ;  /* 0x0000000c1a1a7c23 */ /* 0x000fe20008010800 */
[----:B------:R-:W-:Y:S07]  /*5ce0*/  LOP3.LUT R6, R7, 0xff, RZ, 0xc0, !PT ;  /* 0x000000ff07067812 */ /* 0x000fee00078ec0ff */
[----:B------:R-:W4:Y:S01]  /*5cf0*/  MUFU.EX2 R223, R27 ;  /* 0x0000001b00df7308 */ /* 0x000f220000000800 */
[----:B-1----:R-:W-:Y:S01]  /*5d00*/  PRMT R3, R4, 0x7771, RZ ;  /* 0x0000777104037816 */ /* 0x002fe200000000ff */
[----:B--2---:R-:W-:Y:S01]  /*5d10*/  @!P5 FADD.FTZ R198, -R198, -RZ ;  /* 0x800000ffc6c6d221 */ /* 0x004fe20000010100 */
[----:B------:R-:W-:Y:S01]  /*5d20*/  ISETP.LE.U32.AND P5, PT, R6, UR9, PT ;  /* 0x0000000906007c0c */ /* 0x000fe2000bfa3070 */
[----:B---3--:R-:W-:Y:S01]  /*5d30*/  @!P2 FADD.FTZ R195, -R195, -RZ ;  /* 0x800000ffc3c3a221 */ /* 0x008fe20000010100 */
[----:B------:R-:W-:Y:S05]  /*5d40*/  ISETP.LE.U32.AND P2, PT, R5, UR9, PT ;  /* 0x0000000905007c0c */ /* 0x000fea000bf43070 */
[----:B------:R-:W1:Y:S01]  /*5d50*/  MUFU.EX2 R220, R24 ;  /* 0x0000001800dc7308 */ /* 0x000e620000000800 */
[----:B------:R-:W-:Y:S01]  /*5d60*/  PRMT R6, R4, 0x7770, RZ ;  /* 0x0000777004067816 */ /* 0x000fe200000000ff */
[----:B------:R-:W-:Y:S01]  /*5d70*/  @!P6 FADD.FTZ R219, -R219, -RZ ;  /* 0x800000ffdbdbe221 */ /* 0x000fe20000010100 */
[----:B------:R-:W-:Y:S07]  /*5d80*/  ISETP.GT.U32.AND P6, PT, R12, UR9, PT ;  /* 0x000000090c007c0c */ /* 0x000fee000bfc4070 */
[----:B------:R-:W2:Y:S01]  /*5d90*/  MUFU.EX2 R224, R26 ;  /* 0x0000001a00e07308 */ /* 0x000ea20000000800 */
[----:B------:R-:W-:Y:S01]  /*5da0*/  PRMT R7, R4, 0x7772, RZ ;  /* 0x0000777204077816 */ /* 0x000fe200000000ff */
[----:B------:R-:W-:Y:S01]  /*5db0*/  FFMA.FTZ R28, R28, UR12, -R2 ;  /* 0x0000000c1c1c7c23 */ /* 0x000fe20008010802 */
[----:B------:R-:W-:Y:S07]  /*5dc0*/  PRMT R5, R4, 0x7773, RZ ;  /* 0x0000777304057816 */ /* 0x000fee00000000ff */
[----:B------:R-:W3:Y:S01]  /*5dd0*/  MUFU.EX2 R186, R32 ;  /* 0x0000002000ba7308 */ /* 0x000ee20000000800 */
[----:B------:R-:W-:Y:S01]  /*5de0*/  F2FP.RELU.BF16.F32.PACK_AB R4, R203, R191 ;  /* 0x000000bfcb04723e */ /* 0x000fe200000018ff */
[----:B------:R-:W-:Y:S01]  /*5df0*/  FFMA.FTZ R30, R30, UR12, -R0 ;  /* 0x0000000c1e1e7c23 */ /* 0x000fe20008010800 */
[----:B------:R-:W-:Y:S01]  /*5e00*/  SEL R196, R196, 0xfffffff0, !P0 ;  /* 0xfffffff0c4c47807 */ /* 0x000fe20004000000 */
[----:B----4-:R-:W-:Y:S01]  /*5e10*/  @!P2 FADD.FTZ R223, -R223, -RZ ;  /* 0x800000ffdfdfa221 */ /* 0x010fe20000010100 */
[----:B------:R-:W-:Y:S01]  /*5e20*/  ISETP.GT.U32.AND P2, PT, R9, UR9, PT ;  /* 0x0000000909007c0c */ /* 0x000fe2000bf44070 */
[----:B------:R4:W-:Y:S04]  /*5e30*/  STS [R180+0x20000], R4 ;  /* 0x02000004b4007388 */ /* 0x0009e80000000800 */
[----:B------:R-:W3:Y:S01]  /*5e40*/  MUFU.EX2 R192, R34 ;  /* 0x0000002200c07308 */ /* 0x000ee20000000800 */
[----:B------:R-:W-:Y:S01]  /*5e50*/  @P6 FADD.FTZ R185, -R185, -RZ ;  /* 0x800000ffb9b96221 */ /* 0x000fe20000010100 */
[----:B------:R-:W-:Y:S01]  /*5e60*/  ISETP.GT.U32.AND P6, PT, R3, UR9, PT ;  /* 0x0000000903007c0c */ /* 0x000fe2000bfc4070 */
[----:B-1----:R-:W-:Y:S01]  /*5e70*/  @!P1 FADD.FTZ R220, -R220, -RZ ;  /* 0x800000ffdcdc9221 */ /* 0x002fe20000010100 */
[----:B------:R-:W-:Y:S01]  /*5e80*/  F2FP.RELU.BF16.F32.PACK_AB R3, R221, R222 ;  /* 0x000000dedd03723e */ /* 0x000fe200000018ff */
[----:B--2---:R-:W-:Y:S01]  /*5e90*/  @!P5 FADD.FTZ R224, -R224, -RZ ;  /* 0x800000ffe0e0d221 */ /* 0x004fe20000010100 */
[----:B------:R-:W-:Y:S01]  /*5ea0*/  ISETP.LE.U32.AND P1, PT, R10, UR9, PT ;  /* 0x000000090a007c0c */ /* 0x000fe2000bf23070 */
[----:B------:R-:W-:Y:S01]  /*5eb0*/  FFMA.FTZ R2, R29, UR12, -R2 ;  /* 0x0000000c1d027c23 */ /* 0x000fe20008010802 */
[----:B------:R-:W-:Y:S01]  /*5ec0*/  ISETP.GT.U32.AND P5, PT, R11, UR9, PT ;  /* 0x000000090b007c0c */ /* 0x000fe2000bfa4070 */
[----:B------:R1:W-:Y:S01]  /*5ed0*/  STS [R180+0x20400], R3 ;  /* 0x02040003b4007388 */ /* 0x0003e20000000800 */
[----:B------:R-:W-:Y:S01]  /*5ee0*/  FFMA.FTZ R0, R31, UR12, -R0 ;  /* 0x0000000c1f007c23 */ /* 0x000fe20008010800 */
[----:B------:R-:W-:Y:S01]  /*5ef0*/  @P2 FADD.FTZ R190, -R190, -RZ ;  /* 0x800000ffbebe2221 */ /* 0x000fe20000010100 */
[----:B------:R-:W-:Y:S01]  /*5f00*/  ISETP.GT.U32.AND P2, PT, R5, UR9, PT ;  /* 0x0000000905007c0c */ /* 0x000fe2000bf44070 */
[----:B------:R2:W1:Y:S01]  /*5f10*/  MUFU.EX2 R193, R2 ;  /* 0x0000000200c17308 */ /* 0x0004620000000800 */
[----:B------:R-:W-:Y:S01]  /*5f20*/  F2FP.RELU.BF16.F32.PACK_AB R5, R188, R189 ;  /* 0x000000bdbc05723e */ /* 0x000fe200000018ff */
[----:B------:R-:W-:Y:S01]  /*5f30*/  IMAD.MOV.U32 R8, RZ, RZ, 0x20 ;  /* 0x00000020ff087424 */ /* 0x000fe200078e00ff */
[----:B------:R-:W-:Y:S07]  /*5f40*/  LEA R204, R197, UR4, 0x1 ;  /* 0x00000004c5cc7c11 */ /* 0x000fee000f8e08ff */
[----:B------:R1:W1:Y:S01]  /*5f50*/  MUFU.EX2 R199, R0 ;  /* 0x0000000000c77308 */ /* 0x0002620000000800 */
[----:B---3--:R-:W-:Y:S01]  /*5f60*/  @!P1 FADD.FTZ R186, -R186, -RZ ;  /* 0x800000ffbaba9221 */ /* 0x008fe20000010100 */
[----:B------:R-:W-:Y:S01]  /*5f70*/  ISETP.LE.U32.AND P1, PT, R6, UR9, PT ;  /* 0x0000000906007c0c */ /* 0x000fe2000bf23070 */
[----:B------:R-:W-:Y:S01]  /*5f80*/  @P5 FADD.FTZ R192, -R192, -RZ ;  /* 0x800000ffc0c05221 */ /* 0x000fe20000010100 */
[----:B------:R-:W-:Y:S06]  /*5f90*/  ISETP.GT.U32.AND P5, PT, R7, UR9, PT ;  /* 0x0000000907007c0c */ /* 0x000fec000bfa4070 */
[----:B------:R-:W3:Y:S01]  /*5fa0*/  MUFU.EX2 R194, R28 ;  /* 0x0000001c00c27308 */ /* 0x000ee20000000800 */
[----:B----4-:R-:W-:Y:S01]  /*5fb0*/  F2FP.RELU.BF16.F32.PACK_AB R4, R217, R218 ;  /* 0x000000dad904723e */ /* 0x010fe200000018ff */
[----:B------:R-:W-:Y:S01]  /*5fc0*/  IMAD.IADD R209, R202, 0x1, R204 ;  /* 0x00000001cad17824 */ /* 0x000fe200078e02cc */
[----:B------:R-:W-:Y:S01]  /*5fd0*/  F2FP.RELU.BF16.F32.PACK_AB R7, R227, R228 ;  /* 0x000000e4e307723e */ /* 0x000fe200000018ff */
[----:B--2---:R-:W-:Y:S01]  /*5fe0*/  IMAD.IADD R2, R196, 0x1, R181 ;  /* 0x00000001c4027824 */ /* 0x004fe200078e02b5 */
[----:B------:R-:W-:Y:S05]  /*5ff0*/  F2FP.RELU.BF16.F32.PACK_AB R6, R231, R232 ;  /* 0x000000e8e706723e */ /* 0x000fea00000018ff */
[----:B------:R-:W2:Y:S01]  /*6000*/  MUFU.EX2 R200, R30 ;  /* 0x0000001e00c87308 */ /* 0x000ea20000000800 */
[----:B-1----:R-:W-:Y:S01]  /*6010*/  @P6 FADD.FTZ R193, -R193, -RZ ;  /* 0x800000ffc1c16221 */ /* 0x002fe20000010100 */
[----:B------:R-:W-:Y:S01]  /*6020*/  F2FP.RELU.BF16.F32.PACK_AB R0, R185, R186 ;  /* 0x000000bab900723e */ /* 0x000fe200000018ff */
[----:B------:R-:W-:Y:S01]  /*6030*/  @P2 FADD.FTZ R199, -R199, -RZ ;  /* 0x800000ffc7c72221 */ /* 0x000fe20000010100 */
[----:B------:R-:W-:Y:S01]  /*6040*/  SEL R201, R8, 0xffffffe0, !P3 ;  /* 0xffffffe008c97807 */ /* 0x000fe20005800000 */
[----:B------:R-:W-:Y:S01]  /*6050*/  IMAD.IADD R3, R180, 0x1, R196 ;  /* 0x00000001b4037824 */ /* 0x000fe200078e02c4 */
[----:B------:R-:W-:Y:S01]  /*6060*/  LEA R196, R213, UR4, 0x1 ;  /* 0x00000004d5c47c11 */ /* 0x000fe2000f8e08ff */
[----:B---3--:R-:W-:Y:S02]  /*6070*/  @!P1 FADD.FTZ R194, -R194, -RZ ;  /* 0x800000ffc2c29221 */ /* 0x008fe40000010100 */
[----:B------:R-:W-:Y:S01]  /*6080*/  IMAD.IADD R210, R201, 0x1, R204 ;  /* 0x00000001c9d27824 */ /* 0x000fe200078e02cc */
[----:B------:R1:W-:Y:S01]  /*6090*/  STS [R3+0x20000], R5 ;  /* 0x0200000503007388 */ /* 0x0003e20000000800 */
[----:B------:R-:W-:Y:S01]  /*60a0*/  IMAD.IADD R197, R196, 0x1, R201 ;  /* 0x00000001c4c57824 */ /* 0x000fe200078e02c9 */
[----:B------:R-:W-:Y:S01]  /*60b0*/  FSETP.GE.FTZ.AND P6, PT, R203, RZ, PT ;  /* 0x000000ffcb00720b */ /* 0x000fe20003fd6000 */
[----:B------:R-:W-:Y:S01]  /*60c0*/  IMAD.IADD R211, R201, 0x1, R209 ;  /* 0x00000001c9d37824 */ /* 0x000fe200078e02d1 */
[----:B------:R3:W-:Y:S01]  /*60d0*/  STS [R3+0x20400], R4 ;  /* 0x0204000403007388 */ /* 0x0007e20000000800 */
[----:B--2---:R-:W-:Y:S01]  /*60e0*/  @P5 FADD.FTZ R200, -R200, -RZ ;  /* 0x800000ffc8c85221 */ /* 0x004fe20000010100 */
[----:B------:R-:W-:Y:S02]  /*60f0*/  FSETP.GE.FTZ.AND P5, PT, R189, RZ, PT ;  /* 0x000000ffbd00720b */ /* 0x000fe40003fb6000 */
[----:B------:R2:W-:Y:S01]  /*6100*/  STS [R180+0x21000], R7 ;  /* 0x02100007b4007388 */ /* 0x0005e20000000800 */
[----:B------:R-:W-:Y:S03]  /*6110*/  FSETP.GE.FTZ.AND P2, PT, R188, RZ, PT ;  /* 0x000000ffbc00720b */ /* 0x000fe60003f56000 */
[----:B------:R4:W-:Y:S01]  /*6120*/  STS [R180+0x21400], R6 ;  /* 0x02140006b4007388 */ /* 0x0009e20000000800 */
[----:B-1----:R-:W-:Y:S02]  /*6130*/  F2FP.RELU.BF16.F32.PACK_AB R5, R187, R184 ;  /* 0x000000b8bb05723e */ /* 0x002fe400000018ff */
[----:B---3--:R-:W-:Y:S02]  /*6140*/  F2FP.RELU.BF16.F32.PACK_AB R4, R195, R198 ;  /* 0x000000c6c304723e */ /* 0x008fe400000018ff */
[----:B--2---:R-:W-:Y:S02]  /*6150*/  F2FP.RELU.BF16.F32.PACK_AB R7, R225, R226 ;  /* 0x000000e2e107723e */ /* 0x004fe400000018ff */
[----:B----4-:R-:W-:Y:S03]  /*6160*/  F2FP.RELU.BF16.F32.PACK_AB R6, R230, R229 ;  /* 0x000000e5e606723e */ /* 0x010fe600000018ff */
[----:B------:R-:W-:Y:S04]  /*6170*/  STS [R3+0x21000], R7 ;  /* 0x0210000703007388 */ /* 0x000fe80000000800 */
[----:B------:R1:W-:Y:S04]  /*6180*/  STS [R3+0x21400], R6 ;  /* 0x0214000603007388 */ /* 0x0003e80000000800 */
[----:B------:R-:W-:Y:S04]  /*6190*/  STS [R181], R5 ;  /* 0x00000005b5007388 */ /* 0x000fe80000000800 */
[----:B------:R2:W-:Y:S04]  /*61a0*/  STS [R181+0x400], R4 ;  /* 0x00040004b5007388 */ /* 0x0005e80000000800 */
[----:B------:R3:W-:Y:S01]  /*61b0*/  STS [R2], R0 ;  /* 0x0000000002007388 */ /* 0x0007e20000000800 */
[----:B-1----:R-:W-:Y:S02]  /*61c0*/  F2FP.RELU.BF16.F32.PACK_AB R3, R219, R220 ;  /* 0x000000dcdb03723e */ /* 0x002fe400000018ff */
[----:B--2---:R-:W-:Y:S02]  /*61d0*/  F2FP.RELU.BF16.F32.PACK_AB R4, R223, R224 ;  /* 0x000000e0df04723e */ /* 0x004fe400000018ff */
[----:B---3--:R-:W-:Y:S05]  /*61e0*/  F2FP.RELU.BF16.F32.PACK_AB R0, R190, R192 ;  /* 0x000000c0be00723e */ /* 0x008fea00000018ff */
[----:B------:R1:W-:Y:S04]  /*61f0*/  STS [R2+0x400], R0 ;  /* 0x0004000002007388 */ /* 0x0003e80000000800 */
[----:B------:R2:W-:Y:S04]  /*6200*/  STS [R181+0x1000], R3 ;  /* 0x00100003b5007388 */ /* 0x0005e80000000800 */
[----:B------:R-:W-:Y:S01]  /*6210*/  STS [R181+0x1400], R4 ;  /* 0x00140004b5007388 */ /* 0x000fe20000000800 */
[----:B-1----:R-:W-:Y:S02]  /*6220*/  F2FP.RELU.BF16.F32.PACK_AB R0, R199, R200 ;  /* 0x000000c8c700723e */ /* 0x002fe400000018ff */
[----:B--2---:R-:W-:Y:S03]  /*6230*/  F2FP.RELU.BF16.F32.PACK_AB R3, R193, R194 ;  /* 0x000000c2c103723e */ /* 0x004fe600000018ff */
[----:B------:R1:W-:Y:S04]  /*6240*/  STS [R2+0x1400], R0 ;  /* 0x0014000002007388 */ /* 0x0003e80000000800 */
[----:B------:R2:W-:Y:S04]  /*6250*/  STS [R2+0x1000], R3 ;  /* 0x0010000302007388 */ /* 0x0005e80000000800 */
[----:B------:R-:W-:Y:S08]  /*6260*/  LDSM.16.M88.4 R32, [R196+0x8000] ;  /* 0x00800000c420783b */ /* 0x000ff00000000200 */
[----:B------:R-:W3:Y:S08]  /*6270*/  LDSM.16.M88.4 R16, [R204+0x14000] ;  /* 0x01400000cc10783b */ /* 0x000ef00000000200 */
[----:B------:R-:W4:Y:S01]  /*6280*/  LDSM.16.M88.4 R28, [R196+0x9000] ;  /* 0x00900000c41c783b */ /* 0x000f220000000200 */
[----:B-1----:R-:W-:Y:S04]  /*6290*/  IMAD.IADD R0, R196, 0x1, R202 ;  /* 0x00000001c4007824 */ /* 0x002fe800078e02ca */
[----:B--2---:R-:W-:Y:S03]  /*62a0*/  IMAD.IADD R2, R201, 0x1, R0 ;  /* 0x00000001c9027824 */ /* 0x004fe600078e0200 */
[----:B------:R-:W1:Y:S08]  /*62b0*/  LDSM.16.M88.4 R164, [R204+0x14800] ;  /* 0x01480000cca4783b */ /* 0x000e700000000200 */
[----:B------:R-:W-:Y:S08]  /*62c0*/  LDSM.16.M88.4 R168, [R197+0x8000] ;  /* 0x00800000c5a8783b */ /* 0x000ff00000000200 */
[----:B------:R-:W2:Y:S01]  /*62d0*/  LDSM.16.M88.4 R172, [R210+0x14000] ;  /* 0x01400000d2ac783b */ /* 0x000ea20000000200 */
[-C--:B---3--:R-:W-:Y:S07]  /*62e0*/  HMMA.16816.F32.BF16 R4, R32, R16.reuse, RZ ;  /* 0x000000102004723c */ /* 0x088fee00000418ff */
[----:B------:R-:W3:Y:S01]  /*62f0*/  LDSM.16.M88.4 R176, [R197+0x9000] ;  /* 0x00900000c5b0783b */ /* 0x000ee20000000200 */
[C---:B----4-:R-:W-:Y:S07]  /*6300*/  HMMA.16816.F32.BF16 R8, R28.reuse, R16, RZ ;  /* 0x000000101c08723c */ /* 0x050fee00000418ff */
[----:B------:R-:W4:Y:S01]  /*6310*/  LDSM.16.M88.4 R180, [R210+0x14800] ;  /* 0x01480000d2b4783b */ /* 0x000f220000000200 */
[-C--:B------:R-:W-:Y:S08]  /*6320*/  HMMA.16816.F32.BF16 R12, R28, R18.reuse, RZ ;  /* 0x000000121c0c723c */ /* 0x080ff000000418ff */
[C---:B------:R-:W-:Y:S08]  /*6330*/  HMMA.16816.F32.BF16 R16, R32.reuse, R18, RZ ;  /* 0x000000122010723c */ /* 0x040ff000000418ff */
[-C--:B-1----:R-:W-:Y:S08]  /*6340*/  HMMA.16816.F32.BF16 R20, R32, R164.reuse, RZ ;  /* 0x000000a42014723c */ /* 0x082ff000000418ff */
[C---:B------:R-:W-:Y:S08]  /*6350*/  HMMA.16816.F32.BF16 R24, R28.reuse, R164, RZ ;  /* 0x000000a41c18723c */ /* 0x040ff000000418ff */
[-C--:B------:R-:W-:Y:S08]  /*6360*/  HMMA.16816.F32.BF16 R28, R28, R166.reuse, RZ ;  /* 0x000000a61c1c723c */ /* 0x080ff000000418ff */
[----:B------:R-:W-:Y:S01]  /*6370*/  HMMA.16816.F32.BF16 R32, R32, R166, RZ ;  /* 0x000000a62020723c */ /* 0x000fe200000418ff */
[----:B------:R-:W-:Y:S07]  /*6380*/  LDSM.16.M88.4 R164, [R0+0x8000] ;  /* 0x0080000000a4783b */ /* 0x000fee0000000200 */
[-C--:B--2---:R-:W-:Y:S08]  /*6390*/  HMMA.16816.F32.BF16 R4, R168, R172.reuse, R4 ;  /* 0x000000aca804723c */ /* 0x084ff00000041804 */
[C---:B---3--:R-:W-:Y:S08]  /*63a0*/  HMMA.16816.F32.BF16 R8, R176.reuse, R172, R8 ;  /* 0x000000acb008723c */ /* 0x048ff00000041808 */
[-C--:B------:R-:W-:Y:S08]  /*63b0*/  HMMA.16816.F32.BF16 R12, R176, R174.reuse, R12 ;  /* 0x000000aeb00c723c */ /* 0x080ff0000004180c */
[C---:B------:R-:W-:Y:S01]  /*63c0*/  HMMA.16816.F32.BF16 R16, R168.reuse, R174, R16 ;  /* 0x000000aea810723c */ /* 0x040fe20000041810 */
[----:B------:R-:W1:Y:S07]  /*63d0*/  LDSM.16.M88.4 R172, [R209+0x14000] ;  /* 0x01400000d1ac783b */ /* 0x000e6e0000000200 */
[-C--:B----4-:R-:W-:Y:S08]  /*63e0*/  HMMA.16816.F32.BF16 R20, R168, R180.reuse, R20 ;  /* 0x000000b4a814723c */ /* 0x090ff00000041814 */
        /* <DEDUP_REMOVED lines=59> */
[----:B------:R-:W-:Y:S02]  /*67a0*/  LEA.HI.X R181, R244, R165, RZ, 0x2, P1 ;  /* 0x000000a5f4b57211 */ /* 0x000fe400008f14ff */
[----:B------:R-:W-:Y:S03]  /*67b0*/  FSETP.GE.FTZ.AND P1, PT, R191, RZ, PT ;  /* 0x000000ffbf00720b */ /* 0x000fe60003f36000 */
[C---:B------:R-:W-:Y:S01]  /*67c0*/  HMMA.16816.F32.BF16 R16, R172.reuse, R166, R16 ;  /* 0x000000a6ac10723c */ /* 0x040fe20000041810 */
[----:B------:R-:W-:Y:S07]  /*67d0*/  LDSM.16.M88.4 R164, [R2+0xa000] ;  /* 0x00a0000002a4783b */ /* 0x000fee0000000200 */
[-C--:B------:R-:W-:Y:S01]  /*67e0*/  HMMA.16816.F32.BF16 R20, R172, R176.reuse, R20 ;  /* 0x000000b0ac14723c */ /* 0x080fe20000041814 */
[----:B------:R1:W5:Y:S07]  /*67f0*/  LDG.E R3, desc[UR32][R180.64+0xa0] ;  /* 0x0000a020b4037981 */ /* 0x00036e000c1e1900 */
[C---:B------:R-:W-:Y:S01]  /*6800*/  HMMA.16816.F32.BF16 R24, R168.reuse, R176, R24 ;  /* 0x000000b0a818723c */ /* 0x040fe20000041818 */
[----:B------:R-:W2:Y:S04]  /*6810*/  LDG.E R177, desc[UR32][R180.64] ;  /* 0x00000020b4b17981 */ /* 0x000ea8000c1e1900 */
[----:B------:R-:W3:Y:S03]  /*6820*/  LDG.E R176, desc[UR32][R180.64+0x20] ;  /* 0x00002020b4b07981 */ /* 0x000ee6000c1e1900 */
[-C--:B------:R-:W-:Y:S01]  /*6830*/  HMMA.16816.F32.BF16 R28, R168, R178.reuse, R28 ;  /* 0x000000b2a81c723c */ /* 0x080fe2000004181c */
[----:B------:R-:W4:Y:S07]  /*6840*/  LDSM.16.M88.4 R168, [R211+0x18000] ;  /* 0x01800000d3a8783b */ /* 0x000f2e0000000200 */
[----:B------:R-:W-:Y:S01]  /*6850*/  HMMA.16816.F32.BF16 R32, R172, R178, R32 ;  /* 0x000000b2ac20723c */ /* 0x000fe20000041820 */
[----:B------:R-:W1:Y:S07]  /*6860*/  LDSM.16.M88.4 R172, [R2+0xb000] ;  /* 0x00b0000002ac783b */ /* 0x000e6e0000000200 */
[-C--:B----4-:R-:W-:Y:S08]  /*6870*/  HMMA.16816.F32.BF16 R4, R164, R168.reuse, R4 ;  /* 0x000000a8a404723c */ /* 0x090ff00000041804 */
[C---:B-1----:R-:W-:Y:S08]  /*6880*/  HMMA.16816.F32.BF16 R8, R172.reuse, R168, R8 ;  /* 0x000000a8ac08723c */ /* 0x042ff00000041808 */
        /* <DEDUP_REMOVED lines=9> */
[----:B------:R1:W5:Y:S01]  /*6920*/  LDG.E R4, desc[UR32][R180.64+0x80] ;  /* 0x00008020b4047981 */ /* 0x000362000c1e1900 */
[C---:B------:R-:W-:Y:S01]  /*6930*/  FADD.FTZ R5, -R177.reuse, R5 ;  /* 0x00000005b1057221 */ /* 0x040fe20000010100 */
[C---:B------:R-:W-:Y:S01]  /*6940*/  FADD.FTZ R16, -R177.reuse, R16 ;  /* 0x00000010b1107221 */ /* 0x040fe20000010100 */
[-C--:B------:R-:W-:Y:S01]  /*6950*/  FSEL R0, R0, R177.reuse, P1 ;  /* 0x000000b100007208 */ /* 0x080fe20000800000 */
[C---:B------:R-:W-:Y:S01]  /*6960*/  FADD.FTZ R17, -R177.reuse, R17 ;  /* 0x00000011b1117221 */ /* 0x040fe20000010100 */
[----:B------:R-:W-:Y:S01]  /*6970*/  FSETP.GE.FTZ.AND P1, PT, R184, RZ, PT ;  /* 0x000000ffb800720b */ /* 0x000fe20003f36000 */
[----:B------:R-:W-:Y:S01]  /*6980*/  FADD.FTZ R21, -R177, R21 ;  /* 0x00000015b1157221 */ /* 0x000fe20000010100 */
[-C--:B------:R-:W-:Y:S01]  /*6990*/  FSEL R5, R5, R177.reuse, P6 ;  /* 0x000000b105057208 */ /* 0x080fe20003000000 */
[----:B------:R-:W-:Y:S01]  /*69a0*/  FMUL.FTZ R191, R191, R0 ;  /* 0x00000000bfbf7220 */ /* 0x000fe20000410000 */
[----:B------:R-:W-:Y:S01]  /*69b0*/  FSEL R20, R20, R177, P1 ;  /* 0x000000b114147208 */ /* 0x000fe20000800000 */
[----:B---3--:R-:W-:Y:S01]  /*69c0*/  FADD.FTZ R6, -R176, R6 ;  /* 0x00000006b0067221 */ /* 0x008fe20000010100 */
[----:B------:R-:W-:Y:S01]  /*69d0*/  SHF.R.U32.HI R0, RZ, 0x4, R214 ;  /* 0x00000004ff007819 */ /* 0x000fe200000116d6 */
[----:B------:R-:W-:Y:S01]  /*69e0*/  FMUL.FTZ R165, R203, R5 ;  /* 0x00000005cba57220 */ /* 0x000fe20000410000 */
[-C--:B------:R-:W-:Y:S01]  /*69f0*/  FSEL R16, R16, R177.reuse, P5 ;  /* 0x000000b110107208 */ /* 0x080fe20002800000 */
[----:B------:R-:W-:Y:S01]  /*6a00*/  FMUL.FTZ R20, R184, R20 ;  /* 0x00000014b8147220 */ /* 0x000fe20000410000 */
[----:B------:R-:W-:Y:S01]  /*6a10*/  LOP3.LUT R207, R0, 0x8, RZ, 0xc0, !PT ;  /* 0x0000000800cf7812 */ /* 0x000fe200078ec0ff */
[----:B------:R-:W-:Y:S01]  /*6a20*/  IMAD.SHL.U32 R184, R214, 0x40, RZ ;  /* 0x00000040d6b87824 */ /* 0x000fe200078e00ff */
[----:B------:R-:W-:Y:S01]  /*6a30*/  FSETP.GE.FTZ.AND P5, PT, R185, RZ, PT ;  /* 0x000000ffb900720b */ /* 0x000fe20003fb6000 */
[----:B------:R-:W-:Y:S01]  /*6a40*/  FADD.FTZ R32, -R177, R32 ;  /* 0x00000020b1207221 */ /* 0x000fe20000010100 */
[--C-:B------:R-:W-:Y:S01]  /*6a50*/  LOP3.LUT R2, R207, 0x10, R214.reuse, 0xf8, !PT ;  /* 0x00000010cf027812 */ /* 0x100fe200078ef8d6 */
[----:B------:R-:W-:Y:S01]  /*6a60*/  FMUL.FTZ R16, R189, R16 ;  /* 0x00000010bd107220 */ /* 0x000fe20000410000 */
[----:B------:R-:W-:Y:S02]  /*6a70*/  LOP3.LUT R0, R184, 0x1c0, RZ, 0xc0, !PT ;  /* 0x000001c0b8007812 */ /* 0x000fe400078ec0ff */
[----:B------:R-:W-:Y:S02]  /*6a80*/  FSETP.GE.FTZ.AND P1, PT, R187, RZ, PT ;  /* 0x000000ffbb00720b */ /* 0x000fe40003f36000 */
[----:B------:R-:W-:Y:S02]  /*6a90*/  LOP3.LUT R0, R0, 0x38, R215, 0xf8, !PT ;  /* 0x0000003800007812 */ /* 0x000fe400078ef8d7 */
[----:B------:R-:W-:Y:S02]  /*6aa0*/  SHF.R.U32.HI R203, RZ, 0x1, R214 ;  /* 0x00000001ffcb7819 */ /* 0x000fe400000116d6 */
[----:B------:R-:W-:Y:S02]  /*6ab0*/  LOP3.LUT R5, R206, 0x7400, RZ, 0xc0, !PT ;  /* 0x00007400ce057812 */ /* 0x000fe400078ec0ff */
[-C--:B------:R-:W-:Y:S02]  /*6ac0*/  FSEL R17, R17, R177.reuse, P2 ;  /* 0x000000b111117208 */ /* 0x080fe40001000000 */
[----:B------:R-:W-:Y:S01]  /*6ad0*/  LOP3.LUT R0, R2, R0, RZ, 0x3c, !PT ;  /* 0x0000000002007212 */ /* 0x000fe200078e3cff */
[----:B------:R-:W-:Y:S01]  /*6ae0*/  FADD.FTZ R2, -R176, R7 ;  /* 0x00000007b0027221 */ /* 0x000fe20000010100 */
[----:B------:R-:W-:Y:S01]  /*6af0*/  FSEL R21, R21, R177, P1 ;  /* 0x000000b115157208 */ /* 0x000fe20000800000 */
[----:B------:R-:W-:Y:S01]  /*6b00*/  FMUL.FTZ R17, R188, R17 ;  /* 0x00000011bc117220 */ /* 0x000fe20000410000 */
[----:B------:R-:W-:Y:S02]  /*6b10*/  FSETP.GE.FTZ.AND P2, PT, R222, RZ, PT ;  /* 0x000000ffde00720b */ /* 0x000fe40003f56000 */
[----:B------:R-:W-:Y:S01]  /*6b20*/  FSETP.GE.FTZ.AND P6, PT, R186, RZ, PT ;  /* 0x000000ffba00720b */ /* 0x000fe20003fd6000 */
[----:B------:R-:W-:Y:S01]  /*6b30*/  FMUL.FTZ R21, R187, R21 ;  /* 0x00000015bb157220 */ /* 0x000fe20000410000 */
[----:B------:R-:W-:Y:S02]  /*6b40*/  FSETP.GE.FTZ.AND P1, PT, R221, RZ, PT ;  /* 0x000000ffdd00720b */ /* 0x000fe40003f36000 */
[----:B------:R-:W-:Y:S02]  /*6b50*/  LOP3.LUT R5, R5, 0x6, R205, 0xf8, !PT ;  /* 0x0000000605057812 */ /* 0x000fe400078ef8cd */
[----:B------:R-:W-:Y:S02]  /*6b60*/  LOP3.LUT R164, R245, 0x20, R203, 0x78, !PT ;  /* 0x00000020f5a47812 */ /* 0x000fe400078e78cb */
[-C--:B------:R-:W-:Y:S02]  /*6b70*/  FSEL R6, R6, R176.reuse, P2 ;  /* 0x000000b006067208 */ /* 0x080fe40001000000 */
[----:B------:R-:W-:Y:S01]  /*6b80*/  FSEL R7, R32, R177, P6 ;  /* 0x000000b120077208 */ /* 0x000fe20003000000 */
[----:B------:R-:W-:Y:S01]  /*6b90*/  @P5 FADD.FTZ R177, -R177, R33 ;  /* 0x00000021b1b15221 */ /* 0x000fe20000010100 */
[----:B------:R-:W-:Y:S01]  /*6ba0*/  FSEL R2, R2, R176, P1 ;  /* 0x000000b002027208 */ /* 0x000fe20000800000 */
[----:B------:R-:W-:Y:S01]  /*6bb0*/  FMUL.FTZ R168, R222, R6 ;  /* 0x00000006dea87220 */ /* 0x000fe20000410000 */
[----:B------:R-:W-:Y:S01]  /*6bc0*/  LOP3.LUT R164, R5, R164, RZ, 0xfc, !PT ;  /* 0x000000a405a47212 */ /* 0x000fe200078efcff */
[----:B------:R-:W-:Y:S01]  /*6bd0*/  FMUL.FTZ R169, R186, R7 ;  /* 0x00000007baa97220 */ /* 0x000fe20000410000 */
[----:B------:R-:W-:Y:S01]  /*6be0*/  F2FP.BF16.F32.PACK_AB R5, R165, R191 ;  /* 0x000000bfa505723e */ /* 0x000fe200000010ff */
[----:B------:R-:W-:Y:S01]  /*6bf0*/  FMUL.FTZ R177, R185, R177 ;  /* 0x000000b1b9b17220 */ /* 0x000fe20000410000 */
[----:B------:R-:W-:Y:S01]  /*6c00*/  F2FP.BF16.F32.PACK_AB R165, R17, R16 ;  /* 0x0000001011a5723e */ /* 0x000fe200000010ff */
[----:B------:R-:W-:Y:S01]  /*6c10*/  FMUL.FTZ R167, R221, R2 ;  /* 0x00000002dda77220 */ /* 0x000fe20000410000 */
[----:B------:R-:W-:Y:S02]  /*6c20*/  F2FP.BF16.F32.PACK_AB R166, R21, R20 ;  /* 0x0000001415a6723e */ /* 0x000fe400000010ff */
[----:B------:R-:W-:Y:S01]  /*6c30*/  LEA R6, R164, UR4, 0x1 ;  /* 0x00000004a4067c11 */ /* 0x000fe2000f8e08ff */
[----:B-1----:R-:W-:Y:S06]  /*6c40*/  BRA.U !UP0, `(.L_x_823) ;  /* 0x0000000108d47547 */ /* 0x002fec000b800000 */
[----:B------:R-:W1:Y:S01]  /*6c50*/  LDC R32, c[0x0][0x3b0] ;  /* 0x0000ec00ff207b82 */ /* 0x000e620000000800 */
[----:B------:R-:W-:Y:S01]  /*6c60*/  IADD3 R7, P1, PT, RZ, -UR27, RZ ;  /* 0x8000001bff077c10 */ /* 0x000fe2000ff3e0ff */
[----:B------:R-:W-:Y:S01]  /*6c70*/  ULOP3.LUT UR10, UR36, 0x1, URZ, 0xc0, !UPT ;  /* 0x00000001240a7892 */ /* 0x000fe2000f8ec0ff */
[----:B------:R-:W-:Y:S03]  /*6c80*/  LOP3.LUT R183, R215, 0x38, RZ, 0xc0, !PT ;  /* 0x00000038d7b77812 */ /* 0x000fe600078ec0ff */
[----:B------:R-:W-:Y:S01]  /*6c90*/  UISETP.NE.U32.AND UP1, UPT, UR10, 0x1, UPT ;  /* 0x000000010a00788c */ /* 0x000fe2000bf25070 */
[----:B------:R-:W-:Y:S01]  /*6ca0*/  ISETP.GE.AND P2, PT, R183, UR14, PT ;  /* 0x0000000eb7007c0c */ /* 0x000fe2000bf46270 */
[----:B------:R-:W2:Y:S02]  /*6cb0*/  LDC R33, c[0x0][0x3b4] ;  /* 0x0000ed00ff217b82 */ /* 0x000ea40000000800 */
[----:B------:R-:W-:Y:S06]  /*6cc0*/  USEL UR10, UR5, 0x4000, !UP1 ;  /* 0x00004000050a7887 */ /* 0x000fec000c800000 */
[----:B------:R-:W-:Y:S02]  /*6cd0*/  VIADD R237, R237, UR10 ;  /* 0x0000000aeded7c36 */ /* 0x000fe40008000000 */
[----:B------:R-:W-:Y:S02]  /*6ce0*/  VIADD R233, R233, UR10 ;  /* 0x0000000ae9e97c36 */ /* 0x000fe40008000000 */
[----:B------:R-:W-:Y:S02]  /*6cf0*/  VIADD R212, R212, UR10 ;  /* 0x0000000ad4d47c36 */ /* 0x000fe40008000000 */
[C---:B-1----:R-:W-:Y:S01]  /*6d00*/  IMAD.SHL.U32 R2, R32.reuse, 0x40, RZ ;  /* 0x0000004020027824 */ /* 0x042fe200078e00ff */
[----:B------:R-:W-:Y:S03]  /*6d10*/  LEA R16, P5, R32, RZ, 0x6 ;  /* 0x000000ff20107211 */ /* 0x000fe600078a30ff */
[----:B------:R-:W-:Y:S01]  /*6d20*/  IMAD.X R2, RZ, RZ, ~R2, P1 ;  /* 0x000000ffff027224 */ /* 0x000fe200008e0e02 */
[----:B------:R-:W-:Y:S02]  /*6d30*/  ISETP.GE.AND P1, PT, R248, UR14, PT ;  /* 0x0000000ef8007c0c */ /* 0x000fe4000bf26270 */
[----:B------:R-:W-:Y:S02]  /*6d40*/  LEA.HI.X R17, R32, RZ, RZ, 0x6, P5 ;  /* 0x000000ff20117211 */ /* 0x000fe400028f34ff */
[----:B------:R-:W-:Y:S04]  /*6d50*/  SHF.R.S64 R7, R7, 0x1f, R2 ;  /* 0x0000001f07077819 */ /* 0x000fe80000001002 */
[----:B------:R-:W-:Y:S04]  /*6d60*/  IADD3 R239, P6, PT, R7, R239, RZ ;  /* 0x000000ef07ef7210 */ /* 0x000fe80007fde0ff */
        /* <DEDUP_REMOVED lines=35> */
.L_x_823:
[----:B------:R1:W-:Y:S01]  /*6fa0*/  STS [R6+0x1c000], R5 ;  /* 0x01c0000506007388 */ /* 0x0003e20000000800 */
[----:B------:R-:W-:Y:S01]  /*6fb0*/  FSETP.GE.FTZ.AND P2, PT, R198, RZ, PT ;  /* 0x000000ffc600720b */ /* 0x000fe20003f56000 */
[C---:B--2---:R-:W-:Y:S01]  /*6fc0*/  FADD.FTZ R17, -R176.reuse, R18 ;  /* 0x00000012b0117221 */ /* 0x044fe20000010100 */
[----:B------:R-:W-:Y:S01]  /*6fd0*/  FADD.FTZ R7, -R176, R19 ;  /* 0x00000013b0077221 */ /* 0x000fe20000010100 */
[----:B------:R-:W-:Y:S01]  /*6fe0*/  FSETP.GE.FTZ.AND P6, PT, R218, RZ, PT ;  /* 0x000000ffda00720b */ /* 0x000fe20003fd6000 */
[C---:B------:R-:W-:Y:S01]  /*6ff0*/  FADD.FTZ R2, -R176.reuse, R23 ;  /* 0x00000017b0027221 */ /* 0x040fe20000010100 */
[----:B------:R-:W-:Y:S01]  /*7000*/  FSETP.GE.FTZ.AND P5, PT, R217, RZ, PT ;  /* 0x000000ffd900720b */ /* 0x000fe20003fb6000 */
[----:B------:R-:W-:Y:S01]  /*7010*/  FADD.FTZ R34, -R176, R34 ;  /* 0x00000022b0227221 */ /* 0x000fe20000010100 */
[----:B------:R-:W-:Y:S01]  /*7020*/  FSETP.GE.FTZ.AND P1, PT, R195, RZ, PT ;  /* 0x000000ffc300720b */ /* 0x000fe20003f36000 */
[C---:B-----5:R-:W-:Y:S01]  /*7030*/  FADD.FTZ R8, -R4.reuse, R8 ;  /* 0x0000000804087221 */ /* 0x060fe20000010100 */
[-C--:B------:R-:W-:Y:S01]  /*7040*/  FSEL R17, R17, R176.reuse, P6 ;  /* 0x000000b011117208 */ /* 0x080fe20003000000 */
[C---:B------:R-:W-:Y:S01]  /*7050*/  FADD.FTZ R9, -R4.reuse, R9 ;  /* 0x0000000904097221 */ /* 0x040fe20000010100 */
[-C--:B------:R-:W-:Y:S01]  /*7060*/  FSEL R7, R7, R176.reuse, P5 ;  /* 0x000000b007077208 */ /* 0x080fe20002800000 */
[----:B------:R-:W-:Y:S01]  /*7070*/  FADD.FTZ R12, -R4, R12 ;  /* 0x0000000c040c7221 */ /* 0x000fe20000010100 */
[----:B------:R-:W-:Y:S01]  /*7080*/  FSEL R2, R2, R176, P1 ;  /* 0x000000b002027208 */ /* 0x000fe20000800000 */
[----:B------:R-:W-:Y:S01]  /*7090*/  FMUL.FTZ R17, R218, R17 ;  /* 0x00000011da117220 */ /* 0x000fe20000410000 */
[----:B------:R-:W-:Y:S01]  /*70a0*/  F2FP.BF16.F32.PACK_AB R16, R167, R168 ;  /* 0x000000a8a710723e */ /* 0x000fe200000010ff */
[----:B------:R-:W-:Y:S01]  /*70b0*/  FMUL.FTZ R7, R217, R7 ;  /* 0x00000007d9077220 */ /* 0x000fe20000410000 */
[----:B------:R-:W-:Y:S01]  /*70c0*/  FSETP.GE.FTZ.AND P1, PT, R190, RZ, PT ;  /* 0x000000ffbe00720b */ /* 0x000fe20003f36000 */
[----:B------:R-:W-:Y:S01]  /*70d0*/  FMUL.FTZ R18, R195, R2 ;  /* 0x00000002c3127220 */ /* 0x000fe20000410000 */
[----:B------:R-:W-:Y:S01]  /*70e0*/  FSETP.GE.FTZ.AND P6, PT, R228, RZ, PT ;  /* 0x000000ffe400720b */ /* 0x000fe20003fd6000 */
[----:B------:R2:W-:Y:S01]  /*70f0*/  STS [R6+0x1c400], R16 ;  /* 0x01c4001006007388 */ /* 0x0005e20000000800 */
[----:B------:R-:W-:Y:S01]  /*7100*/  F2FP.BF16.F32.PACK_AB R7, R7, R17 ;  /* 0x000000110707723e */ /* 0x000fe200000010ff */
[----:B------:R-:W-:Y:S01]  /*7110*/  FADD.FTZ R24, -R4, R24 ;  /* 0x0000001804187221 */ /* 0x000fe20000010100 */
[----:B------:R-:W-:Y:S01]  /*7120*/  FSETP.GE.FTZ.AND P5, PT, R227, RZ, PT ;  /* 0x000000ffe300720b */ /* 0x000fe20003fb6000 */
[----:B-1----:R-:W-:Y:S01]  /*7130*/  FADD.FTZ R5, -R176, R22 ;  /* 0x00000016b0057221 */ /* 0x002fe20000010100 */
[----:B------:R-:W-:Y:S01]  /*7140*/  IMAD.MOV.U32 R22, RZ, RZ, 0x10 ;  /* 0x00000010ff167424 */ /* 0x000fe200078e00ff */
[-C--:B------:R-:W-:Y:S01]  /*7150*/  FSEL R8, R8, R4.reuse, P6 ;  /* 0x0000000408087208 */ /* 0x080fe20003000000 */
[C---:B------:R-:W-:Y:S01]  /*7160*/  FADD.FTZ R25, -R4.reuse, R25 ;  /* 0x0000001904197221 */ /* 0x040fe20000010100 */
[----:B------:R-:W-:Y:S01]  /*7170*/  FSEL R9, R9, R4, P5 ;  /* 0x0000000409097208 */ /* 0x000fe20002800000 */
[----:B------:R-:W-:Y:S01]  /*7180*/  FADD.FTZ R28, -R4, R28 ;  /* 0x0000001c041c7221 */ /* 0x000fe20000010100 */
[----:B------:R-:W-:Y:S01]  /*7190*/  FSEL R5, R5, R176, P2 ;  /* 0x000000b005057208 */ /* 0x000fe20001000000 */
[----:B------:R-:W-:Y:S01]  /*71a0*/  FMUL.FTZ R8, R228, R8 ;  /* 0x00000008e4087220 */ /* 0x000fe20000410000 */
[----:B------:R-:W-:Y:S01]  /*71b0*/  SEL R22, R22, 0xfffffff0, !P0 ;  /* 0xfffffff016167807 */ /* 0x000fe20004000000 */
[----:B------:R-:W-:Y:S01]  /*71c0*/  FMUL.FTZ R9, R227, R9 ;  /* 0x00000009e3097220 */ /* 0x000fe20000410000 */
[----:B------:R-:W-:Y:S01]  /*71d0*/  FSETP.GE.FTZ.AND P2, PT, R192, RZ, PT ;  /* 0x000000ffc000720b */ /* 0x000fe20003f56000 */
[----:B------:R-:W-:Y:S01]  /*71e0*/  FMUL.FTZ R19, R198, R5 ;  /* 0x00000005c6137220 */ /* 0x000fe20000410000 */
[----:B------:R-:W-:Y:S01]  /*71f0*/  LEA R5, R164, UR31, 0x1 ;  /* 0x0000001fa4057c11 */ /* 0x000fe2000f8e08ff */
[----:B------:R-:W-:Y:S01]  /*7200*/  FADD.FTZ R15, -R3, R15 ;  /* 0x0000000f030f7221 */ /* 0x000fe20000010100 */
[----:B------:R-:W-:Y:S01]  /*7210*/  FSEL R34, R34, R176, P2 ;  /* 0x000000b022227208 */ /* 0x000fe20001000000 */
[----:B------:R-:W-:Y:S01]  /*7220*/  @P1 FADD.FTZ R176, -R176, R35 ;  /* 0x00000023b0b01221 */ /* 0x000fe20000010100 */
[----:B------:R-:W-:Y:S01]  /*7230*/  FSETP.GE.FTZ.AND P1, PT, R225, RZ, PT ;  /* 0x000000ffe100720b */ /* 0x000fe20003f36000 */
[C---:B------:R-:W-:Y:S01]  /*7240*/  VIADD R2, R5.reuse, 0x20 ;  /* 0x0000002005027836 */ /* 0x040fe20000000000 */
[----:B------:R-:W-:Y:S01]  /*7250*/  FSETP.GE.FTZ.AND P2, PT, R226, RZ, PT ;  /* 0x000000ffe200720b */ /* 0x000fe20003f56000 */
[----:B------:R-:W-:Y:S01]  /*7260*/  @P4 VIADD R2, R5, 0xffffffe0 ;  /* 0xffffffe005024836 */ /* 0x000fe20000000000 */
[----:B------:R-:W-:Y:S01]  /*7270*/  FSETP.GE.FTZ.AND P6, PT, R220, RZ, PT ;  /* 0x000000ffdc00720b */ /* 0x000fe20003fd6000 */
[----:B------:R-:W-:Y:S01]  /*7280*/  IMAD.IADD R5, R22, 0x1, R5 ;  /* 0x0000000116057824 */ /* 0x000fe200078e0205 */
[----:B------:R-:W-:Y:S01]  /*7290*/  FSEL R12, R12, R4, P2 ;  /* 0x000000040c0c7208 */ /* 0x000fe20001000000 */
[----:B------:R-:W-:Y:S01]  /*72a0*/  FADD.FTZ R26, -R3, R26 ;  /* 0x0000001a031a7221 */ /* 0x000fe20000010100 */
[----:B------:R-:W-:Y:S01]  /*72b0*/  FSETP.GE.FTZ.AND P5, PT, R219, RZ, PT ;  /* 0x000000ffdb00720b */ /* 0x000fe20003fb6000 */
[----:B------:R-:W-:Y:S01]  /*72c0*/  FMUL.FTZ R34, R192, R34 ;  /* 0x00000022c0227220 */ /* 0x000fe20000410000 */
[----:B------:R1:W-:Y:S01]  /*72d0*/  STS [R5+-0x3c00], R7 ;  /* 0xffc4000705007388 */ /* 0x0003e20000000800 */
[----:B------:R-:W-:Y:S01]  /*72e0*/  FSETP.GE.FTZ.AND P2, PT, R194, RZ, PT ;  /* 0x000000ffc200720b */ /* 0x000fe20003f56000 */
[----:B--2---:R-:W-:Y:S01]  /*72f0*/  FMUL.FTZ R16, R226, R12 ;  /* 0x0000000ce2107220 */ /* 0x004fe20000410000 */
[-C--:B------:R-:W-:Y:S01]  /*7300*/  FSEL R24, R24, R4.reuse, P6 ;  /* 0x0000000418187208 */ /* 0x080fe20003000000 */
[----:B------:R-:W-:Y:S01]  /*7310*/  STS [R5+-0x4000], R165 ;  /* 0xffc000a505007388 */ /* 0x000fe20000000800 */
[----:B------:R-:W-:Y:S01]  /*7320*/  FSEL R25, R25, R4, P5 ;  /* 0x0000000419197208 */ /* 0x000fe20002800000 */
[----:B------:R-:W-:Y:S01]  /*7330*/  FMUL.FTZ R176, R190, R176 ;  /* 0x000000b0beb07220 */ /* 0x000fe20000410000 */
[----:B------:R-:W-:Y:S01]  /*7340*/  FSEL R28, R28, R4, P2 ;  /* 0x000000041c1c7208 */ /* 0x000fe20001000000 */
[----:B------:R-:W-:Y:S01]  /*7350*/  FMUL.FTZ R24, R220, R24 ;  /* 0x00000018dc187220 */ /* 0x000fe20000410000 */
[----:B------:R-:W-:Y:S01]  /*7360*/  FSETP.GE.FTZ.AND P2, PT, R232, RZ, PT ;  /* 0x000000ffe800720b */ /* 0x000fe20003f56000 */
[----:B------:R-:W-:Y:S01]  /*7370*/  FMUL.FTZ R25, R219, R25 ;  /* 0x00000019db197220 */ /* 0x000fe20000410000 */
[----:B------:R-:W-:Y:S01]  /*7380*/  F2FP.BF16.F32.PACK_AB R17, R18, R19 ;  /* 0x000000131211723e */ /* 0x000fe200000010ff */
[----:B------:R-:W-:Y:S01]  /*7390*/  FMUL.FTZ R28, R194, R28 ;  /* 0x0000001cc21c7220 */ /* 0x000fe20000410000 */
[----:B------:R-:W-:Y:S01]  /*73a0*/  FSETP.GE.FTZ.AND P5, PT, R229, RZ, PT ;  /* 0x000000ffe500720b */ /* 0x000fe20003fb6000 */
[----:B------:R-:W-:Y:S01]  /*73b0*/  IMAD R217, R242, UR8, RZ ;  /* 0x00000008f2d97c24 */ /* 0x000fe2000f8e02ff */
[----:B------:R-:W-:Y:S02]  /*73c0*/  FSETP.GE.FTZ.AND P6, PT, R224, RZ, PT ;  /* 0x000000ffe000720b */ /* 0x000fe40003fd6000 */
[----:B------:R-:W-:Y:S02]  /*73d0*/  F2FP.BF16.F32.PACK_AB R20, R177, R169 ;  /* 0x000000a9b114723e */ /* 0x000fe400000010ff */
[----:B------:R-:W-:Y:S02]  /*73e0*/  LOP3.LUT R180, R0, 0x200, R184, 0xf8, !PT ;  /* 0x0000020000b47812 */ /* 0x000fe400078ef8b8 */
[----:B------:R-:W-:Y:S02]  /*73f0*/  LOP3.LUT R228, R215, 0x38, RZ, 0xc0, !PT ;  /* 0x00000038d7e47812 */ /* 0x000fe400078ec0ff */
[----:B------:R-:W-:Y:S01]  /*7400*/  LEA R180, R180, UR4, 0x1 ;  /* 0x00000004b4b47c11 */ /* 0x000fe2000f8e08ff */
[----:B-1----:R-:W-:Y:S01]  /*7410*/  FADD.FTZ R7, -R4, R13 ;  /* 0x0000000d04077221 */ /* 0x002fe20000010100 */
[----:B------:R-:W-:Y:S03]  /*7420*/  F2FP.BF16.F32.PACK_AB R13, R176, R34 ;  /* 0x00000022b00d723e */ /* 0x000fe600000010ff */
[----:B------:R-:W-:Y:S01]  /*7430*/  VIADD R0, R180, 0x8040 ;  /* 0x00008040b4007836 */ /* 0x000fe20000000000 */
[----:B------:R-:W-:Y:S02]  /*7440*/  FSEL R7, R7, R4, P1 ;  /* 0x0000000407077208 */ /* 0x000fe40000800000 */
[----:B------:R-:W-:Y:S03]  /*7450*/  FSETP.GE.FTZ.AND P1, PT, R193, RZ, PT ;  /* 0x000000ffc100720b */ /* 0x000fe60003f36000 */
[----:B------:R-:W-:Y:S01]  /*7460*/  FMUL.FTZ R12, R225, R7 ;  /* 0x00000007e10c7220 */ /* 0x000fe20000410000 */
[----:B------:R-:W-:Y:S01]  /*7470*/  F2FP.BF16.F32.PACK_AB R7, R9, R8 ;  /* 0x000000080907723e */ /* 0x000fe200000010ff */
[----:B------:R-:W-:Y:S01]  /*7480*/  FADD.FTZ R9, -R3, R10 ;  /* 0x0000000a03097221 */ /* 0x000fe20000010100 */
[----:B------:R-:W-:Y:S02]  /*7490*/  F2FP.BF16.F32.PACK_AB R10, R25, R24 ;  /* 0x00000018190a723e */ /* 0x000fe400000010ff */
[----:B------:R-:W-:Y:S01]  /*74a0*/  F2FP.BF16.F32.PACK_AB R12, R12, R16 ;  /* 0x000000100c0c723e */ /* 0x000fe200000010ff */
[----:B------:R1:W-:Y:S01]  /*74b0*/  STS [R6+0x1d000], R7 ;  /* 0x01d0000706007388 */ /* 0x0003e20000000800 */
[----:B------:R-:W-:Y:S02]  /*74c0*/  FSEL R9, R9, R3, P2 ;  /* 0x0000000309097208 */ /* 0x000fe40001000000 */
[----:B------:R-:W-:Y:S01]  /*74d0*/  FSETP.GE.FTZ.AND P2, PT, R230, RZ, PT ;  /* 0x000000ffe600720b */ /* 0x000fe20003f56000 */
[----:B------:R-:W-:Y:S01]  /*74e0*/  @P1 FADD.FTZ R4, -R4, R29 ;  /* 0x0000001d04041221 */ /* 0x000fe20000010100 */
[----:B------:R-:W-:Y:S01]  /*74f0*/  FSETP.GE.FTZ.AND P1, PT, R231, RZ, PT ;  /* 0x000000ffe700720b */ /* 0x000fe20003f36000 */
[----:B------:R-:W-:Y:S01]  /*7500*/  FMUL.FTZ R21, R232, R9 ;  /* 0x00000009e8157220 */ /* 0x000fe20000410000 */
[----:B------:R-:W-:Y:S01]  /*7510*/  FSEL R15, R15, R3, P2 ;  /* 0x000000030f0f7208 */ /* 0x000fe20001000000 */
[----:B------:R-:W-:Y:S01]  /*7520*/  FMUL.FTZ R8, R193, R4 ;  /* 0x00000004c1087220 */ /* 0x000fe20000410000 */
[C---:B------:R-:W-:Y:S01]  /*7530*/  FADD.FTZ R4, -R3.reuse, R11 ;  /* 0x0000000b03047221 */ /* 0x040fe20000010100 */
[----:B------:R-:W-:Y:S02]  /*7540*/  FSETP.GE.FTZ.AND P2, PT, R200, RZ, PT ;  /* 0x000000ffc800720b */ /* 0x000fe40003f56000 */
[----:B------:R-:W-:Y:S01]  /*7550*/  FMUL.FTZ R16, R230, R15 ;  /* 0x0000000fe6107220 */ /* 0x000fe20000410000 */
[----:B------:R-:W-:Y:S01]  /*7560*/  F2FP.BF16.F32.PACK_AB R11, R8, R28 ;  /* 0x0000001c080b723e */ /* 0x000fe200000010ff */
[----:B------:R-:W-:Y:S01]  /*7570*/  FADD.FTZ R8, -R3, R14 ;  /* 0x0000000e03087221 */ /* 0x000fe20000010100 */
[-C--:B------:R-:W-:Y:S02]  /*7580*/  FSEL R4, R4, R3.reuse, P1 ;  /* 0x0000000304047208 */ /* 0x080fe40000800000 */
[----:B------:R-:W-:Y:S02]  /*7590*/  FSETP.GE.FTZ.AND P1, PT, R199, RZ, PT ;  /* 0x000000ffc700720b */ /* 0x000fe40003f36000 */
[-C--:B------:R-:W-:Y:S01]  /*75a0*/  FSEL R8, R8, R3.reuse, P5 ;  /* 0x0000000308087208 */ /* 0x080fe20002800000 */
[----:B------:R-:W-:Y:S01]  /*75b0*/  FMUL.FTZ R19, R231, R4 ;  /* 0x00000004e7137220 */ /* 0x000fe20000410000 */
[----:B------:R-:W-:Y:S01]  /*75c0*/  FADD.FTZ R4, -R3, R30 ;  /* 0x0000001e03047221 */ /* 0x000fe20000010100 */
[----:B------:R-:W-:Y:S02]  /*75d0*/  FSETP.GE.FTZ.AND P5, PT, R223, RZ, PT ;  /* 0x000000ffdf00720b */ /* 0x000fe40003fb6000 */
[----:B------:R-:W-:Y:S01]  /*75e0*/  FMUL.FTZ R18, R229, R8 ;  /* 0x00000008e5127220 */ /* 0x000fe20000410000 */
[----:B-1----:R-:W-:Y:S01]  /*75f0*/  FADD.FTZ R7, -R3, R27 ;  /* 0x0000001b03077221 */ /* 0x002fe20000010100 */
[-C--:B------:R-:W-:Y:S02]  /*7600*/  FSEL R4, R4, R3.reuse, P2 ;  /* 0x0000000304047208 */ /* 0x080fe40001000000 */
[-C--:B------:R-:W-:Y:S02]  /*7610*/  FSEL R8, R26, R3.reuse, P6 ;  /* 0x000000031a087208 */ /* 0x080fe40003000000 */
[----:B------:R-:W-:Y:S01]  /*7620*/  FSEL R7, R7, R3, P5 ;  /* 0x0000000307077208 */ /* 0x000fe20002800000 */
[----:B------:R-:W-:Y:S01]  /*7630*/  FMUL.FTZ R14, R200, R4 ;  /* 0x00000004c80e7220 */ /* 0x000fe20000410000 */
[----:B------:R-:W-:Y:S01]  /*7640*/  F2FP.BF16.F32.PACK_AB R4, R19, R21 ;  /* 0x000000151304723e */ /* 0x000fe200000010ff */
[----:B------:R-:W-:Y:S01]  /*7650*/  FMUL.FTZ R15, R224, R8 ;  /* 0x00000008e00f7220 */ /* 0x000fe20000410000 */
[----:B------:R-:W-:Y:S01]  /*7660*/  @P1 FADD.FTZ R3, -R3, R31 ;  /* 0x0000001f03031221 */ /* 0x000fe20000010100 */
[----:B------:R-:W-:Y:S01]  /*7670*/  FMUL.FTZ R8, R223, R7 ;  /* 0x00000007df087220 */ /* 0x000fe20000410000 */
[----:B------:R-:W-:Y:S01]  /*7680*/  F2FP.BF16.F32.PACK_AB R7, R16, R18 ;  /* 0x000000121007723e */ /* 0x000fe200000010ff */
[----:B------:R1:W-:Y:S01]  /*7690*/  STS [R6+0x1d400], R4 ;  /* 0x01d4000406007388 */ /* 0x0003e20000000800 */
[----:B------:R-:W-:Y:S01]  /*76a0*/  FMUL.FTZ R9, R199, R3 ;  /* 0x00000003c7097220 */ /* 0x000fe20000410000 */
[----:B------:R-:W-:Y:S02]  /*76b0*/  LOP3.LUT R3, R203, 0x30, RZ, 0xc0, !PT ;  /* 0x00000030cb037812 */ /* 0x000fe400078ec0ff */
[----:B------:R-:W-:Y:S01]  /*76c0*/  STS [R5+-0x3000], R12 ;  /* 0xffd0000c05007388 */ /* 0x000fe20000000800 */
[----:B------:R-:W-:Y:S02]  /*76d0*/  F2FP.BF16.F32.PACK_AB R8, R8, R15 ;  /* 0x0000000f0808723e */ /* 0x000fe400000010ff */
[----:B------:R-:W-:Y:S01]  /*76e0*/  F2FP.BF16.F32.PACK_AB R9, R9, R14 ;  /* 0x0000000e0909723e */ /* 0x000fe200000010ff */
[----:B------:R-:W-:Y:S01]  /*76f0*/  STS [R5+-0x2c00], R7 ;  /* 0xffd4000705007388 */ /* 0x000fe20000000800 */
[----:B------:R-:W-:Y:S03]  /*7700*/  LOP3.LUT R3, R3, 0x8, R214, 0xf8, !PT ;  /* 0x0000000803037812 */ /* 0x000fe600078ef8d6 */
[----:B------:R-:W-:Y:S01]  /*7710*/  STS [R2+-0x4000], R166 ;  /* 0xffc000a602007388 */ /* 0x000fe20000000800 */
[----:B------:R-:W-:Y:S03]  /*7720*/  LOP3.LUT R3, R3, 0x1c0, R184, 0xf8, !PT ;  /* 0x000001c003037812 */ /* 0x000fe600078ef8b8 */
[----:B------:R-:W-:Y:S01]  /*7730*/  STS [R2+-0x3c00], R17 ;  /* 0xffc4001102007388 */ /* 0x000fe20000000800 */
[----:B------:R-:W-:Y:S04]  /*7740*/  LOP3.LUT R3, R3, 0x38, R215, 0x78, !PT ;  /* 0x0000003803037812 */ /* 0x000fe800078e78d7 */
[----:B------:R-:W-:Y:S01]  /*7750*/  LOP3.LUT R3, R3, 0x200, R206, 0xf8, !PT ;  /* 0x0000020003037812 */ /* 0x000fe200078ef8ce */
[----:B-1----:R-:W-:Y:S03]  /*7760*/  IMAD.IADD R4, R22, 0x1, R2 ;  /* 0x0000000116047824 */ /* 0x002fe600078e0202 */
[----:B------:R-:W-:Y:S02]  /*7770*/  LEA R3, R3, UR4, 0x1 ;  /* 0x0000000403037c11 */ /* 0x000fe4000f8e08ff */
[----:B------:R-:W-:Y:S04]  /*7780*/  STS [R4+-0x4000], R20 ;  /* 0xffc0001404007388 */ /* 0x000fe80000000800 */
[----:B------:R-:W-:Y:S04]  /*7790*/  STS [R4+-0x3c00], R13 ;  /* 0xffc4000d04007388 */ /* 0x000fe80000000800 */
[----:B------:R-:W-:Y:S04]  /*77a0*/  STS [R2+-0x3000], R10 ;  /* 0xffd0000a02007388 */ /* 0x000fe80000000800 */
[----:B------:R1:W-:Y:S04]  /*77b0*/  STS [R2+-0x2c00], R8 ;  /* 0xffd4000802007388 */ /* 0x0003e80000000800 */
[----:B------:R-:W-:Y:S04]  /*77c0*/  STS [R4+-0x3000], R11 ;  /* 0xffd0000b04007388 */ /* 0x000fe80000000800 */
[----:B------:R-:W-:Y:S01]  /*77d0*/  STS [R4+-0x2c00], R9 ;  /* 0xffd4000904007388 */ /* 0x000fe20000000800 */
[----:B------:R-:W-:Y:S01]  /*77e0*/  BAR.SYNC.DEFER_BLOCKING 0x0 ;  /* 0x0000000000007b1d */ /* 0x000fe20000010000 */
[----:B-1----:R-:W-:Y:S04]  /*77f0*/  VIADD R2, R180, 0x8000 ;  /* 0x00008000b4027836 */ /* 0x002fe80000000000 */
[----:B------:R-:W-:Y:S01]  /*7800*/  @P0 VIADD R0, R2, 0xffffffc0 ;  /* 0xffffffc002000836 */ /* 0x000fe20000000000 */
[----:B------:R-:W-:Y:S08]  /*7810*/  LDSM.16.MT88.4 R4, [R3+0x20000] ;  /* 0x020000000304783b */ /* 0x000ff00000004200 */
[----:B------:R-:W1:Y:S08]  /*7820*/  LDSM.16.MT88.4 R8, [R180+0x8000] ;  /* 0x00800000b408783b */ /* 0x000e700000004200 */
[----:B------:R-:W2:Y:S08]  /*7830*/  LDSM.16.MT88.4 R12, [R3+0x22000] ;  /* 0x02200000030c783b */ /* 0x000eb00000004200 */
[----:B------:R-:W3:Y:S08]  /*7840*/  LDSM.16.MT88.4 R16, [R0] ;  /* 0x000000000010783b */ /* 0x000ef00000004200 */
[----:B------:R-:W4:Y:S08]  /*7850*/  LDSM.16.MT88.4 R20, [R180+0xa000] ;  /* 0x00a00000b414783b */ /* 0x000f300000004200 */
[----:B------:R-:W4:Y:S01]  /*7860*/  LDSM.16.MT88.4 R24, [R0+0x2000] ;  /* 0x002000000018783b */ /* 0x000f220000004200 */
[-C--:B-1----:R-:W-:Y:S07]  /*7870*/  HMMA.16816.F32.BF16 R36, R4, R8.reuse, R36 ;  /* 0x000000080424723c */ /* 0x082fee0000041824 */
[----:B------:R-:W-:Y:S01]  /*7880*/  LDSM.16.MT88.4 R28, [R3+0x20800] ;  /* 0x02080000031c783b */ /* 0x000fe20000004200 */
[C---:B--2---:R-:W-:Y:S07]  /*7890*/  HMMA.16816.F32.BF16 R40, R12.reuse, R8, R40 ;  /* 0x000000080c28723c */ /* 0x044fee0000041828 */
[----:B------:R-:W1:Y:S01]  /*78a0*/  LDSM.16.MT88.4 R32, [R180+0x8800] ;  /* 0x00880000b420783b */ /* 0x000e620000004200 */
[-C--:B------:R-:W-:Y:S07]  /*78b0*/  HMMA.16816.F32.BF16 R44, R12, R10.reuse, R44 ;  /* 0x0000000a0c2c723c */ /* 0x080fee000004182c */
[----:B------:R-:W2:Y:S01]  /*78c0*/  LDSM.16.MT88.4 R164, [R3+0x22800] ;  /* 0x0228000003a4783b */ /* 0x000ea20000004200 */
[C---:B------:R-:W-:Y:S07]  /*78d0*/  HMMA.16816.F32.BF16 R48, R4.reuse, R10, R48 ;  /* 0x0000000a0430723c */ /* 0x040fee0000041830 */
[----:B------:R-:W2:Y:S01]  /*78e0*/  LDSM.16.MT88.4 R168, [R0+0x800] ;  /* 0x0008000000a8783b */ /* 0x000ea20000004200 */
[-C--:B---3--:R-:W-:Y:S07]  /*78f0*/  HMMA.16816.F32.BF16 R52, R4, R16.reuse, R52 ;  /* 0x000000100434723c */ /* 0x088fee0000041834 */
[----:B------:R-:W3:Y:S01]  /*7900*/  LDSM.16.MT88.4 R172, [R180+0xa800] ;  /* 0x00a80000b4ac783b */ /* 0x000ee20000004200 */
[C---:B------:R-:W-:Y:S07]  /*7910*/  HMMA.16816.F32.BF16 R56, R12.reuse, R16, R56 ;  /* 0x000000100c38723c */ /* 0x040fee0000041838 */
[----:B------:R-:W3:Y:S01]  /*7920*/  LDSM.16.MT88.4 R8, [R0+0x2800] ;  /* 0x002800000008783b */ /* 0x000ee20000004200 */
[-C--:B------:R-:W-:Y:S07]  /*7930*/  HMMA.16816.F32.BF16 R60, R12, R18.reuse, R60 ;  /* 0x000000120c3c723c */ /* 0x080fee000004183c */
[----:B------:R-:W-:Y:S01]  /*7940*/  LDSM.16.MT88.4 R176, [R3+0x23800] ;  /* 0x0238000003b0783b */ /* 0x000fe20000004200 */
[C---:B------:R-:W-:Y:S07]  /*7950*/  HMMA.16816.F32.BF16 R64, R4.reuse, R18, R64 ;  /* 0x000000120440723c */ /* 0x040fee0000041840 */
[----:B------:R-:W-:Y:S01]  /*7960*/  LDSM.16.MT88.4 R16, [R3+0x23000] ;  /* 0x023000000310783b */ /* 0x000fe20000004200 */
        /* <DEDUP_REMOVED lines=10> */
[----:B------:R-:W4:Y:S07]  /*7a10*/  LDSM.16.MT88.4 R4, [R3+0x21000] ;  /* 0x021000000304783b */ /* 0x000f2e0000004200 */
[-C--:B-1----:R-:W-:Y:S01]  /*7a20*/  HMMA.16816.F32.BF16 R36, R28, R32.reuse, R36 ;  /* 0x000000201c24723c */ /* 0x082fe20000041824 */
[----:B------:R-:W1:Y:S07]  /*7a30*/  LDSM.16.MT88.4 R24, [R180+0xb000] ;  /* 0x00b00000b418783b */ /* 0x000e6e0000004200 */
[C---:B--2---:R-:W-:Y:S08]  /*7a40*/  HMMA.16816.F32.BF16 R40, R164.reuse, R32, R40 ;  /* 0x00000020a428723c */ /* 0x044ff00000041828 */
[-C--:B------:R-:W-:Y:S08]  /*7a50*/  HMMA.16816.F32.BF16 R44, R164, R34.reuse, R44 ;  /* 0x00000022a42c723c */ /* 0x080ff0000004182c */
[C---:B------:R-:W-:Y:S01]  /*7a60*/  HMMA.16816.F32.BF16 R48, R28.reuse, R34, R48 ;  /* 0x000000221c30723c */ /* 0x040fe20000041830 */
[----:B------:R-:W2:Y:S07]  /*7a70*/  LDSM.16.MT88.4 R32, [R0+0x3000] ;  /* 0x003000000020783b */ /* 0x000eae0000004200 */
[-C--:B------:R-:W-:Y:S08]  /*7a80*/  HMMA.16816.F32.BF16 R52, R28, R168.reuse, R52 ;  /* 0x000000a81c34723c */ /* 0x080ff00000041834 */
[C---:B------:R-:W-:Y:S08]  /*7a90*/  HMMA.16816.F32.BF16 R56, R164.reuse, R168, R56 ;  /* 0x000000a8a438723c */ /* 0x040ff00000041838 */
[-C--:B------:R-:W-:Y:S08]  /*7aa0*/  HMMA.16816.F32.BF16 R60, R164, R170.reuse, R60 ;  /* 0x000000aaa43c723c */ /* 0x080ff0000004183c */
[C---:B------:R-:W-:Y:S01]  /*7ab0*/  HMMA.16816.F32.BF16 R64, R28.reuse, R170, R64 ;  /* 0x000000aa1c40723c */ /* 0x040fe20000041840 */
[----:B------:R-:W-:Y:S07]  /*7ac0*/  LDSM.16.MT88.4 R168, [R3+0x21800] ;  /* 0x0218000003a8783b */ /* 0x000fee0000004200 */
[-C--:B---3--:R-:W-:Y:S08]  /*7ad0*/  HMMA.16816.F32.BF16 R68, R28, R172.reuse, R68 ;  /* 0x000000ac1c44723c */ /* 0x088ff00000041844 */
[C---:B------:R-:W-:Y:S08]  /*7ae0*/  HMMA.16816.F32.BF16 R72, R164.reuse, R172, R72 ;  /* 0x000000aca448723c */ /* 0x040ff00000041848 */
[-C--:B------:R-:W-:Y:S08]  /*7af0*/  HMMA.16816.F32.BF16 R76, R164, R174.reuse, R76 ;  /* 0x000000aea44c723c */ /* 0x080ff0000004184c */
[C---:B------:R-:W-:Y:S01]  /*7b00*/  HMMA.16816.F32.BF16 R80, R28.reuse, R174, R80 ;  /* 0x000000ae1c50723c */ /* 0x040fe20000041850 */
[----:B------:R-:W3:Y:S07]  /*7b10*/  LDSM.16.MT88.4 R172, [R180+0x9800] ;  /* 0x00980000b4ac783b */ /* 0x000eee0000004200 */
[-C--:B------:R-:W-:Y:S01]  /*7b20*/  HMMA.16816.F32.BF16 R84, R28, R8.reuse, R84 ;  /* 0x000000081c54723c */ /* 0x080fe20000041854 */
[----:B------:R-:W-:Y:S07]  /*7b30*/  LDSM.16.MT88.4 R180, [R180+0xb800] ;  /* 0x00b80000b4b4783b */ /* 0x000fee0000004200 */
[C---:B------:R-:W-:Y:S08]  /*7b40*/  HMMA.16816.F32.BF16 R88, R164.reuse, R8, R88 ;  /* 0x00000008a458723c */ /* 0x040ff00000041858 */
[-C--:B------:R-:W-:Y:S01]  /*7b50*/  HMMA.16816.F32.BF16 R92, R164, R10.reuse, R92 ;  /* 0x0000000aa45c723c */ /* 0x080fe2000004185c */
[----:B------:R-:W3:Y:S07]  /*7b60*/  LDSM.16.MT88.4 R164, [R0+0x1800] ;  /* 0x0018000000a4783b */ /* 0x000eee0000004200 */
[----:B------:R-:W-:Y:S01]  /*7b70*/  HMMA.16816.F32.BF16 R96, R28, R10, R96 ;  /* 0x0000000a1c60723c */ /* 0x000fe20000041860 */
[----:B------:R1:W3:Y:S07]  /*7b80*/  LDSM.16.MT88.4 R8, [R0+0x3800] ;  /* 0x003800000008783b */ /* 0x0002ee0000004200 */
[-C--:B----4-:R-:W-:Y:S01]  /*7b90*/  HMMA.16816.F32.BF16 R36, R4, R12.reuse, R36 ;  /* 0x0000000c0424723c */ /* 0x090fe20000041824 */
[----:B------:R-:W-:Y:S07]  /*7ba0*/  BAR.SYNC.DEFER_BLOCKING 0x0 ;  /* 0x0000000000007b1d */ /* 0x000fee0000010000 */
[C---:B------:R-:W-:Y:S08]  /*7bb0*/  HMMA.16816.F32.BF16 R40, R16.reuse, R12, R40 ;  /* 0x0000000c1028723c */ /* 0x040ff00000041828 */
[-C--:B------:R-:W-:Y:S03]  /*7bc0*/  HMMA.16816.F32.BF16 R44, R16, R14.reuse, R44 ;  /* 0x0000000e102c723c */ /* 0x080fe6000004182c */
[----:B-1----:R-:W-:Y:S05]  /*7bd0*/  IMAD.U32 R0, R217, -0x40, RZ ;  /* 0xffffffc0d9007824 */ /* 0x002fea00078e00ff */
[C---:B------:R-:W-:Y:S04]  /*7be0*/  HMMA.16816.F32.BF16 R48, R4.reuse, R14, R48 ;  /* 0x0000000e0430723c */ /* 0x040fe80000041830 */
[C---:B------:R-:W-:Y:S04]  /*7bf0*/  LEA R2, P1, R0.reuse, R234, 0x2 ;  /* 0x000000ea00027211 */ /* 0x040fe800078210ff */
[-C--:B------:R-:W-:Y:S03]  /*7c00*/  HMMA.16816.F32.BF16 R52, R4, R20.reuse, R52 ;  /* 0x000000140434723c */ /* 0x080fe60000041834 */
[----:B------:R-:W-:Y:S01]  /*7c10*/  LEA.HI.X.SX32 R0, R0, R235, 0x2, P1 ;  /* 0x000000eb00007211 */ /* 0x000fe200008f16ff */
[----:B------:R-:W-:Y:S04]  /*7c20*/  IMAD.MOV.U32 R234, RZ, RZ, R2 ;  /* 0x000000ffffea7224 */ /* 0x000fe800078e0002 */
        /* <DEDUP_REMOVED lines=49> */
[--C-:B------:R-:W-:Y:S01]  /*7f40*/  @!P6 IMAD.MOV.U32 R8, RZ, RZ, R241.reuse ;  /* 0x000000ffff08e224 */ /* 0x100fe200078e00f1 */
        /* <DEDUP_REMOVED lines=26> */
.L_x_824:
[----:B--2---:R-:W-:Y:S01]  /*80f0*/  LOP3.LUT R0, R205, 0x20, RZ, 0xc0, !PT ;  /* 0x00000020cd007812 */ /* 0x004fe200078ec0ff */
        /* <DEDUP_REMOVED lines=8> */
[--C-:B------:R-:W-:Y:S01]  /*8180*/  LOP3.LUT R0, R0, 0x1c0, R184.reuse, 0xf8, !PT ;  /* 0x000001c000007812 */ /* 0x100fe200078ef8b8 */
[----:B------:R-:W-:Y:S01]  /*8190*/  VIADD R236, R236, 0xffffffc0 ;  /* 0xffffffc0ecec7836 */ /* 0x000fe20000000000 */
[----:B------:R-:W-:Y:S01]  /*81a0*/  LDSM.16.M88.4 R168, [R197+0x1c000] ;  /* 0x01c00000c5a8783b */ /* 0x000fe20000000200 */
[----:B------:R-:W-:Y:S01]  /*81b0*/  LEA R220, P1, R220, R234, 0x2 ;  /* 0x000000eadcdc7211 */ /* 0x000fe200078210ff */
[----:B------:R-:W-:Y:S01]  /*81c0*/  @UP0 UIADD3.X UR61, UPT, UPT, UR57, -0x1, URZ, UP1, !UPT ;  /* 0xffffffff393d0890 */ /* 0x000fe20008ffe4ff */
[----:B------:R-:W-:Y:S01]  /*81d0*/  LOP3.LUT R0, R0, 0x38, R215, 0x78, !PT ;  /* 0x0000003800007812 */ /* 0x000fe200078e78d7 */
[----:B------:R-:W-:Y:S01]  /*81e0*/  @UP0 UIADD3 UR16, UP1, UPT, UR16, -0x100, URZ ;  /* 0xffffff0010100890 */ /* 0x000fe2000ff3e0ff */
[----:B------:R-:W-:Y:S01]  /*81f0*/  LDSM.16.M88.4 R176, [R197+0x1d000] ;  /* 0x01d00000c5b0783b */ /* 0x000fe20000000200 */
[----:B------:R-:W-:Y:S01]  /*8200*/  @P5 LOP3.LUT R203, R203, 0x10, RZ, 0xc0, !PT ;  /* 0x00000010cbcb5812 */ /* 0x000fe200078ec0ff */
[----:B------:R-:W-:Y:S01]  /*8210*/  ULOP3.LUT UR10, UR36, 0x1, URZ, 0xc0, !UPT ;  /* 0x00000001240a7892 */ /* 0x000fe2000f8ec0ff */
[----:B------:R-:W-:Y:S01]  /*8220*/  LOP3.LUT R0, R0, 0x200, R184, 0xf8, !PT ;  /* 0x0000020000007812 */ /* 0x000fe200078ef8b8 */
[----:B------:R-:W-:Y:S01]  /*8230*/  VIADD R184, R196, 0x8000 ;  /* 0x00008000c4b87836 */ /* 0x000fe20000000000 */
[----:B------:R-:W-:Y:S01]  /*8240*/  @UP0 UIADD3.X UR11, UPT, UPT, UR11, -0x1, URZ, UP1, !UPT ;  /* 0xffffffff0b0b0890 */ /* 0x000fe20008ffe4ff */
[----:B------:R-:W-:Y:S01]  /*8250*/  VIADD R243, R243, 0xfffffffc ;  /* 0xfffffffcf3f37836 */ /* 0x000fe20000000000 */
[----:B------:R-:W-:Y:S01]  /*8260*/  LEA R0, R0, UR4, 0x1 ;  /* 0x0000000400007c11 */ /* 0x000fe2000f8e08ff */
[----:B------:R-:W-:Y:S01]  /*8270*/  @P0 VIADD R2, R184, 0xffffffc0 ;  /* 0xffffffc0b8020836 */ /* 0x000fe20000000000 */
[----:B------:R-:W-:Y:S03]  /*8280*/  UISETP.NE.U32.AND UP1, UPT, UR10, 0x1, UPT ;  /* 0x000000010a00788c */ /* 0x000fe6000bf25070 */
[----:B------:R-:W1:Y:S01]  /*8290*/  LDSM.16.MT88.4 R16, [R0+0xc000] ;  /* 0x00c000000010783b */ /* 0x000e620000004200 */
[----:B------:R-:W-:Y:S02]  /*82a0*/  IMAD.IADD R200, R201, 0x1, R2 ;  /* 0x00000001c9c87824 */ /* 0x000fe400078e0202 */
[----:B------:R-:W-:Y:S02]  /*82b0*/  PLOP3.LUT P2, PT, PT, PT, UP1, 0x80, 0x8 ;  /* 0x000000000008781c */ /* 0x000fe40003f4f018 */
[----:B------:R-:W2:Y:S05]  /*82c0*/  LDSM.16.MT88.4 R164, [R0+0x10000] ;  /* 0x0100000000a4783b */ /* 0x000eaa0000004200 */
[----:B------:R-:W3:Y:S05]  /*82d0*/  LDSM.16.MT88.4 R172, [R0+0xc800] ;  /* 0x00c8000000ac783b */ /* 0x000eea0000004200 */
[----:B------:R-:W4:Y:S05]  /*82e0*/  LDSM.16.MT88.4 R180, [R0+0x10800] ;  /* 0x0108000000b4783b */ /* 0x000f2a0000004200 */
[----:B------:R-:W-:Y:S05]  /*82f0*/  LDSM.16.M88.4 R184, [R2+0x14000] ;  /* 0x0140000002b8783b */ /* 0x000fea0000000200 */
[----:B------:R-:W4:Y:S05]  /*8300*/  LDSM.16.MT88.4 R188, [R0+0xd000] ;  /* 0x00d0000000bc783b */ /* 0x000f2a0000004200 */
[----:B------:R-:W4:Y:S01]  /*8310*/  LDSM.16.M88.4 R192, [R2+0x15000] ;  /* 0x0150000002c0783b */ /* 0x000f220000000200 */
[-C--:B-1----:R-:W-:Y:S08]  /*8320*/  HMMA.16816.F32.BF16 R4, R32, R16.reuse, RZ ;  /* 0x000000102004723c */ /* 0x082ff000000418ff */
[C---:B------:R-:W-:Y:S08]  /*8330*/  HMMA.16816.F32.BF16 R8, R28.reuse, R16, RZ ;  /* 0x000000101c08723c */ /* 0x040ff000000418ff */
[-C--:B------:R-:W-:Y:S08]  /*8340*/  HMMA.16816.F32.BF16 R12, R28, R18.reuse, RZ ;  /* 0x000000121c0c723c */ /* 0x080ff000000418ff */
[C---:B------:R-:W-:Y:S08]  /*8350*/  HMMA.16816.F32.BF16 R16, R32.reuse, R18, RZ ;  /* 0x000000122010723c */ /* 0x040ff000000418ff */
[-C--:B--2---:R-:W-:Y:S08]  /*8360*/  HMMA.16816.F32.BF16 R20, R32, R164.reuse, RZ ;  /* 0x000000a42014723c */ /* 0x084ff000000418ff */
[C---:B------:R-:W-:Y:S08]  /*8370*/  HMMA.16816.F32.BF16 R24, R28.reuse, R164, RZ ;  /* 0x000000a41c18723c */ /* 0x040ff000000418ff */
[-C--:B------:R-:W-:Y:S08]  /*8380*/  HMMA.16816.F32.BF16 R28, R28, R166.reuse, RZ ;  /* 0x000000a61c1c723c */ /* 0x080ff000000418ff */
[----:B------:R-:W-:Y:S01]  /*8390*/  HMMA.16816.F32.BF16 R32, R32, R166, RZ ;  /* 0x000000a62020723c */ /* 0x000fe200000418ff */
[----:B------:R-:W1:Y:S07]  /*83a0*/  LDSM.16.MT88.4 R164, [R0+0x11000] ;  /* 0x0110000000a4783b */ /* 0x000e6e0000004200 */
[-C--:B---3--:R-:W-:Y:S08]  /*83b0*/  HMMA.16816.F32.BF16 R4, R168, R172.reuse, R4 ;  /* 0x000000aca804723c */ /* 0x088ff00000041804 */
[C---:B------:R-:W-:Y:S08]  /*83c0*/  HMMA.16816.F32.BF16 R8, R176.reuse, R172, R8 ;  /* 0x000000acb008723c */ /* 0x040ff00000041808 */
[-C--:B------:R-:W-:Y:S08]  /*83d0*/  HMMA.16816.F32.BF16 R12, R176, R174.reuse, R12 ;  /* 0x000000aeb00c723c */ /* 0x080ff0000004180c */
[C---:B------:R-:W-:Y:S01]  /*83e0*/  HMMA.16816.F32.BF16 R16, R168.reuse, R174, R16 ;  /* 0x000000aea810723c */ /* 0x040fe20000041810 */
[----:B------:R-:W-:Y:S07]  /*83f0*/  LDSM.16.MT88.4 R172, [R0+0xd800] ;  /* 0x00d8000000ac783b */ /* 0x000fee0000004200 */
[-C--:B----4-:R-:W-:Y:S08]  /*8400*/  HMMA.16816.F32.BF16 R20, R168, R180.reuse, R20 ;  /* 0x000000b4a814723c */ /* 0x090ff00000041814 */
[C---:B------:R-:W-:Y:S08]  /*8410*/  HMMA.16816.F32.BF16 R24, R176.reuse, R180, R24 ;  /* 0x000000b4b018723c */ /* 0x040ff00000041818 */
[-C--:B------:R-:W-:Y:S01]  /*8420*/  HMMA.16816.F32.BF16 R28, R176, R182.reuse, R28 ;  /* 0x000000b6b01c723c */ /* 0x080fe2000004181c */
[----:B------:R-:W-:Y:S07]  /*8430*/  LDSM.16.M88.4 R176, [R200+0x15000] ;  /* 0x01500000c8b0783b */ /* 0x000fee0000000200 */
[----:B------:R-:W-:Y:S01]  /*8440*/  HMMA.16816.F32.BF16 R32, R168, R182, R32 ;  /* 0x000000b6a820723c */ /* 0x000fe20000041820 */
[----:B------:R-:W2:Y:S05]  /*8450*/  LDSM.16.M88.4 R168, [R200+0x14000] ;  /* 0x01400000c8a8783b */ /* 0x000eaa0000000200 */
[----:B------:R-:W3:Y:S02]  /*8460*/  LDSM.16.MT88.4 R180, [R0+0x11800] ;  /* 0x0118000000b4783b */ /* 0x000ee40000004200 */
[-C--:B------:R-:W-:Y:S08]  /*8470*/  HMMA.16816.F32.BF16 R4, R184, R188.reuse, R4 ;  /* 0x000000bcb804723c */ /* 0x080ff00000041804 */
        /* <DEDUP_REMOVED lines=9> */
[----:B------:R-:W-:Y:S05]  /*8510*/  LDSM.16.M88.4 R164, [R196+0x1e000] ;  /* 0x01e00000c4a4783b */ /* 0x000fea0000000200 */
        /* <DEDUP_REMOVED lines=8> */
[-C--:B------:R-:W-:Y:S01]  /*85a0*/  HMMA.16816.F32.BF16 R28, R176, R182.reuse, R28 ;  /* 0x000000b6b01c723c */ /* 0x080fe2000004181c */
[----:B------:R-:W3:Y:S05]  /*85b0*/  LDSM.16.M88.4 R176, [R197+0x1e000] ;  /* 0x01e00000c5b0783b */ /* 0x000eea0000000200 */
[----:B------:R-:W4:Y:S02]  /*85c0*/  LDSM.16.M88.4 R196, [R197+0x1f000] ;  /* 0x01f00000c5c4783b */ /* 0x000f240000000200 */
[----:B------:R-:W-:Y:S03]  /*85d0*/  HMMA.16816.F32.BF16 R32, R168, R182, R32 ;  /* 0x000000b6a820723c */ /* 0x000fe60000041820 */
[----:B------:R-:W4:Y:S05]  /*85e0*/  LDSM.16.MT88.4 R168, [R0+0x12800] ;  /* 0x0128000000a8783b */ /* 0x000f2a0000004200 */
[-C--:B-1----:R-:W-:Y:S01]  /*85f0*/  HMMA.16816.F32.BF16 R4, R164, R184.reuse, R4 ;  /* 0x000000b8a404723c */ /* 0x082fe20000041804 */
[----:B------:R-:W-:Y:S07]  /*8600*/  LDSM.16.M88.4 R180, [R2+0x17000] ;  /* 0x0170000002b4783b */ /* 0x000fee0000000200 */
[C---:B------:R-:W-:Y:S08]  /*8610*/  HMMA.16816.F32.BF16 R8, R188.reuse, R184, R8 ;  /* 0x000000b8bc08723c */ /* 0x040ff00000041808 */
[-C--:B------:R-:W-:Y:S08]  /*8620*/  HMMA.16816.F32.BF16 R12, R188, R186.reuse, R12 ;  /* 0x000000babc0c723c */ /* 0x080ff0000004180c */
[C---:B------:R-:W-:Y:S01]  /*8630*/  HMMA.16816.F32.BF16 R16, R164.reuse, R186, R16 ;  /* 0x000000baa410723c */ /* 0x040fe20000041810 */
[----:B------:R-:W-:Y:S07]  /*8640*/  LDSM.16.MT88.4 R184, [R0+0x13000] ;  /* 0x0130000000b8783b */ /* 0x000fee0000004200 */
[-C--:B--2---:R-:W-:Y:S08]  /*8650*/  HMMA.16816.F32.BF16 R20, R164, R172.reuse, R20 ;  /* 0x000000aca414723c */ /* 0x084ff00000041814 */
[C---:B------:R-:W-:Y:S08]  /*8660*/  HMMA.16816.F32.BF16 R24, R188.reuse, R172, R24 ;  /* 0x000000acbc18723c */ /* 0x040ff00000041818 */
[-C--:B------:R-:W-:Y:S08]  /*8670*/  HMMA.16816.F32.BF16 R28, R188, R174.reuse, R28 ;  /* 0x000000aebc1c723c */ /* 0x080ff0000004181c */
[----:B------:R-:W-:Y:S01]  /*8680*/  HMMA.16816.F32.BF16 R32, R164, R174, R32 ;  /* 0x000000aea420723c */ /* 0x000fe20000041820 */
[----:B------:R1:W-:Y:S05]  /*8690*/  LDSM.16.M88.4 R164, [R2+0x16000] ;  /* 0x0160000002a4783b */ /* 0x0003ea0000000200 */
[----:B------:R-:W2:Y:S02]  /*86a0*/  LDSM.16.MT88.4 R172, [R0+0xf000] ;  /* 0x00f0000000ac783b */ /* 0x000ea40000004200 */
[-C--:B---3--:R-:W-:Y:S08]  /*86b0*/  HMMA.16816.F32.BF16 R4, R176, R192.reuse, R4 ;  /* 0x000000c0b004723c */ /* 0x088ff00000041804 */
[C---:B----4-:R-:W-:Y:S08]  /*86c0*/  HMMA.16816.F32.BF16 R8, R196.reuse, R192, R8 ;  /* 0x000000c0c408723c */ /* 0x050ff00000041808 */
[-C--:B------:R-:W-:Y:S01]  /*86d0*/  HMMA.16816.F32.BF16 R12, R196, R194.reuse, R12 ;  /* 0x000000c2c40c723c */ /* 0x080fe2000004180c */
[----:B-1----:R-:W-:Y:S05]  /*86e0*/  IMAD.U32 R2, RZ, RZ, UR50 ;  /* 0x00000032ff027e24 */ /* 0x002fea000f8e00ff */
[----:B------:R-:W-:Y:S02]  /*86f0*/  LEA.HI.X.SX32 R221, R2, R235, 0x2, P1 ;  /* 0x000000eb02dd7211 */ /* 0x000fe400008f16ff */
[C---:B------:R-:W-:Y:S04]  /*8700*/  HMMA.16816.F32.BF16 R16, R176.reuse, R194, R16 ;  /* 0x000000c2b010723c */ /* 0x040fe80000041810 */
[C---:B------:R-:W-:Y:S04]  /*8710*/  LEA R218, P1, R217.reuse, R220, 0x5 ;  /* 0x000000dcd9da7211 */ /* 0x040fe800078228ff */
[-C--:B------:R-:W-:Y:S03]  /*8720*/  HMMA.16816.F32.BF16 R20, R176, R168.reuse, R20 ;  /* 0x000000a8b014723c */ /* 0x080fe60000041814 */
        /* <DEDUP_REMOVED lines=9> */
[-C--:B--2---:R-:W-:Y:S05]  /*87c0*/  HMMA.16816.F32.BF16 R4, R164, R172.reuse, R4 ;  /* 0x000000aca404723c */ /* 0x084fea0000041804 */
[C---:B------:R-:W-:Y:S02]  /*87d0*/  LEA.HI.X.SX32 R197, R217.reuse, R199, 0x5, P1 ;  /* 0x000000c7d9c57211 */ /* 0x040fe400008f2eff */
[C---:B------:R-:W-:Y:S01]  /*87e0*/  LEA R194, P1, R217.reuse, R196, 0x5 ;  /* 0x000000c4d9c27211 */ /* 0x040fe200078228ff */
[C---:B------:R-:W-:Y:S04]  /*87f0*/  HMMA.16816.F32.BF16 R8, R180.reuse, R172, R8 ;  /* 0x000000acb408723c */ /* 0x040fe80000041808 */
[C---:B------:R-:W-:Y:S02]  /*8800*/  LEA.HI.X.SX32 R195, R217.reuse, R197, 0x5, P1 ;  /* 0x000000c5d9c37211 */ /* 0x040fe400008f2eff */
[C---:B------:R-:W-:Y:S02]  /*8810*/  LEA R192, P1, R217.reuse, R194, 0x5 ;  /* 0x000000c2d9c07211 */ /* 0x040fe400078228ff */
[-C--:B------:R-:W-:Y:S03]  /*8820*/  HMMA.16816.F32.BF16 R12, R180, R174.reuse, R12 ;  /* 0x000000aeb40c723c */ /* 0x080fe6000004180c */
[C---:B------:R-:W-:Y:S02]  /*8830*/  LEA.HI.X.SX32 R193, R217.reuse, R195, 0x5, P1 ;  /* 0x000000c3d9c17211 */ /* 0x040fe400008f2eff */
[C---:B------:R-:W-:Y:S03]  /*8840*/  LEA R224, P1, R217.reuse, R192, 0x5 ;  /* 0x000000c0d9e07211 */ /* 0x040fe600078228ff */
[C---:B------:R-:W-:Y:S01]  /*8850*/  HMMA.16816.F32.BF16 R16, R164.reuse, R174, R16 ;  /* 0x000000aea410723c */ /* 0x040fe20000041810 */
[----:B------:R-:W1:Y:S03]  /*8860*/  LDSM.16.MT88.4 R172, [R0+0xf800] ;  /* 0x00f8000000ac783b */ /* 0x000e660000004200 */
[C---:B------:R-:W-:Y:S04]  /*8870*/  LEA.HI.X.SX32 R225, R217.reuse, R193, 0x5, P1 ;  /* 0x000000c1d9e17211 */ /* 0x040fe800008f2eff */
[-C--:B------:R-:W-:Y:S03]  /*8880*/  HMMA.16816.F32.BF16 R20, R164, R184.reuse, R20 ;  /* 0x000000b8a414723c */ /* 0x080fe60000041814 */
[C---:B------:R-:W-:Y:S05]  /*8890*/  IMAD.WIDE R226, R217.reuse, -0xc0, R224 ;  /* 0xffffff40d9e27825 */ /* 0x040fea00078e02e0 */
[C---:B------:R-:W-:Y:S04]  /*88a0*/  HMMA.16816.F32.BF16 R24, R180.reuse, R184, R24 ;  /* 0x000000b8b418723c */ /* 0x040fe80000041818 */
[C---:B------:R-:W-:Y:S04]  /*88b0*/  LEA R188, P1, R217.reuse, R226, 0x5 ;  /* 0x000000e2d9bc7211 */ /* 0x040fe800078228ff */
[-C--:B------:R-:W-:Y:S03]  /*88c0*/  HMMA.16816.F32.BF16 R28, R180, R186.reuse, R28 ;  /* 0x000000bab41c723c */ /* 0x080fe6000004181c */
[C---:B------:R-:W-:Y:S05]  /*88d0*/  LEA.HI.X.SX32 R189, R217.reuse, R227, 0x5, P1 ;  /* 0x000000e3d9bd7211 */ /* 0x040fea00008f2eff */
        /* <DEDUP_REMOVED lines=14> */
[C---:B------:R-:W-:Y:S02]  /*89c0*/  LEA.HI.X.SX32 R181, R217.reuse, R183, 0x5, P1 ;  /* 0x000000b7d9b57211 */ /* 0x040fe400008f2eff */
[----:B------:R-:W-:Y:S02]  /*89d0*/  LEA R190, P1, R217, R180, 0x5 ;  /* 0x000000b4d9be7211 */ /* 0x000fe400078228ff */
[-C--:B---3--:R-:W-:Y:S03]  /*89e0*/  HMMA.16816.F32.BF16 R20, R168, R164.reuse, R20 ;  /* 0x000000a4a814723c */ /* 0x088fe60000041814 */
[----:B------:R-:W-:Y:S01]  /*89f0*/  @P5 LOP3.LUT R244, R203, 0x7, R0, 0xf8, !PT ;  /* 0x00000007cbf45812 */ /* 0x000fe200078ef800 */
[C---:B------:R-:W-:Y:S01]  /*8a00*/  VIADD R0, R208.reuse, 0x40 ;  /* 0x00000040d0007836 */ /* 0x040fe20000000000 */
[C---:B------:R-:W-:Y:S01]  /*8a10*/  LEA.HI.X.SX32 R191, R217.reuse, R181, 0x5, P1 ;  /* 0x000000b5d9bf7211 */ /* 0x040fe200008f2eff */
[----:B------:R-:W-:Y:S02]  /*8a20*/  @P0 VIADD R0, R208, 0xffffffc0 ;  /* 0xffffffc0d0000836 */ /* 0x000fe40000000000 */
[C---:B------:R-:W-:Y:S04]  /*8a30*/  HMMA.16816.F32.BF16 R24, R176.reuse, R164, R24 ;  /* 0x000000a4b018723c */ /* 0x040fe80000041818 */
[----:B------:R-:W-:Y:S01]  /*8a40*/  @P5 IMAD.WIDE.U32 R164, R244, R229, UR56 ;  /* 0x00000038f4a45e25 */ /* 0x000fe2000f8e00e5 */
[----:B------:R-:W-:Y:S01]  /*8a50*/  @UP0 UMOV UR56, UR62 ;  /* 0x0000003e00380c82 */ /* 0x000fe20008000000 */
[----:B------:R-:W-:Y:S01]  /*8a60*/  @UP0 UMOV UR57, UR61 ;  /* 0x0000003d00390c82 */ /* 0x000fe20008000000 */
[----:B------:R-:W-:Y:S01]  /*8a70*/  UISETP.GT.AND UP0, UPT, UR36, UR45, UPT ;  /* 0x0000002d2400728c */ /* 0x000fe2000bf04270 */
[-C--:B------:R-:W-:Y:S01]  /*8a80*/  HMMA.16816.F32.BF16 R28, R176, R166.reuse, R28 ;  /* 0x000000a6b01c723c */ /* 0x080fe2000004181c */
[----:B------:R-:W5:Y:S02]  /*8a90*/  @P5 LDG.E R252, desc[UR32][R164.64+-0x100] ;  /* 0xffff0020a4fc5981 */ /* 0x000f64000c1e1900 */
[C---:B------:R-:W-:Y:S03]  /*8aa0*/  IMAD.WIDE R222, R217.reuse, -0xc0, R190 ;  /* 0xffffff40d9de7825 */ /* 0x040fe600078e02be */
[----:B------:R-:W5:Y:S02]  /*8ab0*/  @P5 LDG.E R251, desc[UR32][R164.64+-0xe0] ;  /* 0xffff2020a4fb5981 */ /* 0x000f64000c1e1900 */
[----:B------:R-:W-:Y:S03]  /*8ac0*/  HMMA.16816.F32.BF16 R32, R168, R166, R32 ;  /* 0x000000a6a820723c */ /* 0x000fe60000041820 */
[----:B------:R-:W5:Y:S01]  /*8ad0*/  @P5 LDG.E R250, desc[UR32][R164.64+-0x80] ;  /* 0xffff8020a4fa5981 */ /* 0x000f62000c1e1900 */
[C---:B------:R-:W-:Y:S04]  /*8ae0*/  LEA R176, P1, R217.reuse, R222, 0x5 ;  /* 0x000000ded9b07211 */ /* 0x040fe800078228ff */
[----:B------:R1:W5:Y:S01]  /*8af0*/  @P5 LDG.E R249, desc[UR32][R164.64+-0x60] ;  /* 0xffffa020a4f95981 */ /* 0x000362000c1e1900 */
[C---:B------:R-:W-:Y:S04]  /*8b00*/  LEA.HI.X.SX32 R177, R217.reuse, R223, 0x5, P1 ;  /* 0x000000dfd9b17211 */ /* 0x040fe800008f2eff */
[----:B------:R-:W-:Y:S01]  /*8b10*/  REDG.E.ADD.F32.FTZ.RN.STRONG.GPU desc[UR32][R234.64], R4 ;  /* 0x00000004ea0079a6 */ /* 0x000fe2000c12f320 */
[C---:B------:R-:W-:Y:S04]  /*8b20*/  LEA R174, P1, R217.reuse, R176, 0x5 ;  /* 0x000000b0d9ae7211 */ /* 0x040fe800078228ff */
[----:B------:R-:W-:Y:S01]  /*8b30*/  REDG.E.ADD.F32.FTZ.RN.STRONG.GPU desc[UR32][R220.64], R5 ;  /* 0x00000005dc0079a6 */ /* 0x000fe2000c12f320 */
[C---:B------:R-:W-:Y:S02]  /*8b40*/  LEA.HI.X.SX32 R175, R217.reuse, R177, 0x5, P1 ;  /* 0x000000b1d9af7211 */ /* 0x040fe400008f2eff */
[C---:B------:R-:W-:Y:S02]  /*8b50*/  LEA R172, P1, R217.reuse, R174, 0x5 ;  /* 0x000000aed9ac7211 */ /* 0x040fe400078228ff */
[----:B------:R2:W-:Y:S02]  /*8b60*/  REDG.E.ADD.F32.FTZ.RN.STRONG.GPU desc[UR32][R218.64], R6 ;  /* 0x00000006da0079a6 */ /* 0x0005e4000c12f320 */
[C---:B------:R-:W-:Y:S03]  /*8b70*/  LEA.HI.X.SX32 R173, R217.reuse, R175, 0x5, P1 ;  /* 0x000000afd9ad7211 */ /* 0x040fe600008f2eff */
[----:B------:R-:W-:Y:S01]  /*8b80*/  REDG.E.ADD.F32.FTZ.RN.STRONG.GPU desc[UR32][R198.64], R7 ;  /* 0x00000007c60079a6 */ /* 0x000fe2000c12f320 */
[C---:B------:R-:W-:Y:S04]  /*8b90*/  LEA R170, P1, R217.reuse, R172, 0x5 ;  /* 0x000000acd9aa7211 */ /* 0x040fe800078228ff */
[----:B------:R3:W-:Y:S01]  /*8ba0*/  REDG.E.ADD.F32.FTZ.RN.STRONG.GPU desc[UR32][R196.64], R8 ;  /* 0x00000008c40079a6 */ /* 0x0007e2000c12f320 */
[C---:B------:R-:W-:Y:S02]  /*8bb0*/  LEA.HI.X.SX32 R171, R217.reuse, R173, 0x5, P1 ;  /* 0x000000add9ab7211 */ /* 0x040fe400008f2eff */
[C---:B------:R-:W-:Y:S02]  /*8bc0*/  LEA R168, P1, R217.reuse, R170, 0x5 ;  /* 0x000000aad9a87211 */ /* 0x040fe400078228ff */
[----:B------:R4:W-:Y:S02]  /*8bd0*/  REDG.E.ADD.F32.FTZ.RN.STRONG.GPU desc[UR32][R194.64], R9 ;  /* 0x00000009c20079a6 */ /* 0x0009e4000c12f320 */
[C---:B------:R-:W-:Y:S03]  /*8be0*/  LEA.HI.X.SX32 R169, R217.reuse, R171, 0x5, P1 ;  /* 0x000000abd9a97211 */ /* 0x040fe600008f2eff */
[----:B------:R4:W-:Y:S01]  /*8bf0*/  REDG.E.ADD.F32.FTZ.RN.STRONG.GPU desc[UR32][R192.64], R10 ;  /* 0x0000000ac00079a6 */ /* 0x0009e2000c12f320 */
[C---:B------:R-:W-:Y:S04]  /*8c00*/  LEA R178, P1, R217.reuse, R168, 0x5 ;  /* 0x000000a8d9b27211 */ /* 0x040fe800078228ff */
[----:B------:R4:W-:Y:S01]  /*8c10*/  REDG.E.ADD.F32.FTZ.RN.STRONG.GPU desc[UR32][R224.64], R11 ;  /* 0x0000000be00079a6 */ /* 0x0009e2000c12f320 */
[C---:B------:R-:W-:Y:S04]  /*8c20*/  LEA.HI.X.SX32 R179, R217.reuse, R169, 0x5, P1 ;  /* 0x000000a9d9b37211 */ /* 0x040fe800008f2eff */
[----:B------:R-:W-:Y:S01]  /*8c30*/  REDG.E.ADD.F32.FTZ.RN.STRONG.GPU desc[UR32][R234.64+0x80], R16 ;  /* 0x00008010ea0079a6 */ /* 0x000fe2000c12f320 */
[C---:B--2---:R-:W-:Y:S04]  /*8c40*/  IMAD.WIDE R218, R217.reuse, -0xc0, R178 ;  /* 0xffffff40d9da7825 */ /* 0x044fe800078e02b2 */
[----:B------:R-:W-:Y:S05]  /*8c50*/  REDG.E.ADD.F32.FTZ.RN.STRONG.GPU desc[UR32][R226.64+0x80], R17 ;  /* 0x00008011e20079a6 */ /* 0x000fea000c12f320 */
        /* <DEDUP_REMOVED lines=8> */
[C---:B---3--:R-:W-:Y:S04]  /*8ce0*/  LEA R8, P1, R217.reuse, R164, 0x5 ;  /* 0x000000a4d9087211 */ /* 0x048fe800078228ff */
[----:B------:R-:W-:Y:S01]  /*8cf0*/  REDG.E.ADD.F32.FTZ.RN.STRONG.GPU desc[UR32][R180.64+0x80], R14 ;  /* 0x0000800eb40079a6 */ /* 0x000fe2000c12f320 */
[C---:B----4-:R-:W-:Y:S02]  /*8d00*/  LEA.HI.X.SX32 R9, R217.reuse, R165, 0x5, P1 ;  /* 0x000000a5d9097211 */ /* 0x050fe400008f2eff */
[C---:B------:R-:W-:Y:S02]  /*8d10*/  LEA R6, P1, R217.reuse, R8, 0x5 ;  /* 0x00000008d9067211 */ /* 0x040fe400078228ff */
[----:B------:R-:W-:Y:S02]  /*8d20*/  REDG.E.ADD.F32.FTZ.RN.STRONG.GPU desc[UR32][R190.64+0x80], R15 ;  /* 0x0000800fbe0079a6 */ /* 0x000fe4000c12f320 */
[C---:B------:R-:W-:Y:S03]  /*8d30*/  LEA.HI.X.SX32 R7, R217.reuse, R9, 0x5, P1 ;  /* 0x00000009d9077211 */ /* 0x040fe600008f2eff */
[----:B------:R-:W-:Y:S01]  /*8d40*/  REDG.E.ADD.F32.FTZ.RN.STRONG.GPU desc[UR32][R234.64+0x100], R20 ;  /* 0x00010014ea0079a6 */ /* 0x000fe2000c12f320 */
[C---:B------:R-:W-:Y:S04]  /*8d50*/  LEA R4, P1, R217.reuse, R6, 0x5 ;  /* 0x00000006d9047211 */ /* 0x040fe800078228ff */
[----:B------:R-:W-:Y:S01]  /*8d60*/  REDG.E.ADD.F32.FTZ.RN.STRONG.GPU desc[UR32][R222.64+0x100], R21 ;  /* 0x00010015de0079a6 */ /* 0x000fe2000c12f320 */
[C---:B------:R-:W-:Y:S02]  /*8d70*/  LEA.HI.X.SX32 R5, R217.reuse, R7, 0x5, P1 ;  /* 0x00000007d9057211 */ /* 0x040fe400008f2eff */
[C---:B------:R-:W-:Y:S02]  /*8d80*/  LEA R10, P1, R217.reuse, R4, 0x5 ;  /* 0x00000004d90a7211 */ /* 0x040fe400078228ff */
        /* <DEDUP_REMOVED lines=109> */
[----:B------:R-:W-:Y:S02]  /*9460*/  LOP3.LUT R0, R206, 0xc00, RZ, 0xc0, !PT ;  /* 0x00000c00ce007812 */ /* 0x000fe400078ec0ff */
[----:B------:R-:W-:Y:S01]  /*9470*/  LOP3.LUT P0, RZ, R214, 0x10, RZ, 0xc0, !PT ;  /* 0x00000010d6ff7812 */ /* 0x000fe2000780c0ff */
[----:B------:R-:W2:Y:S01]  /*9480*/  LDCU UR8, c[0x0][0x500] ;  /* 0x0000a000ff0877ac */ /* 0x000ea20008000800 */
[----:B------:R-:W-:Y:S01]  /*9490*/  LOP3.LUT R0, R0, 0x6, R205, 0xf8, !PT ;  /* 0x0000000600007812 */ /* 0x000fe200078ef8cd */
[----:B------:R-:W-:-:S03]  /*94a0*/  UISETP.NE.AND UP0, UPT, UR40, -0x1, UPT ;  /* 0xffffffff2800788c */ /* 0x000fc6000bf05270 */
[----:B------:R-:W-:Y:S01]  /*94b0*/  LOP3.LUT R0, R0, R245, R207, 0xf6, !PT ;  /* 0x000000f500007212 */ /* 0x000fe200078ef6cf */
[----:B------:R-:W-:Y:S01]  /*94c0*/  UMOV UR24, UR18 ;  /* 0x0000001200187c82 */ /* 0x000fe20008000000 */
[----:B------:R-:W-:Y:S02]  /*94d0*/  UISETP.NE.AND UP1, UPT, UR40, -0x1, UPT ;  /* 0xffffffff2800788c */ /* 0x000fe4000bf25270 */
[----:B------:R-:W-:Y:S01]  /*94e0*/  LEA R0, R0, UR4, 0x1 ;  /* 0x0000000400007c11 */ /* 0x000fe2000f8e08ff */
[----:B-1----:R-:W-:Y:S01]  /*94f0*/  FMUL.FTZ R22, R61, UR9 ;  /* 0x000000093d167c20 */ /* 0x002fe20008410000 */
[----:B------:R-:W-:Y:S01]  /*9500*/  FMUL.FTZ R60, R60, UR9 ;  /* 0x000000093c3c7c20 */ /* 0x000fe20008410000 */
[----:B------:R-:W-:Y:S01]  /*9510*/  MOV R61, 0x20 ;  /* 0x00000020003d7802 */ /* 0x000fe20000000f00 */
[----:B------:R-:W-:Y:S01]  /*9520*/  FMUL.FTZ R171, R40, UR9 ;  /* 0x0000000928ab7c20 */ /* 0x000fe20008410000 */
[----:B------:R-:W-:Y:S01]  /*9530*/  FMUL.FTZ R34, R41, UR9 ;  /* 0x0000000929227c20 */ /* 0x000fe20008410000 */
[----:B------:R-:W-:Y:S01]  /*9540*/  FMUL.FTZ R3, R56, UR9 ;  /* 0x0000000938037c20 */ /* 0x000fe20008410000 */
[----:B------:R-:W-:Y:S01]  /*9550*/  FMUL.FTZ R26, R57, UR9 ;  /* 0x00000009391a7c20 */ /* 0x000fe20008410000 */
        /* <DEDUP_REMOVED lines=29> */
[----:B------:R-:W-:Y:S01]  /*9730*/  F2FP.BF16.F32.PACK_AB R26, R26, R3 ;  /* 0x000000031a1a723e */ /* 0x000fe200000010ff */
[----:B------:R-:W-:Y:S01]  /*9740*/  FMUL.FTZ R28, R53, UR9 ;  /* 0x00000009351c7c20 */ /* 0x000fe20008410000 */
        /* <DEDUP_REMOVED lines=8> */
[----:B------:R-:W-:Y:S01]  /*97d0*/  IADD3 R3, PT, PT, R0, R61, RZ ;  /* 0x0000003d00037210 */ /* 0x000fe20007ffe0ff */
        /* <DEDUP_REMOVED lines=11> */
[----:B------:R-:W-:Y:S01]  /*9890*/  F2FP.BF16.F32.PACK_AB R37, R37, R112 ;  /* 0x000000702525723e */ /* 0x000fe200000010ff */
[----:B------:R-:W-:Y:S01]  /*98a0*/  FMUL.FTZ R169, R48, UR9 ;  /* 0x0000000930a97c20 */ /* 0x000fe20008410000 */
[----:B------:R-:W-:Y:S01]  /*98b0*/  @P0 IADD3 R2, PT, PT, R60, -0x40, RZ ;  /* 0xffffffc03c020810 */ /* 0x000fe20007ffe0ff */
        /* <DEDUP_REMOVED lines=49> */
[----:B-1----:R-:W-:Y:S01]  /*9bd0*/  IADD3 R4, PT, PT, R61, R2, RZ ;  /* 0x000000023d047210 */ /* 0x002fe20007ffe0ff */
        /* <DEDUP_REMOVED lines=24> */
[----:B------:R-:W-:Y:S01]  /*9d60*/  F2FP.BF16.F32.PACK_AB R43, R43, R140 ;  /* 0x0000008c2b2b723e */ /* 0x000fe200000010ff */
[----:B------:R2:W-:Y:S01]  /*9d70*/  STS [R4+0x400], R52 ;  /* 0x0004003404007388 */ /* 0x0005e20000000800 */
        /* <DEDUP_REMOVED lines=30> */
[----:B------:R-:W-:Y:S01]  /*9f60*/  FMUL.FTZ R19, R71, UR9 ;  /* 0x0000000947137c20 */ /* 0x000fe20008410000 */
[----:B------:R2:W-:Y:S01]  /*9f70*/  STS [R3+0x10400], R44 ;  /* 0x0104002c03007388 */ /* 0x0005e20000000800 */
[----:B------:R-:W-:Y:S01]  /*9f80*/  F2FP.BF16.F32.PACK_AB R30, R30, R167 ;  /* 0x000000a71e1e723e */ /* 0x000fe200000010ff */
[----:B------:R-:W-:Y:S01]  /*9f90*/  FMUL.FTZ R80, R80, UR9 ;  /* 0x0000000950507c20 */ /* 0x000fe20008410000 */
[----:B------:R-:W-:Y:S01]  /*9fa0*/  F2FP.BF16.F32.PACK_AB R29, R29, R166 ;  /* 0x000000a61d1d723e */ /* 0x000fe200000010ff */
[----:B------:R2:W-:Y:S01]  /*9fb0*/  STS [R0+0x12000], R47 ;  /* 0x0120002f00007388 */ /* 0x0005e20000000800 */
[----:B------:R-:W-:Y:S01]  /*9fc0*/  FMUL.FTZ R16, R81, UR9 ;  /* 0x0000000951107c20 */ /* 0x000fe20008410000 */
        /* <DEDUP_REMOVED lines=19> */
[----:B------:R-:W-:Y:S01]  /*a100*/  FMUL.FTZ R84, R84, UR9 ;  /* 0x0000000954547c20 */ /* 0x000fe20008410000 */
[----:B------:R-:W-:Y:S01]  /*a110*/  FMUL.FTZ R12, R85, UR9 ;  /* 0x00000009550c7c20 */ /* 0x000fe20008410000 */
[----:B------:R-:W-:Y:S01]  /*a120*/  FMUL.FTZ R86, R86, UR9 ;  /* 0x0000000956567c20 */ /* 0x000fe20008410000 */
[----:B------:R2:W-:Y:S01]  /*a130*/  STS [R4+0x4000], R160 ;  /* 0x004000a004007388 */ /* 0x0005e20000000800 */
[----:B------:R-:W-:Y:S01]  /*a140*/  FMUL.FTZ R11, R87, UR9 ;  /* 0x00000009570b7c20 */ /* 0x000fe20008410000 */
[----:B------:R-:W-:Y:S01]  /*a150*/  F2FP.BF16.F32.PACK_AB R21, R21, R62 ;  /* 0x0000003e1515723e */ /* 0x000fe200000010ff */
[----:B------:R-:W-:Y:S01]  /*a160*/  FMUL.FTZ R96, R96, UR9 ;  /* 0x0000000960607c20 */ /* 0x000fe20008410000 */
        /* <DEDUP_REMOVED lines=42> */
[----:B------:R-:W-:-:S03]  /*a410*/  @UP0 UIMAD UR17, UR17, UR11, URZ ;  /* 0x0000000b111102a4 */ /* 0x000fc6000f8e02ff */
[----:B------:R2:W-:Y:S01]  /*a420*/  STS [R3+0x16400], R29 ;  /* 0x0164001d03007388 */ /* 0x0005e20000000800 */
[----:B------:R-:W-:Y:S01]  /*a430*/  @UP0 UIADD3 UR17, UPT, UPT, UR9, UR17, URZ ;  /* 0x0000001109110290 */ /* 0x000fe2000fffe0ff */
[----:B------:R-:W-:Y:S02]  /*a440*/  @UP0 UMOV UR36, UR8 ;  /* 0x0000000800240c82 */ /* 0x000fe40008000000 */
        /* <DEDUP_REMOVED lines=31> */
[----:B------:R-:W-:-:S03]  /*a640*/  UIADD3 UR13, UPT, UPT, UR15, UR12, URZ ;  /* 0x0000000c0f0d7290 */ /* 0x000fc6000fffe0ff */
[----:B------:R-:W-:Y:S02]  /*a650*/  UMOV UR12, UR14 ;  /* 0x0000000e000c7c82 */ /* 0x000fe40008000000 */
[----:B---3--:R-:W-:-:S04]  /*a660*/  UIMAD.WIDE.U32 UR12, UR24, UR8, UR12 ;  /* 0x00000008180c72a5 */ /* 0x008fc8000f8e000c */
[----:B------:R-:W-:-:S03]  /*a670*/  UIMAD UR17, UR24, UR9, UR13 ;  /* 0x00000009181172a4 */ /* 0x000fc6000f8e020d */
[----:B------:R-:W-:-:S09]  /*a680*/  UMOV UR36, UR12 ;  /* 0x0000000c00247c82 */ /* 0x000fd20008000000 */
.L_x_826:
        /* <DEDUP_REMOVED lines=11> */
[----:B------:R-:W-:-:S03]  /*a740*/  UMOV UR16, UR14 ;  /* 0x0000000e00107c82 */ /* 0x000fc60008000000 */
[----:B--2---:R-:W-:Y:S01]  /*a750*/  MOV R30, UR13 ;  /* 0x0000000d001e7c02 */ /* 0x004fe20008000f00 */
[----:B------:R-:W-:Y:S06]  /*a760*/  BRA `(.L_x_828) ;  /* 0x00000000001c7947 */ /* 0x000fec0003800000 */
.L_x_827:
[----:B------:R-:W1:Y:S01]  /*a770*/  LDCU.64 UR8, c[0x0][0x5c8] ;  /* 0x0000b900ff0877ac */ /* 0x000e620008000a00 */
[----:B------:R-:W-:-:S04]  /*a780*/  UIADD3 UR12, UPT, UPT, UR38, UR40, URZ ;  /* 0x00000028260c7290 */ /* 0x000fc8000fffe0ff */
[----:B-1----:R-:W-:Y:S02]  /*a790*/  UIMAD.WIDE.U32 UR14, UR12, UR8, URZ ;  /* 0x000000080c0e72a5 */ /* 0x002fe4000f8e00ff */
[----:B------:R-:W-:-:S04]  /*a7a0*/  UIMAD UR12, UR12, UR9, URZ ;  /* 0x000000090c0c72a4 */ /* 0x000fc8000f8e02ff */
[----:B------:R-:W-:Y:S01]  /*a7b0*/  UIADD3 UR12, UPT, UPT, UR15, UR12, URZ ;  /* 0x0000000c0f0c7290 */ /* 0x000fe2000fffe0ff */
[----:B------:R-:W-:-:S05]  /*a7c0*/  UMOV UR16, UR14 ;  /* 0x0000000e00107c82 */ /* 0x000fca0008000000 */
[----:B--2---:R-:W-:-:S07]  /*a7d0*/  MOV R30, UR12 ;  /* 0x0000000c001e7c02 */ /* 0x004fce0008000f00 */
.L_x_828:
        /* <DEDUP_REMOVED lines=11> */
[----:B------:R-:W-:Y:S01]  /*a890*/  VIADD R6, R216, 0x40 ;  /* 0x00000040d8067836 */ /* 0x000fe20000000000 */
        /* <DEDUP_REMOVED lines=43> */
.L_x_830:
[----:B------:R-:W-:Y:S05]  /*ab50*/  BSYNC.RECONVERGENT B0 ;  /* 0x0000000000007941 */ /* 0x000fea0003800200 */
.L_x_829:
        /* <DEDUP_REMOVED lines=16> */
.L_x_832:
[----:B------:R-:W-:Y:S05]  /*ac60*/  BSYNC.RECONVERGENT B0 ;  /* 0x0000000000007941 */ /* 0x000fea0003800200 */
.L_x_831:
        /* <DEDUP_REMOVED lines=25> */
.L_x_834:
[----:B------:R-:W-:Y:S05]  /*ae00*/  BSYNC.RECONVERGENT B0 ;  /* 0x0000000000007941 */ /* 0x000fea0003800200 */
.L_x_833:
        /* <DEDUP_REMOVED lines=19> */
.L_x_836:
[----:B------:R-:W-:Y:S05]  /*af40*/  BSYNC.RECONVERGENT B0 ;  /* 0x0000000000007941 */ /* 0x000fea0003800200 */
.L_x_835:
        /* <DEDUP_REMOVED lines=22> */
.L_x_838:
[----:B------:R-:W-:Y:S05]  /*b0b0*/  BSYNC.RECONVERGENT B0 ;  /* 0x0000000000007941 */ /* 0x000fea0003800200 */
.L_x_837:
        /* <DEDUP_REMOVED lines=16> */
.L_x_840:
[----:B------:R-:W-:Y:S05]  /*b1c0*/  BSYNC.RECONVERGENT B0 ;  /* 0x0000000000007941 */ /* 0x000fea0003800200 */
.L_x_839:
        /* <DEDUP_REMOVED lines=16> */
.L_x_842:
[----:B------:R-:W-:Y:S05]  /*b2d0*/  BSYNC.RECONVERGENT B0 ;  /* 0x0000000000007941 */ /* 0x000fea0003800200 */
.L_x_841:
        /* <DEDUP_REMOVED lines=15> */
.L_x_794:
[----:B------:R-:W-:Y:S05]  /*b3d0*/  BSYNC.RECONVERGENT B1 ;  /* 0x0000000000017941 */ /* 0x000fea0003800200 */
.L_x_764:
        /* <DEDUP_REMOVED lines=11> */
.L_x_844:
        /* <DEDUP_REMOVED lines=15> */
.L_x_1261:


//--------------------- .text._ZN5flash44flash_bwd_dq_dk_dv_loop_seqk_parallel_kernelI23Flash_bwd_kernel_traitsILi128ELi64ELi128ELi8ELi2ELi4ELi2ELb0ELb0EN7cutlass10bfloat16_tE19Flash_kernel_traitsILi128ELi64ELi128ELi8ES3_EELb0ELb1ELb0ELb0ELb0ELb0ELb1EEEvNS_16Flash_bwd_paramsE --------------------------
	.section	.text._ZN5flash44flash_bwd_dq_dk_dv_loop_seqk_parallel_kernelI23Flash_bwd_kernel_traitsILi128ELi64ELi128ELi8ELi2ELi4ELi2ELb0ELb0EN7cutlass10bfloat16_tE19Flash_kernel_traitsILi128ELi64ELi128ELi8ES3_EELb0ELb1ELb0ELb0ELb0ELb0ELb1EEEvNS_16Flash_bwd_paramsE,"ax",@progbits
	.align	128
        .global         _ZN5flash44flash_bwd_dq_dk_dv_loop_seqk_parallel_kernelI23Flash_bwd_kernel_traitsILi128ELi64ELi128ELi8ELi2ELi4ELi2ELb0ELb0EN7cutlass10bfloat16_tE19Flash_kernel_traitsILi128ELi64ELi128ELi8ES3_EELb0ELb1ELb0ELb0ELb0ELb0ELb1EEEvNS_16Flash_bwd_paramsE
        .type           _ZN5flash44flash_bwd_dq_dk_dv_loop_seqk_parallel_kernelI23Flash_bwd_kernel_traitsILi128ELi64ELi128ELi8ELi2ELi4ELi2ELb0ELb0EN7cutlass10bfloat16_tE19Flash_kernel_traitsILi128ELi64ELi128ELi8ES3_EELb0ELb1ELb0ELb0ELb0ELb0ELb1EEEvNS_16Flash_bwd_paramsE,@function
        .size           _ZN5flash44flash_bwd_dq_dk_dv_loop_seqk_parallel_kernelI23Flash_bwd_kernel_traitsILi128ELi64ELi128ELi8ELi2ELi4ELi2ELb0ELb0EN7cutlass10bfloat16_tE19Flash_kernel_traitsILi128ELi64ELi128ELi8ES3_EELb0ELb1ELb0ELb0ELb0ELb0ELb1EEEvNS_16Flash_bwd_paramsE,(.L_x_1262 - _ZN5flash44flash_bwd_dq_dk_dv_loop_seqk_parallel_kernelI23Flash_bwd_kernel_traitsILi128ELi64ELi128ELi8ELi2ELi4ELi2ELb0ELb0EN7cutlass10bfloat16_tE19Flash_kernel_traitsILi128ELi64ELi128ELi8ES3_EELb0ELb1ELb0ELb0ELb0ELb0ELb1EEEvNS_16Flash_bwd_paramsE)
        .other          _ZN5flash44flash_bwd_dq_dk_dv_loop_seqk_parallel_kernelI23Flash_bwd_kernel_traitsILi128ELi64ELi128ELi8ELi2ELi4ELi2ELb0ELb0EN7cutlass10bfloat16_tE19Flash_kernel_traitsILi128ELi64ELi128ELi8ES3_EELb0ELb1ELb0ELb0ELb0ELb0ELb1EEEvNS_16Flash_bwd_paramsE,@"STO_CUDA_ENTRY STV_DEFAULT"
_ZN5flash44flash_bwd_dq_dk_dv_loop_seqk_parallel_kernelI23Flash_bwd_kernel_traitsILi128ELi64ELi128ELi8ELi2ELi4ELi2ELb0ELb0EN7cutlass10bfloat16_tE19Flash_kernel_traitsILi128ELi64ELi128ELi8ES3_EELb0ELb1ELb0ELb0ELb0ELb0ELb1EEEvNS_16Flash_bwd_paramsE:
.text._ZN5flash44flash_bwd_dq_dk_dv_loop_seqk_parallel_kernelI23Flash_bwd_kernel_traitsILi128ELi64ELi128ELi8ELi2ELi4ELi2ELb0ELb0EN7cutlass10bfloat16_tE19Flash_kernel_traitsILi128ELi64ELi128ELi8ES3_EELb0ELb1ELb0ELb0ELb0ELb0ELb1EEEvNS_16Flash_bwd_paramsE:
        /* <DEDUP_REMOVED lines=49> */
.L_x_925:
        /* <DEDUP_REMOVED lines=18> */
[----:B--23--:R-:W-:Y:S01]  /*0430*/  IMAD.U32 R2, RZ, RZ, UR14 ;  /* 0x0000000eff027e24 */ /* 0x00cfe2000f8e00ff */
        /* <DEDUP_REMOVED lines=33> */
.L_x_845:
        /* <DEDUP_REMOVED lines=35> */
.L_x_847:
[----:B------:R-:W1:Y:S01]  /*0880*/  LDCU.64 UR14, c[0x0][0x3b8] ;  /* 0x00007700ff0e77ac */ /* 0x000e620008000a00 */
[----:B------:R-:W-:-:S04]  /*0890*/  UIADD3 UR8, UPT, UPT, UR36, UR38, URZ ;  /* 0x0000002624087290 */ /* 0x000fc8000fffe0ff */
[----:B-1----:R-:W-:Y:S02]  /*08a0*/  UIMAD.WIDE.U32 UR10, UR8, UR14, URZ ;  /* 0x0000000e080a72a5 */ /* 0x002fe4000f8e00ff */
[----:B------:R-:W-:-:S04]  /*08b0*/  UIMAD UR8, UR8, UR15, URZ ;  /* 0x0000000f080872a4 */ /* 0x000fc8000f8e02ff */
[----:B------:R-:W-:Y:S01]  /*08c0*/  UIADD3 UR8, UPT, UPT, UR11, UR8, URZ ;  /* 0x000000080b087290 */ /* 0x000fe2000fffe0ff */
[----:B------:R-:W-:-:S05]  /*08d0*/  UMOV UR50, UR10 ;  /* 0x0000000a00327c82 */ /* 0x000fca0008000000 */
[----:B------:R-:W-:Y:S02]  /*08e0*/  MOV R20, UR8 ;  /* 0x0000000800147c02 */ /* 0x000fe40008000f00 */
.L_x_848:
        /* <DEDUP_REMOVED lines=44> */
.L_x_849:
[----:B------:R-:W1:Y:S01]  /*0bb0*/  LDCU.64 UR12, c[0x0][0x3c0] ;  /* 0x00007800ff0c77ac */ /* 0x000e620008000a00 */
[----:B------:R-:W-:-:S04]  /*0bc0*/  UIADD3 UR8, UPT, UPT, UR36, UR38, URZ ;  /* 0x0000002624087290 */ /* 0x000fc8000fffe0ff */
[----:B-1----:R-:W-:Y:S02]  /*0bd0*/  UIMAD.WIDE.U32 UR10, UR8, UR12, URZ ;  /* 0x0000000c080a72a5 */ /* 0x002fe4000f8e00ff */
[----:B------:R-:W-:-:S04]  /*0be0*/  UIMAD UR8, UR8, UR13, URZ ;  /* 0x0000000d080872a4 */ /* 0x000fc8000f8e02ff */
[----:B------:R-:W-:Y:S01]  /*0bf0*/  UIADD3 UR8, UPT, UPT, UR11, UR8, URZ ;  /* 0x000000080b087290 */ /* 0x000fe2000fffe0ff */
[----:B------:R-:W-:-:S05]  /*0c00*/  UMOV UR48, UR10 ;  /* 0x0000000a00307c82 */ /* 0x000fca0008000000 */
[----:B------:R-:W-:-:S07]  /*0c10*/  MOV R23, UR8 ;  /* 0x0000000800177c02 */ /* 0x000fce0008000f00 */
.L_x_850:
        /* <DEDUP_REMOVED lines=17> */
[----:B------:R-:W-:-:S02]  /*0d30*/  UIADD3 UR8, UPT, UPT, UR43, UR8, URZ ;  /* 0x000000082b087290 */ /* 0x000fc4000fffe0ff */
[----:B------:R-:W-:Y:S02]  /*0d40*/  UIMAD.WIDE.U32 UR56, UR10, UR59, URZ ;  /* 0x0000003b0a3872a5 */ /* 0x000fe4000f8e00ff */
[----:B------:R-:W-:-:S04]  /*0d50*/  UIMAD UR8, UR8, UR16, URZ ;  /* 0x00000010080872a4 */ /* 0x000fc8000f8e02ff */
[----:B------:R-:W-:Y:S02]  /*0d60*/  UIMAD UR8, UR9, UR42, UR8 ;  /* 0x0000002a090872a4 */ /* 0x000fe4000f8e0208 */
[----:B------:R-:W-:Y:S02]  /*0d70*/  USHF.R.S32.HI UR9, URZ, 0x1f, UR59 ;  /* 0x0000001fff097899 */ /* 0x000fe4000801143b */
[----:B------:R-:W-:-:S04]  /*0d80*/  UIADD3 UR8, UPT, UPT, UR11, UR8, URZ ;  /* 0x000000080b087290 */ /* 0x000fc8000fffe0ff */
[----:B------:R-:W-:-:S04]  /*0d90*/  UIMAD UR8, UR8, UR59, URZ ;  /* 0x0000003b080872a4 */ /* 0x000fc8000f8e02ff */
[----:B------:R-:W-:-:S04]  /*0da0*/  UIMAD UR8, UR9, UR10, UR8 ;  /* 0x0000000a090872a4 */ /* 0x000fc8000f8e0208 */
[----:B------:R-:W-:Y:S01]  /*0db0*/  UIADD3 UR8, UPT, UPT, UR57, UR8, URZ ;  /* 0x0000000839087290 */ /* 0x000fe2000fffe0ff */
[----:B------:R-:W-:Y:S11]  /*0dc0*/  BRA `(.L_x_852) ;  /* 0x00000000000c7947 */ /* 0x000ff60003800000 */
.L_x_851:
[----:B------:R-:W-:Y:S02]  /*0dd0*/  UIMAD.WIDE.U32 UR56, UR66, UR17, URZ ;  /* 0x00000011423872a5 */ /* 0x000fe4000f8e00ff */
[----:B------:R-:W-:-:S04]  /*0de0*/  UIMAD UR8, UR67, UR17, URZ ;  /* 0x00000011430872a4 */ /* 0x000fc8000f8e02ff */
[----:B------:R-:W-:Y:S02]  /*0df0*/  UIADD3 UR8, UPT, UPT, UR57, UR8, URZ ;  /* 0x0000000839087290 */ /* 0x000fe4000fffe0ff */
.L_x_852:
[----:B------:R-:W1:Y:S01]  /*0e00*/  LDCU.U8 UR10, c[0x0][0x548] ;  /* 0x0000a900ff0a77ac */ /* 0x000e620008000000 */
[----:B------:R-:W-:Y:S01]  /*0e10*/  USHF.L.U32 UR42, UR49, 0x7, URZ ;  /* 0x00000007312a7899 */ /* 0x000fe200080006ff */
[----:B------:R-:W2:Y:S03]  /*0e20*/  LDCU.U8 UR60, c[0x0][0x5f0] ;  /* 0x0000be00ff3c77ac */ /* 0x000ea60008000000 */
[----:B------:R-:W-:-:S04]  /*0e30*/  USEL UR9, UR42, URZ, UP5 ;  /* 0x000000ff2a097287 */ /* 0x000fc8000a800000 */
[----:B------:R-:W-:Y:S02]  /*0e40*/  UIADD3 UR9, UP0, UPT, UR47, UR9, URZ ;  /* 0x000000092f097290 */ /* 0x000fe4000ff1e0ff */
[----:B-1----:R-:W-:Y:S02]  /*0e50*/  UISETP.NE.AND UP1, UPT, UR10, URZ, UPT ;  /* 0x000000ff0a00728c */ /* 0x002fe4000bf25270 */
[----:B------:R-:W-:Y:S02]  /*0e60*/  UIADD3.X UR55, UPT, UPT, URZ, UR53, URZ, UP0, !UPT ;  /* 0x00000035ff377290 */ /* 0x000fe400087fe4ff */
[----:B------:R-:W-:Y:S02]  /*0e70*/  UIMAD.WIDE.U32 UR64, UR9, UR66, URZ ;  /* 0x00000042094072a5 */ /* 0x000fe4000f8e00ff */
[----:B------:R-:W-:-:S04]  /*0e80*/  UIMAD UR55, UR55, UR66, URZ ;  /* 0x00000042373772a4 */ /* 0x000fc8000f8e02ff */
[----:B------:R-:W-:Y:S02]  /*0e90*/  UIMAD UR55, UR67, UR9, UR55 ;  /* 0x00000009433772a4 */ /* 0x000fe4000f8e0237 */
[----:B------:R-:W-:Y:S02]  /*0ea0*/  UIMAD UR9, UR23, UR59, URZ ;  /* 0x0000003b170972a4 */ /* 0x000fe4000f8e02ff */
        /* <DEDUP_REMOVED lines=9> */
.L_x_853:
[----:B------:R-:W1:Y:S01]  /*0f40*/  LDCU UR58, c[0x0][0x434] ;  /* 0x00008680ff3a77ac */ /* 0x000e620008000800 */
[----:B------:R-:W-:-:S04]  /*0f50*/  UIMAD UR10, UR49, UR16, UR23 ;  /* 0x00000010310a72a4 */ /* 0x000fc8000f8e0217 */
[----:B-1----:R-:W-:Y:S02]  /*0f60*/  UIMAD UR58, UR10, UR58, URZ ;  /* 0x0000003a0a3a72a4 */ /* 0x002fe4000f8e02ff */
.L_x_854:
        /* <DEDUP_REMOVED lines=11> */
.L_x_855:
[----:B------:R-:W1:Y:S01]  /*1020*/  LDCU UR57, c[0x0][0x444] ;  /* 0x00008880ff3977ac */ /* 0x000e620008000800 */
[----:B------:R-:W-:-:S04]  /*1030*/  UIMAD UR10, UR49, UR16, UR23 ;  /* 0x00000010310a72a4 */ /* 0x000fc8000f8e0217 */
[----:B-1----:R-:W-:-:S12]  /*1040*/  UIMAD UR57, UR10, UR57, URZ ;  /* 0x000000390a3972a4 */ /* 0x002fd8000f8e02ff */
.L_x_856:
[----:B------:R-:W-:Y:S01]  /*1050*/  USHF.R.S32.HI UR10, URZ, 0x1f, UR9 ;  /* 0x0000001fff0a7899 */ /* 0x000fe20008011409 */
[----:B------:R-:W1:Y:S01]  /*1060*/  S2R R219, SR_TID.X ;  /* 0x0000000000db7919 */ /* 0x000e620000002100 */
[----:B------:R-:W-:Y:S01]  /*1070*/  UIADD3 UR56, UP1, UP0, UR64, UR56, UR9 ;  /* 0x0000003840387290 */ /* 0x000fe2000f83e009 */
[----:B------:R-:W2:Y:S01]  /*1080*/  LDC.64 R12, c[0x0][0x3b0] ;  /* 0x0000ec00ff0c7b82 */ /* 0x000ea20000000a00 */
[----:B------:R-:W3:Y:S01]  /*1090*/  LDCU UR9, c[0x0][0x508] ;  /* 0x0000a100ff0977ac */ /* 0x000ee20008000800 */
[----:B------:R-:W-:Y:S01]  /*10a0*/  IMAD.MOV.U32 R9, RZ, RZ, RZ ;  /* 0x000000ffff097224 */ /* 0x000fe200078e00ff */
[----:B------:R-:W-:Y:S01]  /*10b0*/  ISETP.NE.AND P3, PT, RZ, UR60, PT ;  /* 0x0000003cff007c0c */ /* 0x000fe2000bf65270 */
[----:B------:R-:W-:Y:S01]  /*10c0*/  BSSY.RECONVERGENT B1, `(.L_x_846) ;  /* 0x0000a06000017945 */ /* 0x000fe20003800200 */
[----:B------:R-:W-:Y:S02]  /*10d0*/  UIADD3 UR43, UPT, UPT, UR45, UR37, URZ ;  /* 0x000000252d2b7290 */ /* 0x000fe4000fffe0ff */
[----:B------:R-:W-:Y:S01]  /*10e0*/  UIADD3.X UR55, UPT, UPT, UR55, UR8, UR10, UP1, UP0 ;  /* 0x0000000837377290 */ /* 0x000fe20008fe040a */
[----:B------:R-:W4:Y:S01]  /*10f0*/  LDC.64 R14, c[0x0][0x5f8] ;  /* 0x00017e00ff0e7b82 */ /* 0x000f220000000a00 */
[----:B------:R-:W-:Y:S01]  /*1100*/  UIMAD UR59, UR16, UR59, URZ ;  /* 0x0000003b103b72a4 */ /* 0x000fe2000f8e02ff */
[----:B------:R-:W5:Y:S01]  /*1110*/  LDCU.64 UR60, c[0x0][0x420] ;  /* 0x00008400ff3c77ac */ /* 0x000f620008000a00 */
[----:B------:R-:W-:-:S02]  /*1120*/  ULEA UR57, UR54, UR57, 0x6 ;  /* 0x0000003936397291 */ /* 0x000fc4000f8e30ff */
[----:B------:R-:W-:Y:S02]  /*1130*/  ULEA UR58, UR54, UR58, 0x6 ;  /* 0x0000003a363a7291 */ /* 0x000fe4000f8e30ff */
[----:B---3--:R-:W-:-:S04]  /*1140*/  UIADD3 UR9, UPT, UPT, UR43, -UR9, -UR35 ;  /* 0x800000092b097290 */ /* 0x008fc8000fffe823 */
[----:B------:R-:W-:-:S04]  /*1150*/  USHF.R.S32.HI UR8, URZ, 0x1f, UR9 ;  /* 0x0000001fff087899 */ /* 0x000fc80008011409 */
[----:B------:R-:W-:Y:S01]  /*1160*/  ULEA.HI UR8, UR8, UR9, URZ, 0x6 ;  /* 0x0000000908087291 */ /* 0x000fe2000f8f30ff */
[----:B-1----:R-:W-:-:S03]  /*1170*/  IMAD.SHL.U32 R27, R219, 0x8, RZ ;  /* 0x00000008db1b7824 */ /* 0x002fc600078e00ff */
[----:B------:R-:W-:Y:S01]  /*1180*/  USHF.R.S32.HI UR42, URZ, 0x6, UR8 ;  /* 0x00000006ff2a7899 */ /* 0x000fe20008011408 */
[--C-:B------:R-:W-:Y:S02]  /*1190*/  SHF.R.U32.HI R24, RZ, 0x3, R219.reuse ;  /* 0x00000003ff187819 */ /* 0x100fe400000116db */
[----:B------:R-:W-:Y:S01]  /*11a0*/  SHF.R.U32.HI R11, RZ, 0x5, R219 ;  /* 0x00000005ff0b7819 */ /* 0x000fe200000116db */
[----:B------:R-:W-:Y:S01]  /*11b0*/  UISETP.LT.AND UP0, UPT, URZ, UR42, UPT ;  /* 0x0000002aff00728c */ /* 0x000fe2000bf01270 */
[----:B------:R-:W-:Y:S01]  /*11c0*/  LOP3.LUT R8, R27, 0x38, RZ, 0xc0, !PT ;  /* 0x000000381b087812 */ /* 0x000fe200078ec0ff */
[----:B------:R-:W-:Y:S01]  /*11d0*/  VIADD R26, R24, 0x60 ;  /* 0x00000060181a7836 */ /* 0x000fe20000000000 */
[----:B------:R-:W1:Y:S01]  /*11e0*/  LDCU.128 UR8, c[0x0][0x590] ;  /* 0x0000b200ff0877ac */ /* 0x000e620008000c00 */
[----:B------:R-:W-:Y:S02]  /*11f0*/  LOP3.LUT R10, R219, 0x1f, RZ, 0xc0, !PT ;  /* 0x0000001fdb0a7812 */ /* 0x000fe400078ec0ff */
[----:B------:R-:W-:Y:S01]  /*1200*/  IADD3 R2, P0, PT, R8, UR62, RZ ;  /* 0x0000003e08027c10 */ /* 0x000fe2000ff1e0ff */
[----:B------:R-:W-:Y:S01]  /*1210*/  USEL UR42, URZ, UR42, !UP0 ;  /* 0x0000002aff2a7287 */ /* 0x000fe2000c000000 */
[----:B------:R-:W-:Y:S01]  /*1220*/  IADD3 R25, PT, PT, R24, 0x40, RZ ;  /* 0x0000004018197810 */ /* 0x000fe20007ffe0ff */
[----:B------:R-:W-:Y:S01]  /*1230*/  IMAD R10, R11, UR59, R10 ;  /* 0x0000003b0b0a7c24 */ /* 0x000fe2000f8e020a */
[----:B------:R-:W-:Y:S01]  /*1240*/  USHF.L.U32 UR59, UR59, 0x6, URZ ;  /* 0x000000063b3b7899 */ /* 0x000fe200080006ff */
[----:B------:R-:W-:Y:S01]  /*1250*/  IMAD.X R3, RZ, RZ, UR46, P0 ;  /* 0x0000002eff037e24 */ /* 0x000fe200080e06ff */
[----:B------:R-:W-:-:S02]  /*1260*/  UISETP.GT.AND UP0, UPT, UR34, UR42, UPT ;  /* 0x0000002a2200728c */ /* 0x000fc4000bf04270 */
        /* <DEDUP_REMOVED lines=21> */
[----:B---3--:R-:W-:Y:S01]  /*13c0*/  IMAD.U32 R0, RZ, RZ, UR16 ;  /* 0x00000010ff007e24 */ /* 0x008fe2000f8e00ff */
[----:B------:R-:W3:Y:S01]  /*13d0*/  LDCU.64 UR8, c[0x0][0x380] ;  /* 0x00007000ff0877ac */ /* 0x000ee20008000a00 */
[----:B----4-:R-:W-:Y:S01]  /*13e0*/  IMAD.WIDE.U32 R4, R14, UR21, RZ ;  /* 0x000000150e047c25 */ /* 0x010fe2000f8e00ff */
[----:B-1----:R-:W-:-:S03]  /*13f0*/  LEA R31, P2, R6, UR10, 0x1 ;  /* 0x0000000a061f7c11 */ /* 0x002fc6000f8408ff */
        /* <DEDUP_REMOVED lines=8> */
[----:B------:R4:W-:Y:S01]  /*1480*/  STL [R1+0x24], R31 ;  /* 0x0000241f01007387 */ /* 0x0009e20000100800 */
[----:B------:R-:W-:Y:S01]  /*1490*/  SEL R0, R7, RZ, P3 ;  /* 0x000000ff07007207 */ /* 0x000fe20001800000 */
[----:B------:R-:W-:Y:S01]  /*14a0*/  IMAD.WIDE.U32 R2, R24, R12, R2 ;  /* 0x0000000c18027225 */ /* 0x000fe200078e0002 */
[----:B------:R-:W-:Y:S01]  /*14b0*/  LEA.HI.X R28, R6, UR11, R17, 0x1, P2 ;  /* 0x0000000b061c7c11 */ /* 0x000fe200090f0c11 */
[----:B--2---:R-:W-:Y:S01]  /*14c0*/  UIMAD.WIDE UR10, UR57, 0x4, UR52 ;  /* 0x00000004390a78a5 */ /* 0x004fe2000f8e0234 */
[----:B------:R-:W-:Y:S01]  /*14d0*/  IADD3.X R5, PT, PT, R5, UR55, R0, P1, P0 ;  /* 0x0000003705057c10 */ /* 0x000fe20008fe0400 */
[----:B------:R-:W-:Y:S01]  /*14e0*/  IMAD R3, R24, R13, R3 ;  /* 0x0000000d18037224 */ /* 0x000fe200078e0203 */
[----:B---3--:R-:W-:Y:S01]  /*14f0*/  LEA R30, P1, R2, UR8, 0x1 ;  /* 0x00000008021e7c11 */ /* 0x008fe2000f8208ff */
[----:B------:R4:W-:Y:S01]  /*1500*/  STL [R1+0x20], R28 ;  /* 0x0000201c01007387 */ /* 0x0009e20000100800 */
[----:B------:R-:W-:Y:S01]  /*1510*/  IMAD.U32 R4, RZ, RZ, UR59 ;  /* 0x0000003bff047e24 */ /* 0x000fe2000f8e00ff */
[----:B------:R-:W-:Y:S01]  /*1520*/  IADD3 R0, P0, PT, R11, UR59, RZ ;  /* 0x0000003b0b007c10 */ /* 0x000fe2000ff1e0ff */
[----:B------:R-:W-:Y:S01]  /*1530*/  VIADD R10, R24, 0x20 ;  /* 0x00000020180a7836 */ /* 0x000fe20000000000 */
[----:B------:R-:W-:Y:S01]  /*1540*/  LEA.HI.X R29, R2, UR9, R3, 0x1, P1 ;  /* 0x00000009021d7c11 */ /* 0x000fe200088f0c03 */
[----:B------:R4:W-:Y:S01]  /*1550*/  STL [R1+0x1c], R30 ;  /* 0x00001c1e01007387 */ /* 0x0009e20000100800 */
[----:B------:R-:W-:Y:S01]  /*1560*/  LEA.HI.X.SX32 R4, R4, R5, 0x1, P0 ;  /* 0x0000000504047211 */ /* 0x000fe200000f0eff */
[----:B-----5:R-:W-:Y:S01]  /*1570*/  UIMAD.WIDE UR52, UR58, 0x4, UR60 ;  /* 0x000000043a3478a5 */ /* 0x020fe2000f8e023c */
[----:B-1----:R-:W-:Y:S01]  /*1580*/  LEA R250, P0, R0, UR16, 0x2 ;  /* 0x0000001000fa7c11 */ /* 0x002fe2000f8010ff */
[----:B------:R4:W-:Y:S01]  /*1590*/  STL [R1+0x18], R29 ;  /* 0x0000181d01007387 */ /* 0x0009e20000100800 */
[----:B------:R-:W-:-:S02]  /*15a0*/  IADD3 R15, P2, PT, R24, 0x40, RZ ;  /* 0x00000040180f7810 */ /* 0x000fc40007f5e0ff */
[----:B------:R-:W-:Y:S02]  /*15b0*/  LEA.HI.X R251, R0, UR17, R4, 0x2, P0 ;  /* 0x0000001100fb7c11 */ /* 0x000fe400080f1404 */
[C---:B------:R-:W-:Y:S01]  /*15c0*/  IADD3 R14, P0, PT, R24.reuse, 0x20, RZ ;  /* 0x00000020180e7810 */ /* 0x040fe20007f1e0ff */
[----:B------:R-:W-:Y:S01]  /*15d0*/  IMAD.X R19, RZ, RZ, RZ, P2 ;  /* 0x000000ffff137224 */ /* 0x000fe200010e06ff */
[----:B------:R-:W-:Y:S02]  /*15e0*/  IADD3 R17, P1, PT, R24, 0x60, RZ ;  /* 0x0000006018117810 */ /* 0x000fe40007f3e0ff */
[C---:B------:R-:W-:Y:S01]  /*15f0*/  SHF.L.U64.HI R6, R12.reuse, 0x5, R13 ;  /* 0x000000050c067819 */ /* 0x040fe2000001020d */
[----:B------:R-:W-:Y:S01]  /*1600*/  IMAD.SHL.U32 R12, R12, 0x20, RZ ;  /* 0x000000200c0c7824 */ /* 0x000fe200078e00ff */
        /* <DEDUP_REMOVED lines=17> */
.L_x_858:
[----:B------:R-:W1:Y:S01]  /*1720*/  LDCU.64 UR10, c[0x0][0x5c0] ;  /* 0x0000b800ff0a77ac */ /* 0x000e620008000a00 */
[----:B------:R-:W-:-:S04]  /*1730*/  UIADD3 UR8, UPT, UPT, UR36, UR38, URZ ;  /* 0x0000002624087290 */ /* 0x000fc8000fffe0ff */
[----:B-1----:R-:W-:Y:S02]  /*1740*/  UIMAD.WIDE.U32 UR16, UR8, UR10, URZ ;  /* 0x0000000a081072a5 */ /* 0x002fe4000f8e00ff */
[----:B------:R-:W-:-:S04]  /*1750*/  UIMAD UR8, UR8, UR11, URZ ;  /* 0x0000000b080872a4 */ /* 0x000fc8000f8e02ff */
[----:B------:R-:W-:-:S06]  /*1760*/  UIADD3 UR8, UPT, UPT, UR17, UR8, URZ ;  /* 0x0000000811087290 */ /* 0x000fcc000fffe0ff */
[----:B------:R-:W-:Y:S02]  /*1770*/  MOV R0, UR8 ;  /* 0x0000000800007c02 */ /* 0x000fe40008000f00 */
.L_x_859:
        /* <DEDUP_REMOVED lines=13> */
.L_x_860:
[----:B------:R-:W1:Y:S01]  /*1850*/  LDCU.64 UR8, c[0x0][0x5c8] ;  /* 0x0000b900ff0877ac */ /* 0x000e620008000a00 */
[----:B------:R-:W-:-:S04]  /*1860*/  UIADD3 UR36, UPT, UPT, UR36, UR38, URZ ;  /* 0x0000002624247290 */ /* 0x000fc8000fffe0ff */
[----:B-1----:R-:W-:Y:S02]  /*1870*/  UIMAD.WIDE.U32 UR14, UR36, UR8, URZ ;  /* 0x00000008240e72a5 */ /* 0x002fe4000f8e00ff */
[----:B------:R-:W-:-:S04]  /*1880*/  UIMAD UR36, UR36, UR9, URZ ;  /* 0x00000009242472a4 */ /* 0x000fc8000f8e02ff */
[----:B------:R-:W-:-:S06]  /*1890*/  UIADD3 UR36, UPT, UPT, UR15, UR36, URZ ;  /* 0x000000240f247290 */ /* 0x000fcc000fffe0ff */
[----:B------:R-:W-:-:S07]  /*18a0*/  MOV R11, UR36 ;  /* 0x00000024000b7c02 */ /* 0x000fce0008000f00 */
.L_x_861:
        /* <DEDUP_REMOVED lines=30> */
.L_x_863:
[----:B------:R-:W-:Y:S05]  /*1a90*/  BSYNC.RECONVERGENT B0 ;  /* 0x0000000000007941 */ /* 0x000fea0003800200 */
.L_x_862:
        /* <DEDUP_REMOVED lines=16> */
.L_x_865:
[----:B------:R-:W-:Y:S05]  /*1ba0*/  BSYNC.RECONVERGENT B0 ;  /* 0x0000000000007941 */ /* 0x000fea0003800200 */
.L_x_864:
        /* <DEDUP_REMOVED lines=16> */
.L_x_867:
[----:B------:R-:W-:Y:S05]  /*1cb0*/  BSYNC.RECONVERGENT B0 ;  /* 0x0000000000007941 */ /* 0x000fea0003800200 */
.L_x_866:
[----:B------:R-:W-:Y:S04]  /*1cc0*/  BSSY.RECONVERGENT B0, `(.L_x_868) ;  /* 0x0000010000007945 */ /* 0x000fe80003800200 */
[----:B------:R-:W-:Y:S05]  /*1cd0*/  @P3 BRA `(.L_x_869) ;  /* 0x0000000000383947 */ /* 0x000fea0003800000 */
[----:B------:R-:W5:Y:S01]  /*1ce0*/  LDCU UR15, c[0x0][0x440] ;  /* 0x00008800ff0f77ac */ /* 0x000f620008000800 */
[----:B-123--:R-:W-:Y:S01]  /*1cf0*/  MOV R3, R10 ;  /* 0x0000000a00037202 */ /* 0x00efe20000000f00 */
        /* <DEDUP_REMOVED lines=10> */
[----:B------:R1:W-:Y:S04]  /*1da0*/  @!P1 STG.E.128 desc[UR32][R2.64], RZ ;  /* 0x000000ff02009986 */ /* 0x0003e8000c101d20 */
[----:B------:R1:W-:Y:S02]  /*1db0*/  @!P0 STG.E.128 desc[UR32][R2.64+0x80], RZ ;  /* 0x000080ff02008986 */ /* 0x0003e4000c101d20 */
.L_x_869:
[----:B------:R-:W-:Y:S05]  /*1dc0*/  BSYNC.RECONVERGENT B0 ;  /* 0x0000000000007941 */ /* 0x000fea0003800200 */
.L_x_868:
[----:B------:R-:W5:Y:S01]  /*1dd0*/  LDCU.64 UR10, c[0x0][0x5e0] ;  /* 0x0000bc00ff0a77ac */ /* 0x000f620008000a00 */
[----:B-123--:R-:W-:Y:S01]  /*1de0*/  MOV R2, UR8 ;  /* 0x0000000800027c02 */ /* 0x00efe20008000f00 */
        /* <DEDUP_REMOVED lines=23> */
.L_x_871:
[----:B------:R-:W-:Y:S05]  /*1f60*/  BSYNC.RECONVERGENT B0 ;  /* 0x0000000000007941 */ /* 0x000fea0003800200 */
.L_x_870:
        /* <DEDUP_REMOVED lines=16> */
.L_x_873:
[----:B------:R-:W-:Y:S05]  /*2070*/  BSYNC.RECONVERGENT B0 ;  /* 0x0000000000007941 */ /* 0x000fea0003800200 */
.L_x_872:
        /* <DEDUP_REMOVED lines=16> */
.L_x_875:
[----:B------:R-:W-:Y:S05]  /*2180*/  BSYNC.RECONVERGENT B0 ;  /* 0x0000000000007941 */ /* 0x000fea0003800200 */
.L_x_874:
        /* <DEDUP_REMOVED lines=10> */
[----:B-1----:R-:W-:-:S04]  /*2230*/  LEA R2, P1, R4, UR10, 0x1 ;  /* 0x0000000a04027c11 */ /* 0x002fc8000f8208ff */
[----:B------:R-:W-:-:S07]  /*2240*/  LEA.HI.X R3, R4, UR11, R0, 0x1, P1 ;  /* 0x0000000b04037c11 */ /* 0x000fce00088f0c00 */
[----:B------:R1:W-:Y:S01]  /*2250*/  @!P0 STG.E.128 desc[UR32][R2.64], RZ ;  /* 0x000000ff02008986 */ /* 0x0003e2000c101d20 */
[----:B------:R-:W-:-:S13]  /*2260*/  ISETP.GE.AND P0, PT, R13, UR12, PT ;  /* 0x0000000c0d007c0c */ /* 0x000fda000bf06270 */
[----:B------:R-:W-:Y:S05]  /*2270*/  @P0 BRA `(.L_x_876) ;  /* 0x0000008c00a80947 */ /* 0x000fea0003800000 */
[----:B------:R2:W-:Y:S01]  /*2280*/  STG.E.128 desc[UR32][R2.64+0x80], RZ ;  /* 0x000080ff02007986 */ /* 0x0005e2000c101d20 */
[----:B------:R-:W-:Y:S05]  /*2290*/  BRA `(.L_x_876) ;  /* 0x0000008c00a07947 */ /* 0x000fea0003800000 */
.L_x_857:
        /* <DEDUP_REMOVED lines=30> */
.L_x_878:
[----:B------:R2:W-:Y:S04]  /*2480*/  STS.128 [R0+0x8000], RZ ;  /* 0x008000ff00007388 */ /* 0x0005e80000000c00 */
[----:B------:R2:W-:Y:S02]  /*2490*/  STS.128 [R0+0xa000], RZ ;  /* 0x00a000ff00007388 */ /* 0x0005e40000000c00 */
.L_x_879:
[----:B------:R-:W-:Y:S05]  /*24a0*/  BSYNC.RECONVERGENT B0 ;  /* 0x0000000000007941 */ /* 0x000fea0003800200 */
.L_x_877:
[----:B------:R-:W-:Y:S01]  /*24b0*/  ISETP.GE.AND P4, PT, R10, UR54, PT ;  /* 0x000000360a007c0c */ /* 0x000fe2000bf86270 */
[----:B------:R-:W-:-:S12]  /*24c0*/  BSSY.RECONVERGENT B0, `(.L_x_880) ;  /* 0x0000016000007945 */ /* 0x000fd80003800200 */
[----:B------:R3:W-:Y:S04]  /*24d0*/  @P4 STS.128 [R0+0x9000], RZ ;  /* 0x009000ff00004388 */ /* 0x0007e80000000c00 */
[----:B------:R3:W-:Y:S01]  /*24e0*/  @P4 STS.128 [R0+0xb000], RZ ;  /* 0x00b000ff00004388 */ /* 0x0007e20000000c00 */
[----:B------:R-:W-:Y:S05]  /*24f0*/  @P4 BRA `(.L_x_881) ;  /* 0x0000000000484947 */ /* 0x000fea0003800000 */
[----:B------:R-:W5:Y:S01]  /*2500*/  LDCU UR8, c[0x0][0x440] ;  /* 0x00008800ff0877ac */ /* 0x000f620008000800 */
[----:B-1----:R-:W-:Y:S02]  /*2510*/  IMAD.U32 R2, RZ, RZ, UR47 ;  /* 0x0000002fff027e24 */ /* 0x002fe4000f8e00ff */
        /* <DEDUP_REMOVED lines=16> */
.L_x_881:
[----:B------:R-:W-:Y:S05]  /*2620*/  BSYNC.RECONVERGENT B0 ;  /* 0x0000000000007941 */ /* 0x000fea0003800200 */
.L_x_880:
        /* <DEDUP_REMOVED lines=21> */
.L_x_883:
[----:B------:R1:W-:Y:S04]  /*2780*/  STS.128 [R236], RZ ;  /* 0x000000ffec007388 */ /* 0x0003e80000000c00 */
[----:B------:R1:W-:Y:S02]  /*2790*/  STS.128 [R236+0x2000], RZ ;  /* 0x002000ffec007388 */ /* 0x0003e40000000c00 */
.L_x_884:
[----:B------:R-:W-:Y:S05]  /*27a0*/  BSYNC.RECONVERGENT B0 ;  /* 0x0000000000007941 */ /* 0x000fea0003800200 */
.L_x_882:
[--C-:B------:R-:W-:Y:S01]  /*27b0*/  SHF.R.U32.HI R207, RZ, 0x1, R219.reuse ;  /* 0x00000001ffcf7819 */ /* 0x100fe200000116db */
[----:B-1----:R-:W-:Y:S01]  /*27c0*/  IMAD.MOV.U32 R5, RZ, RZ, 0x7f800000 ;  /* 0x7f800000ff057424 */ /* 0x002fe200078e00ff */
[----:B------:R-:W-:Y:S01]  /*27d0*/  SHF.R.U32.HI R3, RZ, 0x2, R219 ;  /* 0x00000002ff037819 */ /* 0x000fe200000116db */
[----:B------:R-:W-:Y:S01]  /*27e0*/  IMAD.MOV.U32 R7, RZ, RZ, 0x7f800000 ;  /* 0x7f800000ff077424 */ /* 0x000fe200078e00ff */
[----:B------:R-:W-:Y:S01]  /*27f0*/  LOP3.LUT R2, R207, 0x10, RZ, 0xc0, !PT ;  /* 0x00000010cf027812 */ /* 0x000fe200078ec0ff */
[----:B------:R-:W-:Y:S02]  /*2800*/  IMAD.MOV.U32 R11, RZ, RZ, 0x7f800000 ;  /* 0x7f800000ff0b7424 */ /* 0x000fe400078e00ff */
[----:B----4-:R-:W-:Y:S01]  /*2810*/  IMAD.MOV.U32 R31, RZ, RZ, 0x7f800000 ;  /* 0x7f800000ff1f7424 */ /* 0x010fe200078e00ff */
[----:B------:R-:W-:-:S04]  /*2820*/  LOP3.LUT R28, R2, 0x7, R3, 0xf8, !PT ;  /* 0x00000007021c7812 */ /* 0x000fc800078ef803 */
[C---:B------:R-:W-:Y:S01]  /*2830*/  LOP3.LUT R3, R28.reuse, 0x20, RZ, 0xfc, !PT ;  /* 0x000000201c037812 */ /* 0x040fe200078efcff */
[C---:B------:R-:W-:Y:S01]  /*2840*/  VIADD R2, R28.reuse, 0x28 ;  /* 0x000000281c027836 */ /* 0x040fe20000000000 */
[C---:B------:R-:W-:Y:S01]  /*2850*/  ISETP.GE.AND P3, PT, R28.reuse, UR54, PT ;  /* 0x000000361c007c0c */ /* 0x040fe2000bf66270 */
[----:B------:R-:W-:Y:S01]  /*2860*/  VIADD R4, R28, 0x8 ;  /* 0x000000081c047836 */ /* 0x000fe20000000000 */
[----:B------:R-:W-:Y:S01]  /*2870*/  ISETP.GE.AND P1, PT, R3, UR54, PT ;  /* 0x0000003603007c0c */ /* 0x000fe2000bf26270 */
[----:B------:R1:W-:Y:S01]  /*2880*/  STL [R1+0x28], R28 ;  /* 0x0000281c01007387 */ /* 0x0003e20000100800 */
[----:B------:R-:W-:Y:S01]  /*2890*/  ISETP.GE.AND P0, PT, R2, UR54, PT ;  /* 0x0000003602007c0c */ /* 0x000fe2000bf06270 */
[----:B------:R-:W-:Y:S01]  /*28a0*/  IMAD.MOV.U32 R2, RZ, RZ, 0x4 ;  /* 0x00000004ff027424 */ /* 0x000fe200078e00ff */
[----:B------:R-:W-:-:S03]  /*28b0*/  ISETP.GE.AND P2, PT, R4, UR54, PT ;  /* 0x0000003604007c0c */ /* 0x000fc6000bf46270 */
[----:B------:R-:W-:-:S05]  /*28c0*/  IMAD.WIDE.U32 R2, R28, R2, UR52 ;  /* 0x000000341c027e25 */ /* 0x000fca000f8e0002 */
[----:B------:R-:W4:Y:S04]  /*28d0*/  @!P3 LDG.E R31, desc[UR32][R2.64] ;  /* 0x00000020021fb981 */ /* 0x000f28000c1e1900 */
[----:B------:R-:W5:Y:S04]  /*28e0*/  @!P0 LDG.E R5, desc[UR32][R2.64+0xa0] ;  /* 0x0000a02002058981 */ /* 0x000f68000c1e1900 */
[----:B------:R-:W2:Y:S04]  /*28f0*/  @!P1 LDG.E R7, desc[UR32][R2.64+0x80] ;  /* 0x0000802002079981 */ /* 0x000ea8000c1e1900 */
[----:B------:R-:W3:Y:S04]  /*2900*/  @!P2 LDG.E R11, desc[UR32][R2.64+0x20] ;  /* 0x00002020020ba981 */ /* 0x000ee8000c1e1900 */
[----:B------:R1:W-:Y:S04]  /*2910*/  @P4 STS.128 [R236+0x1000], RZ ;  /* 0x001000ffec004388 */ /* 0x0003e80000000c00 */
[----:B------:R1:W-:Y:S01]  /*2920*/  @P4 STS.128 [R236+0x3000], RZ ;  /* 0x003000ffec004388 */ /* 0x0003e20000000c00 */
[----:B------:R-:W-:Y:S03]  /*2930*/  BSSY.RECONVERGENT B0, `(.L_x_885) ;  /* 0x0000015000007945 */ /* 0x000fe60003800200 */
[----:B-----5:R1:W-:Y:S04]  /*2940*/  STL [R1+0x2c], R5 ;  /* 0x00002c0501007387 */ /* 0x0203e80000100800 */
        /* <DEDUP_REMOVED lines=19> */
.L_x_886:
[----:B------:R-:W-:Y:S05]  /*2a80*/  BSYNC.RECONVERGENT B0 ;  /* 0x0000000000007941 */ /* 0x000fea0003800200 */
.L_x_885:
        /* <DEDUP_REMOVED lines=36> */
.L_x_888:
[----:B------:R2:W-:Y:S04]  /*2cd0*/  STS.128 [R0+0xc000], RZ ;  /* 0x00c000ff00007388 */ /* 0x0005e80000000c00 */
[----:B------:R2:W-:Y:S02]  /*2ce0*/  STS.128 [R0+0x10000], RZ ;  /* 0x010000ff00007388 */ /* 0x0005e40000000c00 */
.L_x_889:
[----:B------:R-:W-:Y:S05]  /*2cf0*/  BSYNC.RECONVERGENT B0 ;  /* 0x0000000000007941 */ /* 0x000fea0003800200 */
.L_x_887:
        /* <DEDUP_REMOVED lines=9> */
[----:B------:R-:W-:Y:S01]  /*2d90*/  IMAD.MOV.U32 R2, RZ, RZ, R6 ;  /* 0x000000ffff027224 */ /* 0x000fe200078e0006 */
[----:B------:R-:W1:Y:S01]  /*2da0*/  LDCU.64 UR8, c[0x0][0x388] ;  /* 0x00007100ff0877ac */ /* 0x000e620008000a00 */
[----:B------:R-:W-:Y:S02]  /*2db0*/  IMAD R10, R18, UR14, RZ ;  /* 0x0000000e120a7c24 */ /* 0x000fe4000f8e02ff */
[----:B------:R-:W-:-:S04]  /*2dc0*/  IMAD.WIDE.U32 R4, R14, UR14, R2 ;  /* 0x0000000e0e047c25 */ /* 0x000fc8000f8e0002 */
[----:B------:R-:W-:-:S04]  /*2dd0*/  IMAD R2, R14, UR15, R10 ;  /* 0x0000000f0e027c24 */ /* 0x000fc8000f8e020a */
        /* <DEDUP_REMOVED lines=15> */
.L_x_891:
[----:B------:R-:W-:Y:S05]  /*2ed0*/  BSYNC.RECONVERGENT B0 ;  /* 0x0000000000007941 */ /* 0x000fea0003800200 */
.L_x_890:
[----:B------:R1:W-:Y:S01]  /*2ee0*/  @P4 STS.128 [R0+0xe000], RZ ;  /* 0x00e000ff00004388 */ /* 0x0003e20000000c00 */
[----:B------:R-:W-:Y:S03]  /*2ef0*/  BSSY.RECONVERGENT B0, `(.L_x_892) ;  /* 0x0000019000007945 */ /* 0x000fe60003800200 */
[----:B------:R1:W-:Y:S01]  /*2f00*/  @P4 STS.128 [R0+0x12000], RZ ;  /* 0x012000ff00004388 */ /* 0x0003e20000000c00 */
[----:B------:R-:W-:Y:S05]  /*2f10*/  @P4 BRA `(.L_x_893) ;  /* 0x0000000000584947 */ /* 0x000fea0003800000 */
[----:B------:R-:W5:Y:S01]  /*2f20*/  LDCU UR49, c[0x0][0x440] ;  /* 0x00008800ff3177ac */ /* 0x000f620008000800 */
[----:B-1--4-:R-:W-:Y:S01]  /*2f30*/  MOV R3, R11 ;  /* 0x0000000b00037202 */ /* 0x012fe20000000f00 */
[----:B------:R-:W-:Y:S01]  /*2f40*/  IMAD.MOV.U32 R2, RZ, RZ, R6 ;  /* 0x000000ffff027224 */ /* 0x000fe200078e0006 */
[----:B------:R-:W1:Y:S01]  /*2f50*/  LDCU.64 UR8, c[0x0][0x388] ;  /* 0x00007100ff0877ac */ /* 0x000e620008000a00 */
[----:B------:R-:W-:Y:S02]  /*2f60*/  IMAD R10, R19, UR14, RZ ;  /* 0x0000000e130a7c24 */ /* 0x000fe4000f8e02ff */
[----:B------:R-:W-:-:S04]  /*2f70*/  IMAD.WIDE.U32 R4, R15, UR14, R2 ;  /* 0x0000000e0f047c25 */ /* 0x000fc8000f8e0002 */
[----:B------:R-:W-:-:S04]  /*2f80*/  IMAD R2, R15, UR15, R10 ;  /* 0x0000000f0f027c24 */ /* 0x000fc8000f8e020a */
        /* <DEDUP_REMOVED lines=15> */
.L_x_893:
[----:B------:R-:W-:Y:S05]  /*3080*/  BSYNC.RECONVERGENT B0 ;  /* 0x0000000000007941 */ /* 0x000fea0003800200 */
.L_x_892:
[----:B------:R1:W-:Y:S01]  /*3090*/  @P3 STS.128 [R0+0xf000], RZ ;  /* 0x00f000ff00003388 */ /* 0x0003e20000000c00 */
[----:B------:R-:W-:Y:S03]  /*30a0*/  BSSY.RECONVERGENT B0, `(.L_x_894) ;  /* 0x0000019000007945 */ /* 0x000fe60003800200 */
[----:B------:R1:W-:Y:S01]  /*30b0*/  @P3 STS.128 [R0+0x13000], RZ ;  /* 0x013000ff00003388 */ /* 0x0003e20000000c00 */
[----:B------:R-:W-:Y:S05]  /*30c0*/  @P3 BRA `(.L_x_895) ;  /* 0x0000000000583947 */ /* 0x000fea0003800000 */
[----:B------:R-:W5:Y:S01]  /*30d0*/  LDCU UR17, c[0x0][0x440] ;  /* 0x00008800ff1177ac */ /* 0x000f620008000800 */
[----:B------:R-:W-:Y:S01]  /*30e0*/  MOV R5, R11 ;  /* 0x0000000b00057202 */ /* 0x000fe20000000f00 */
[----:B-1--4-:R-:W-:Y:S01]  /*30f0*/  IMAD R2, R21, UR14, RZ ;  /* 0x0000000e15027c24 */ /* 0x012fe2000f8e02ff */
        /* <DEDUP_REMOVED lines=19> */
.L_x_895:
[----:B------:R-:W-:Y:S05]  /*3230*/  BSYNC.RECONVERGENT B0 ;  /* 0x0000000000007941 */ /* 0x000fea0003800200 */
.L_x_894:
        /* <DEDUP_REMOVED lines=34> */
.L_x_897:
[----:B------:R1:W-:Y:S04]  /*3460*/  STS.128 [R0+0x14000], RZ ;  /* 0x014000ff00007388 */ /* 0x0003e80000000c00 */
[----:B------:R1:W-:Y:S02]  /*3470*/  STS.128 [R0+0x18000], RZ ;  /* 0x018000ff00007388 */ /* 0x0003e40000000c00 */
.L_x_898:
[----:B------:R-:W-:Y:S05]  /*3480*/  BSYNC.RECONVERGENT B0 ;  /* 0x0000000000007941 */ /* 0x000fea0003800200 */
.L_x_896:
[----:B------:R1:W-:Y:S01]  /*3490*/  @P5 STS.128 [R0+0x15000], RZ ;  /* 0x015000ff00005388 */ /* 0x0003e20000000c00 */
[----:B------:R-:W-:Y:S01]  /*34a0*/  IMAD.SHL.U32 R204, R219, 0x40, RZ ;  /* 0x00000040dbcc7824 */ /* 0x000fe200078e00ff */
[----:B------:R-:W-:Y:S01]  /*34b0*/  SHF.R.U32.HI R16, RZ, 0x4, R219 ;  /* 0x00000004ff107819 */ /* 0x000fe200000116db */
[----:B------:R-:W-:Y:S01]  /*34c0*/  BSSY.RECONVERGENT B0, `(.L_x_899) ;  /* 0x000001b000007945 */ /* 0x000fe20003800200 */
[----:B------:R1:W-:Y:S02]  /*34d0*/  @P5 STS.128 [R0+0x19000], RZ ;  /* 0x019000ff00005388 */ /* 0x0003e40000000c00 */
[----:B------:R-:W-:Y:S02]  /*34e0*/  LOP3.LUT R16, R16, 0x8, RZ, 0xc0, !PT ;  /* 0x0000000810107812 */ /* 0x000fe400078ec0ff */
[----:B------:R-:W-:Y:S01]  /*34f0*/  LOP3.LUT R12, R204, 0x1c0, RZ, 0xc0, !PT ;  /* 0x000001c0cc0c7812 */ /* 0x000fe200078ec0ff */
[----:B------:R-:W-:Y:S05]  /*3500*/  @P5 BRA `(.L_x_900) ;  /* 0x0000000000585947 */ /* 0x000fea0003800000 */
[----:B------:R-:W5:Y:S01]  /*3510*/  LDCU UR14, c[0x0][0x440] ;  /* 0x00008800ff0e77ac */ /* 0x000f620008000800 */
[----:B------:R-:W-:Y:S01]  /*3520*/  IMAD R4, R18, UR12, RZ ;  /* 0x0000000c12047c24 */ /* 0x000fe2000f8e02ff */
[----:B----4-:R-:W-:Y:S01]  /*3530*/  MOV R3, R11 ;  /* 0x0000000b00037202 */ /* 0x010fe20000000f00 */
[----:B------:R-:W-:Y:S01]  /*3540*/  IMAD.MOV.U32 R2, RZ, RZ, R6 ;  /* 0x000000ffff027224 */ /* 0x000fe200078e0006 */
[----:B------:R-:W4:Y:S01]  /*3550*/  LDCU.64 UR8, c[0x0][0x390] ;  /* 0x00007200ff0877ac */ /* 0x000f220008000a00 */
        /* <DEDUP_REMOVED lines=17> */
.L_x_900:
[----:B------:R-:W-:Y:S05]  /*3670*/  BSYNC.RECONVERGENT B0 ;  /* 0x0000000000007941 */ /* 0x000fea0003800200 */
.L_x_899:
[----:B------:R1:W-:Y:S01]  /*3680*/  @P4 STS.128 [R0+0x16000], RZ ;  /* 0x016000ff00004388 */ /* 0x0003e20000000c00 */
[----:B------:R-:W-:Y:S01]  /*3690*/  BSSY.RECONVERGENT B0, `(.L_x_901) ;  /* 0x000001a000007945 */ /* 0x000fe20003800200 */
[----:B------:R-:W-:Y:S02]  /*36a0*/  LOP3.LUT R12, R12, 0x38, R27, 0xf8, !PT ;  /* 0x000000380c0c7812 */ /* 0x000fe400078ef81b */
[----:B------:R1:W-:Y:S01]  /*36b0*/  @P4 STS.128 [R0+0x1a000], RZ ;  /* 0x01a000ff00004388 */ /* 0x0003e20000000c00 */
        /* <DEDUP_REMOVED lines=23> */
.L_x_902:
[----:B------:R-:W-:Y:S05]  /*3830*/  BSYNC.RECONVERGENT B0 ;  /* 0x0000000000007941 */ /* 0x000fea0003800200 */
.L_x_901:
[----:B------:R1:W-:Y:S01]  /*3840*/  @P3 STS.128 [R0+0x17000], RZ ;  /* 0x017000ff00003388 */ /* 0x0003e20000000c00 */
[----:B------:R-:W-:Y:S03]  /*3850*/  BSSY.RECONVERGENT B0, `(.L_x_903) ;  /* 0x0000019000007945 */ /* 0x000fe60003800200 */
[----:B------:R1:W-:Y:S01]  /*3860*/  @P3 STS.128 [R0+0x1b000], RZ ;  /* 0x01b000ff00003388 */ /* 0x0003e20000000c00 */
[----:B------:R-:W-:Y:S05]  /*3870*/  @P3 BRA `(.L_x_904) ;  /* 0x0000000000583947 */ /* 0x000fea0003800000 */
[----:B------:R-:W5:Y:S01]  /*3880*/  LDCU UR14, c[0x0][0x440] ;  /* 0x00008800ff0e77ac */ /* 0x000f620008000800 */
[----:B------:R-:W-:Y:S01]  /*3890*/  MOV R5, R11 ;  /* 0x0000000b00057202 */ /* 0x000fe20000000f00 */
[----:B----4-:R-:W-:Y:S01]  /*38a0*/  IMAD R2, R21, UR12, RZ ;  /* 0x0000000c15027c24 */ /* 0x010fe2000f8e02ff */
        /* <DEDUP_REMOVED lines=19> */
.L_x_904:
[----:B------:R-:W-:Y:S05]  /*39e0*/  BSYNC.RECONVERGENT B0 ;  /* 0x0000000000007941 */ /* 0x000fea0003800200 */
.L_x_903:
[C---:B------:R-:W-:Y:S01]  /*39f0*/  IMAD.SHL.U32 R7, R219.reuse, 0x20, RZ ;  /* 0x00000020db077824 */ /* 0x040fe200078e00ff */
[--C-:B----4-:R-:W-:Y:S01]  /*3a00*/  LOP3.LUT R2, R16, 0x10, R219.reuse, 0xf8, !PT ;  /* 0x0000001010027812 */ /* 0x110fe200078ef8db */
[----:B-123--:R-:W-:Y:S01]  /*3a10*/  IMAD.U32 R0, RZ, RZ, UR31 ;  /* 0x0000001fff007e24 */ /* 0x00efe2000f8e00ff */
[----:B------:R-:W-:Y:S01]  /*3a20*/  R2P PR, R219, 0x6 ;  /* 0x00000006db007804 */ /* 0x000fe20000000000 */
[----:B------:R-:W-:Y:S01]  /*3a30*/  IMAD.U32 R5, RZ, RZ, UR37 ;  /* 0x00000025ff057e24 */ /* 0x000fe2000f8e00ff */
[----:B------:R-:W-:Y:S01]  /*3a40*/  LOP3.LUT R6, R12, 0x8, R219, 0x78, !PT ;  /* 0x000000080c067812 */ /* 0x000fe200078e78db */
[----:B------:R-:W0:Y:S01]  /*3a50*/  LDGDEPBAR ;  /* 0x00000000000079af */ /* 0x000e220000000000 */
[----:B------:R-:W-:Y:S01]  /*3a60*/  IADD3 R4, PT, PT, R0, UR35, R28 ;  /* 0x0000002300047c10 */ /* 0x000fe2000fffe01c */
[----:B------:R-:W1:Y:S01]  /*3a70*/  LDCU UR14, c[0x0][0x590] ;  /* 0x0000b200ff0e77ac */ /* 0x000e620008000800 */
[----:B------:R-:W-:Y:S01]  /*3a80*/  LOP3.LUT R0, R2, R12, RZ, 0x3c, !PT ;  /* 0x0000000c02007212 */ /* 0x000fe200078e3cff */
[----:B------:R-:W2:Y:S01]  /*3a90*/  S2R R219, SR_TID.X ;  /* 0x0000000000db7919 */ /* 0x000ea20000002100 */
[----:B------:R-:W-:Y:S01]  /*3aa0*/  LOP3.LUT R3, R204, 0x200, RZ, 0xc0, !PT ;  /* 0x00000200cc037812 */ /* 0x000fe200078ec0ff */
[----:B------:R-:W-:Y:S01]  /*3ab0*/  IMAD.MOV.U32 R216, RZ, RZ, 0x40 ;  /* 0x00000040ffd87424 */ /* 0x000fe200078e00ff */
[----:B------:R-:W-:Y:S01]  /*3ac0*/  IADD3 R4, PT, PT, R4, -0x1f, -R5 ;  /* 0xffffffe104047810 */ /* 0x000fe20007ffe805 */
[----:B------:R-:W-:Y:S01]  /*3ad0*/  IMAD.MOV.U32 R5, RZ, RZ, 0x10 ;  /* 0x00000010ff057424 */ /* 0x000fe200078e00ff */
[----:B------:R-:W-:Y:S01]  /*3ae0*/  LOP3.LUT R204, R0, 0x200, R204, 0xf8, !PT ;  /* 0x0000020000cc7812 */ /* 0x000fe200078ef8cc */
[----:B------:R-:W-:Y:S01]  /*3af0*/  IMAD.MOV.U32 R212, RZ, RZ, 0x20 ;  /* 0x00000020ffd47424 */ /* 0x000fe200078e00ff */
[--C-:B------:R-:W-:Y:S01]  /*3b00*/  LOP3.LUT R6, R6, 0x7a00, R7.reuse, 0xf8, !PT ;  /* 0x00007a0006067812 */ /* 0x100fe200078ef807 */
[----:B------:R3:W-:Y:S01]  /*3b10*/  STL [R1+0x10], R4 ;  /* 0x0000100401007387 */ /* 0x0007e20000100800 */
[----:B------:R-:W-:Y:S01]  /*3b20*/  LOP3.LUT R3, R3, 0x400, R7, 0xf8, !PT ;  /* 0x0000040003037812 */ /* 0x000fe200078ef807 */
[----:B------:R-:W-:Y:S01]  /*3b30*/  IMAD.MOV.U32 R211, RZ, RZ, 0x20 ;  /* 0x00000020ffd37424 */ /* 0x000fe200078e00ff */
[----:B------:R-:W-:Y:S01]  /*3b40*/  LEA R205, R6, UR24, 0x1 ;  /* 0x0000001806cd7c11 */ /* 0x000fe2000f8e08ff */
[----:B------:R4:W-:Y:S01]  /*3b50*/  STL [R1+0x14], R236 ;  /* 0x000014ec01007387 */ /* 0x0009e20000100800 */
[----:B------:R-:W-:Y:S01]  /*3b60*/  LOP3.LUT R2, R12, 0x8, R207, 0x78, !PT ;  /* 0x000000080c027812 */ /* 0x000fe200078e78cf */
[----:B------:R-:W-:Y:S01]  /*3b70*/  IMAD.MOV.U32 R215, RZ, RZ, 0x40 ;  /* 0x00000040ffd77424 */ /* 0x000fe200078e00ff */
[----:B------:R-:W-:Y:S01]  /*3b80*/  SEL R216, R216, 0xffffffc0, !P2 ;  /* 0xffffffc0d8d87807 */ /* 0x000fe20005000000 */
[----:B------:R-:W-:Y:S01]  /*3b90*/  IMAD.MOV.U32 R224, RZ, RZ, 0x20 ;  /* 0x00000020ffe07424 */ /* 0x000fe200078e00ff */
[----:B------:R-:W-:-:S02]  /*3ba0*/  LOP3.LUT R3, R3, R2, RZ, 0xfc, !PT ;  /* 0x0000000203037212 */ /* 0x000fc400078efcff */
[----:B------:R-:W-:Y:S02]  /*3bb0*/  CS2R R158, SRZ ;  /* 0x00000000009e7805 */ /* 0x000fe4000001ff00 */
[----:B------:R-:W-:Y:S01]  /*3bc0*/  LEA R204, R204, UR24, 0x1 ;  /* 0x00000018cccc7c11 */ /* 0x000fe2000f8e08ff */
[----:B------:R-:W-:Y:S01]  /*3bd0*/  IMAD.IADD R208, R216, 0x1, R205 ;  /* 0x00000001d8d07824 */ /* 0x000fe200078e02cd */
[----:B------:R-:W-:Y:S02]  /*3be0*/  LEA R206, R3, UR24, 0x1 ;  /* 0x0000001803ce7c11 */ /* 0x000fe4000f8e08ff */
        /* <DEDUP_REMOVED lines=10> */
[C---:B--2---:R-:W-:Y:S01]  /*3c90*/  LOP3.LUT P4, R0, R219.reuse, 0x4, RZ, 0xc0, !PT ;  /* 0x00000004db007812 */ /* 0x044fe2000788c0ff */
[C---:B------:R-:W-:Y:S01]  /*3ca0*/  IMAD.SHL.U32 R7, R219.reuse, 0x2, RZ ;  /* 0x00000002db077824 */ /* 0x040fe200078e00ff */
[----:B------:R-:W-:Y:S01]  /*3cb0*/  SHF.R.U32.HI R8, RZ, 0x3, R219 ;  /* 0x00000003ff087819 */ /* 0x000fe200000116db */
[----:B------:R-:W-:Y:S01]  /*3cc0*/  IMAD.SHL.U32 R221, R219, 0x40, RZ ;  /* 0x00000040dbdd7824 */ /* 0x000fe200078e00ff */
[----:B------:R-:W-:Y:S01]  /*3cd0*/  SEL R6, R5, 0xfffffff0, !P4 ;  /* 0xfffffff005067807 */ /* 0x000fe20006000000 */
[C---:B------:R-:W-:Y:S01]  /*3ce0*/  IMAD.SHL.U32 R3, R219.reuse, 0x10, RZ ;  /* 0x00000010db037824 */ /* 0x040fe200078e00ff */
[----:B------:R-:W-:Y:S01]  /*3cf0*/  ISETP.NE.AND P3, PT, R0, RZ, PT ;  /* 0x000000ff0000720c */ /* 0x000fe20003f65270 */
[----:B------:R-:W-:Y:S01]  /*3d00*/  IMAD.SHL.U32 R222, R219, 0x20, RZ ;  /* 0x00000020dbde7824 */ /* 0x000fe200078e00ff */
[----:B------:R-:W-:Y:S01]  /*3d10*/  LOP3.LUT R0, R7, 0x20, RZ, 0xc0, !PT ;  /* 0x0000002007007812 */ /* 0x000fe200078ec0ff */
[----:B------:R4:W-:Y:S01]  /*3d20*/  STL [R1+0x3c], R6 ;  /* 0x00003c0601007387 */ /* 0x0009e20000100800 */
[C---:B------:R-:W-:Y:S01]  /*3d30*/  LOP3.LUT P5, R2, R219.reuse, 0x2, RZ, 0xc0, !PT ;  /* 0x00000002db027812 */ /* 0x040fe200078ac0ff */
[----:B------:R-:W-:Y:S01]  /*3d40*/  IMAD.SHL.U32 R220, R219, 0x8, RZ ;  /* 0x00000008dbdc7824 */ /* 0x000fe200078e00ff */
[----:B------:R-:W-:-:S02]  /*3d50*/  LOP3.LUT R0, R0, 0x18, R8, 0xf8, !PT ;  /* 0x0000001800007812 */ /* 0x000fc400078ef808 */
[----:B------:R-:W-:Y:S02]  /*3d60*/  CS2R R146, SRZ ;  /* 0x0000000000927805 */ /* 0x000fe4000001ff00 */
[----:B------:R-:W-:Y:S02]  /*3d70*/  LOP3.LUT R213, R221, 0x1c0, RZ, 0xc0, !PT ;  /* 0x000001c0ddd57812 */ /* 0x000fe400078ec0ff */
[----:B------:R-:W-:Y:S02]  /*3d80*/  CS2R R144, SRZ ;  /* 0x0000000000907805 */ /* 0x000fe4000001ff00 */
[----:B------:R-:W-:Y:S02]  /*3d90*/  LOP3.LUT R0, R0, 0x1c0, R221, 0xf8, !PT ;  /* 0x000001c000007812 */ /* 0x000fe400078ef8dd */
[----:B------:R-:W-:Y:S02]  /*3da0*/  CS2R R138, SRZ ;  /* 0x00000000008a7805 */ /* 0x000fe4000001ff00 */
[----:B------:R-:W-:-:S02]  /*3db0*/  ISETP.NE.AND P0, PT, R2, RZ, PT ;  /* 0x000000ff0200720c */ /* 0x000fc40003f05270 */
[----:B------:R-:W-:Y:S02]  /*3dc0*/  CS2R R136, SRZ ;  /* 0x0000000000887805 */ /* 0x000fe4000001ff00 */
[----:B------:R-:W-:Y:S02]  /*3dd0*/  LOP3.LUT R3, R3, 0x1c0, RZ, 0xc0, !PT ;  /* 0x000001c003037812 */ /* 0x000fe400078ec0ff */
[----:B------:R-:W-:Y:S02]  /*3de0*/  CS2R R134, SRZ ;  /* 0x0000000000867805 */ /* 0x000fe4000001ff00 */
[----:B------:R-:W-:Y:S02]  /*3df0*/  LOP3.LUT R2, R7, 0x7006, R222, 0xc8, !PT ;  /* 0x0000700607027812 */ /* 0x000fe400078ec8de */
[----:B------:R-:W-:Y:S02]  /*3e00*/  CS2R R132, SRZ ;  /* 0x0000000000847805 */ /* 0x000fe4000001ff00 */
[----:B------:R-:W-:-:S02]  /*3e10*/  LOP3.LUT R223, R219, 0x8, RZ, 0xc0, !PT ;  /* 0x00000008dbdf7812 */ /* 0x000fc400078ec0ff */
[----:B------:R-:W-:Y:S02]  /*3e20*/  CS2R R126, SRZ ;  /* 0x00000000007e7805 */ /* 0x000fe4000001ff00 */
[----:B---3--:R-:W-:Y:S02]  /*3e30*/  LOP3.LUT R4, R222, 0x7a00, RZ, 0xc0, !PT ;  /* 0x00007a00de047812 */ /* 0x008fe400078ec0ff */
[----:B------:R-:W-:Y:S02]  /*3e40*/  CS2R R124, SRZ ;  /* 0x00000000007c7805 */ /* 0x000fe4000001ff00 */
[----:B------:R-:W-:Y:S02]  /*3e50*/  LOP3.LUT R218, R221, 0x200, RZ, 0xc0, !PT ;  /* 0x00000200ddda7812 */ /* 0x000fe400078ec0ff */
[----:B------:R-:W-:Y:S02]  /*3e60*/  CS2R R130, SRZ ;  /* 0x0000000000827805 */ /* 0x000fe4000001ff00 */
[----:B------:R-:W-:-:S02]  /*3e70*/  LOP3.LUT R5, R220, 0x38, RZ, 0xc0, !PT ;  /* 0x00000038dc057812 */ /* 0x000fc400078ec0ff */
[----:B------:R-:W-:Y:S02]  /*3e80*/  CS2R R128, SRZ ;  /* 0x0000000000807805 */ /* 0x000fe4000001ff00 */
[--C-:B------:R-:W-:Y:S02]  /*3e90*/  LOP3.LUT R213, R213, 0x38, R220.reuse, 0xf8, !PT ;  /* 0x00000038d5d57812 */ /* 0x100fe400078ef8dc */
[----:B------:R-:W-:Y:S02]  /*3ea0*/  CS2R R122, SRZ ;  /* 0x00000000007a7805 */ /* 0x000fe4000001ff00 */
[----:B------:R-:W-:Y:S02]  /*3eb0*/  LOP3.LUT R0, R0, 0x38, R220, 0x78, !PT ;  /* 0x0000003800007812 */ /* 0x000fe400078e78dc */
[----:B------:R-:W-:Y:S02]  /*3ec0*/  CS2R R120, SRZ ;  /* 0x0000000000787805 */ /* 0x000fe4000001ff00 */
[----:B------:R-:W-:-:S02]  /*3ed0*/  LOP3.LUT R3, R3, 0x38, R7, 0xf8, !PT ;  /* 0x0000003803037812 */ /* 0x000fc400078ef807 */
[----:B------:R-:W-:Y:S02]  /*3ee0*/  CS2R R118, SRZ ;  /* 0x0000000000767805 */ /* 0x000fe4000001ff00 */
[----:B------:R-:W-:Y:S02]  /*3ef0*/  LOP3.LUT R2, R2, 0x400, R222, 0xf8, !PT ;  /* 0x0000040002027812 */ /* 0x000fe400078ef8de */
        /* <DEDUP_REMOVED lines=41> */
[----:B------:R-:W-:Y:S01]  /*4190*/  VIADD R206, R206, UR16 ;  /* 0x00000010cece7c36 */ /* 0x000fe20008000000 */
[----:B------:R-:W-:Y:S01]  /*41a0*/  LOP3.LUT P1, RZ, R219, 0x8, RZ, 0xc0, !PT ;  /* 0x00000008dbff7812 */ /* 0x000fe2000782c0ff */
[----:B------:R-:W-:Y:S01]  /*41b0*/  VIADD R204, R204, UR16 ;  /* 0x00000010cccc7c36 */ /* 0x000fe20008000000 */
[----:B------:R-:W-:Y:S01]  /*41c0*/  SEL R211, R211, 0xffffffe0, !P5 ;  /* 0xffffffe0d3d37807 */ /* 0x000fe20006800000 */
[C---:B------:R-:W-:Y:S01]  /*41d0*/  IMAD.IADD R210, R212.reuse, 0x1, R205 ;  /* 0x00000001d4d27824 */ /* 0x040fe200078e02cd */
[----:B------:R-:W-:Y:S01]  /*41e0*/  SEL R215, R215, 0xffffffc0, !P4 ;  /* 0xffffffc0d7d77807 */ /* 0x000fe20006000000 */
[----:B------:R-:W-:Y:S01]  /*41f0*/  IMAD.IADD R209, R212, 0x1, R208 ;  /* 0x00000001d4d17824 */ /* 0x000fe200078e02d0 */
[----:B------:R-:W-:Y:S01]  /*4200*/  LOP3.LUT R218, R218, 0x400, R222, 0xf8, !PT ;  /* 0x00000400dada7812 */ /* 0x000fe200078ef8de */
[----:B------:R-:W2:Y:S01]  /*4210*/  LDCU UR8, c[0x0][0x440] ;  /* 0x00008800ff0877ac */ /* 0x000ea20008000800 */
[----:B------:R-:W-:-:S02]  /*4220*/  LOP3.LUT R3, R5, 0x40, RZ, 0xfc, !PT ;  /* 0x0000004005037812 */ /* 0x000fc400078efcff */
[----:B------:R-:W-:Y:S01]  /*4230*/  SEL R214, R224, 0xffffffe0, !P0 ;  /* 0xffffffe0e0d67807 */ /* 0x000fe20004000000 */
[----:B------:R-:W3:Y:S01]  /*4240*/  LDCU UR9, c[0x0][0x3e0] ;  /* 0x00007c00ff0977ac */ /* 0x000ee20008000800 */
[----:B------:R-:W-:Y:S02]  /*4250*/  LOP3.LUT R2, R4, R213, R223, 0xf6, !PT ;  /* 0x000000d504027212 */ /* 0x000fe400078ef6df */
[----:B------:R-:W-:Y:S01]  /*4260*/  LOP3.LUT R217, R0, 0x200, R221, 0xf8, !PT ;  /* 0x0000020000d97812 */ /* 0x000fe200078ef8dd */
[----:B------:R-:W2:Y:S01]  /*4270*/  LDCU UR13, c[0x0][0x50c] ;  /* 0x0000a180ff0d77ac */ /* 0x000ea20008000800 */
[----:B------:R-:W2:Y:S01]  /*4280*/  LDCU UR12, c[0x0][0x45c] ;  /* 0x00008b80ff0c77ac */ /* 0x000ea20008000800 */
[----:B-1----:R-:W-:Y:S02]  /*4290*/  USHF.L.U32 UR14, UR14, 0x6, URZ ;  /* 0x000000060e0e7899 */ /* 0x002fe400080006ff */
[----:B----4-:R-:W-:-:S12]  /*42a0*/  UIADD3 UR43, UPT, UPT, UR43, 0x80, -UR35 ;  /* 0x000000802b2b7890 */ /* 0x010fd8000fffe823 */
.L_x_907:
[----:B------:R-:W0:Y:S01]  /*42b0*/  LDGDEPBAR ;  /* 0x00000000000079af */ /* 0x000e220000000000 */
[C---:B------:R-:W-:Y:S01]  /*42c0*/  IADD3 R0, PT, PT, R206.reuse, R212, RZ ;  /* 0x000000d4ce007210 */ /* 0x040fe20007ffe0ff */
[----:B------:R-:W-:Y:S01]  /*42d0*/  IMAD.IADD R3, R206, 0x1, R216 ;  /* 0x00000001ce037824 */ /* 0x000fe200078e02d8 */
[----:B------:R-:W-:Y:S05]  /*42e0*/  USHF.L.U32 UR16, UR39, 0x7, URZ ;  /* 0x0000000727107899 */ /* 0x000fea00080006ff */
[----:B------:R-:W4:Y:S01]  /*42f0*/  LDL R224, [R1+0x38] ;  /* 0x0000380001e07983 */ /* 0x000f220000100800 */
[----:B------:R-:W-:Y:S01]  /*4300*/  UIADD3 UR31, UPT, UPT, UR31, -0x40, URZ ;  /* 0xffffffc01f1f7890 */ /* 0x000fe2000fffe0ff */
[----:B------:R-:W-:Y:S02]  /*4310*/  IADD3 R2, PT, PT, R212, R3, RZ ;  /* 0x00000003d4027210 */ /* 0x000fe40007ffe0ff */
[----:B------:R-:W3:Y:S01]  /*4320*/  LDL R222, [R1+0x10] ;  /* 0x0000100001de7983 */ /* 0x000ee20000100800 */
[----:B------:R-:W-:Y:S02]  /*4330*/  UISETP.GE.AND UP0, UPT, UR31, UR43, UPT ;  /* 0x0000002b1f00728c */ /* 0x000fe4000bf06270 */
[----:B------:R-:W-:Y:S01]  /*4340*/  UIADD3 UR15, UPT, UPT, UR16, 0x80, URZ ;  /* 0x00000080100f7890 */ /* 0x000fe2000fffe0ff */
[----:B------:R-:W2:Y:S01]  /*4350*/  LDL R223, [R1+0x34] ;  /* 0x0000340001df7983 */ /* 0x000ea20000100800 */
[----:B------:R-:W-:Y:S02]  /*4360*/  UIADD3 UR34, UPT, UPT, UR34, -0x1, URZ ;  /* 0xffffffff22227890 */ /* 0x000fe4000fffe0ff */
[----:B------:R-:W-:Y:S01]  /*4370*/  UISETP.LT.AND UP0, UPT, UR15, UR35, UP0 ;  /* 0x000000230f00728c */ /* 0x000fe20008701270 */
[----:B------:R-:W-:Y:S04]  /*4380*/  STL [R1+0x6c], R47 ;  /* 0x00006c2f01007387 */ /* 0x000fe80000100800 */
[----:B------:R-:W-:Y:S01]  /*4390*/  STL [R1+0x68], R46 ;  /* 0x0000682e01007387 */ /* 0x000fe20000100800 */
[----:B------:R-:W-:Y:S01]  /*43a0*/  PLOP3.LUT P0, PT, PT, PT, UP0, 0x80, 0x8 ;  /* 0x000000000008781c */ /* 0x000fe20003f0f008 */
[----:B------:R-:W-:Y:S02]  /*43b0*/  UISETP.GT.AND UP0, UPT, UR34, UR42, UPT ;  /* 0x0000002a2200728c */ /* 0x000fe4000bf04270 */
[----:B------:R-:W-:Y:S04]  /*43c0*/  STL [R1+0x64], R45 ;  /* 0x0000642d01007387 */ /* 0x000fe80000100800 */
[----:B------:R-:W-:Y:S04]  /*43d0*/  STL [R1+0x60], R44 ;  /* 0x0000602c01007387 */ /* 0x000fe80000100800 */
[----:B------:R-:W-:Y:S04]  /*43e0*/  STL [R1+0x5c], R43 ;  /* 0x00005c2b01007387 */ /* 0x000fe80000100800 */
[----:B------:R-:W-:Y:S04]  /*43f0*/  STL [R1+0x58], R42 ;  /* 0x0000582a01007387 */ /* 0x000fe80000100800 */
[----:B------:R1:W-:Y:S04]  /*4400*/  STL [R1+0x54], R41 ;  /* 0x0000542901007387 */ /* 0x0003e80000100800 */
[----:B------:R1:W-:Y:S04]  /*4410*/  STL [R1+0x50], R40 ;  /* 0x0000502801007387 */ /* 0x0003e80000100800 */
[----:B------:R-:W-:Y:S04]  /*4420*/  STL [R1+0x4c], R39 ;  /* 0x00004c2701007387 */ /* 0x000fe80000100800 */
[----:B------:R-:W-:Y:S04]  /*4430*/  STL [R1+0x48], R38 ;  /* 0x0000482601007387 */ /* 0x000fe80000100800 */
[----:B------:R-:W-:Y:S04]  /*4440*/  STL [R1+0x44], R37 ;  /* 0x0000442501007387 */ /* 0x000fe80000100800 */
[----:B------:R1:W-:Y:S01]  /*4450*/  STL [R1+0x40], R36 ;  /* 0x0000402401007387 */ /* 0x0003e20000100800 */
[----:B------:R-:W4:Y:S01]  /*4460*/  S2R R230, SR_TID.X ;  /* 0x0000000000e67919 */ /* 0x000f220000002100 */
[----:B-1----:R-:W1:Y:S01]  /*4470*/  S2R R41, SR_TID.X ;  /* 0x0000000000297919 */ /* 0x002e620000002100 */
[----:B------:R-:W1:Y:S01]  /*4480*/  S2R R40, SR_TID.X ;  /* 0x0000000000287919 */ /* 0x000e620000002100 */
[----:B------:R-:W1:Y:S01]  /*4490*/  S2R R36, SR_TID.X ;  /* 0x0000000000247919 */ /* 0x000e620000002100 */
[----:B--2---:R-:W-:Y:S01]  /*44a0*/  FSETP.NEU.FTZ.AND P2, PT, R223, -INF , PT ;  /* 0xff800000df00780b */ /* 0x004fe20003f5d000 */
[----:B------:R-:W-:Y:S04]  /*44b0*/  DEPBAR.LE SB0, 0x0 ;  /* 0x000080000000791a */ /* 0x000fe80000000000 */
[----:B------:R-:W-:Y:S01]  /*44c0*/  BAR.SYNC.DEFER_BLOCKING 0x0 ;  /* 0x0000000000007b1d */ /* 0x000fe20000010000 */
[----:B----4-:R-:W-:Y:S01]  /*44d0*/  FSETP.NEU.FTZ.AND P4, PT, R224, -INF , PT ;  /* 0xff800000e000780b */ /* 0x010fe20003f9d000 */
[----:B-1----:R-:W-:Y:S01]  /*44e0*/  IMAD.SHL.U32 R40, R40, 0x20, RZ ;  /* 0x0000002028287824 */ /* 0x002fe200078e00ff */
[----:B------:R-:W-:Y:S01]  /*44f0*/  SHF.L.U32 R230, R230, 0x1, RZ ;  /* 0x00000001e6e67819 */ /* 0x000fe200000006ff */
[----:B------:R-:W-:Y:S01]  /*4500*/  IMAD.SHL.U32 R41, R41, 0x10, RZ ;  /* 0x0000001029297824 */ /* 0x000fe200078e00ff */
[----:B------:R-:W-:Y:S04]  /*4510*/  SHF.L.U32 R36, R36, 0x5, RZ ;  /* 0x0000000524247819 */ /* 0x000fe800000006ff */
[----:B------:R-:W-:Y:S02]  /*4520*/  LOP3.LUT R36, R230, 0x7006, R36, 0xc8, !PT ;  /* 0x00007006e6247812 */ /* 0x000fe400078ec824 */
[----:B------:R-:W-:Y:S02]  /*4530*/  LOP3.LUT R41, R41, 0x1c0, RZ, 0xc0, !PT ;  /* 0x000001c029297812 */ /* 0x000fe400078ec0ff */
[----:B------:R-:W-:Y:S02]  /*4540*/  LOP3.LUT R36, R36, 0x400, R40, 0xf8, !PT ;  /* 0x0000040024247812 */ /* 0x000fe400078ef828 */
[----:B------:R-:W-:Y:S01]  /*4550*/  LOP3.LUT R41, R41, 0x38, R230, 0xf8, !PT ;  /* 0x0000003829297812 */ /* 0x000fe200078ef8e6 */
[----:B------:R-:W-:Y:S08]  /*4560*/  LDSM.16.M88.4 R32, [R206] ;  /* 0x00000000ce20783b */ /* 0x000ff00000000200 */
[----:B------:R-:W1:Y:S08]  /*4570*/  LDSM.16.M88.4 R16, [R205+0xc000] ;  /* 0x00c00000cd10783b */ /* 0x000e700000000200 */
[----:B------:R-:W2:Y:S08]  /*4580*/  LDSM.16.M88.4 R28, [R206+0x1000] ;  /* 0x00100000ce1c783b */ /* 0x000eb00000000200 */
[----:B------:R-:W4:Y:S08]  /*4590*/  LDSM.16.M88.4 R164, [R205+0xc800] ;  /* 0x00c80000cda4783b */ /* 0x000f300000000200 */
[----:B------:R-:W-:Y:S08]  /*45a0*/  LDSM.16.M88.4 R168, [R0] ;  /* 0x0000000000a8783b */ /* 0x000ff00000000200 */
[----:B------:R-:W3:Y:S01]  /*45b0*/  LDSM.16.M88.4 R172, [R210+0xc000] ;  /* 0x00c00000d2ac783b */ /* 0x000ee20000000200 */
        /* <DEDUP_REMOVED lines=16> */
[-C--:B---3--:R-:W-:Y:S08]  /*46c0*/  HMMA.16816.F32.BF16 R4, R168, R172.reuse, R4 ;  /* 0x000000aca804723c */ /* 0x088ff00000041804 */
[C---:B-1----:R-:W-:Y:S08]  /*46d0*/  HMMA.16816.F32.BF16 R8, R176.reuse, R172, R8 ;  /* 0x000000acb008723c */ /* 0x042ff00000041808 */
        /* <DEDUP_REMOVED lines=20> */
[----:B------:R-:W4:Y:S07]  /*4820*/  LDSM.16.M88.4 R184, [R205+0x10800] ;  /* 0x01080000cdb8783b */ /* 0x000f2e0000000200 */
[-C--:B-1----:R-:W-:Y:S01]  /*4830*/  HMMA.16816.F32.BF16 R4, R164, R172.reuse, R4 ;  /* 0x000000aca404723c */ /* 0x082fe20000041804 */
[----:B------:R-:W-:Y:S07]  /*4840*/  LDSM.16.M88.4 R196, [R3+0x2000] ;  /* 0x0020000003c4783b */ /* 0x000fee0000000200 */
[C---:B------:R-:W-:Y:S08]  /*4850*/  HMMA.16816.F32.BF16 R8, R200.reuse, R172, R8 ;  /* 0x000000acc808723c */ /* 0x040ff00000041808 */
        /* <DEDUP_REMOVED lines=8> */
[----:B------:R2:W1:Y:S07]  /*48e0*/  LDSM.16.M88.4 R164, [R0+0x3000] ;  /* 0x0030000000a4783b */ /* 0x00046e0000000200 */
[-C--:B---3--:R-:W-:Y:S01]  /*48f0*/  HMMA.16816.F32.BF16 R4, R176, R180.reuse, R4 ;  /* 0x000000b4b004723c */ /* 0x088fe20000041804 */
[----:B------:R-:W3:Y:S07]  /*4900*/  LDSM.16.M88.4 R168, [R210+0x10800] ;  /* 0x01080000d2a8783b */ /* 0x000eee0000000200 */
[C---:B----4-:R-:W-:Y:S08]  /*4910*/  HMMA.16816.F32.BF16 R8, R188.reuse, R180, R8 ;  /* 0x000000b4bc08723c */ /* 0x050ff00000041808 */
[-C--:B------:R-:W-:Y:S03]  /*4920*/  HMMA.16816.F32.BF16 R12, R188, R182.reuse, R12 ;  /* 0x000000b6bc0c723c */ /* 0x080fe6000004180c */
[----:B--2---:R-:W-:Y:S05]  /*4930*/  @!P0 IMAD.SHL.U32 R0, R219, 0x2, RZ ;  /* 0x00000002db008824 */ /* 0x004fea00078e00ff */
[C---:B------:R-:W-:Y:S01]  /*4940*/  HMMA.16816.F32.BF16 R16, R176.reuse, R182, R16 ;  /* 0x000000b6b010723c */ /* 0x040fe20000041810 */
[----:B------:R-:W-:Y:S03]  /*4950*/  LDSM.16.M88.4 R180, [R208+0x10800] ;  /* 0x01080000d0b4783b */ /* 0x000fe60000000200 */
[----:B------:R-:W-:Y:S04]  /*4960*/  @!P0 LOP3.LUT R0, R0, 0x6, RZ, 0xc0, !PT ;  /* 0x0000000600008812 */ /* 0x000fe800078ec0ff */
[-C--:B------:R-:W-:Y:S03]  /*4970*/  HMMA.16816.F32.BF16 R20, R176, R184.reuse, R20 ;  /* 0x000000b8b014723c */ /* 0x080fe60000041814 */
[----:B------:R-:W-:Y:S02]  /*4980*/  @!P0 LOP3.LUT R0, R0, 0x1e0, R207, 0xf8, !PT ;  /* 0x000001e000008812 */ /* 0x000fe400078ef8cf */
[----:B------:R-:W-:Y:S02]  /*4990*/  SHF.R.U32.HI R207, RZ, 0x1, R219 ;  /* 0x00000001ffcf7819 */ /* 0x000fe400000116db */
[----:B------:R-:W-:Y:S01]  /*49a0*/  @!P0 IADD3 R0, PT, PT, R0, UR16, RZ ;  /* 0x0000001000008c10 */ /* 0x000fe2000fffe0ff */
[C---:B------:R-:W-:Y:S08]  /*49b0*/  HMMA.16816.F32.BF16 R24, R188.reuse, R184, R24 ;  /* 0x000000b8bc18723c */ /* 0x040ff00000041818 */
[-C--:B------:R-:W-:Y:S01]  /*49c0*/  HMMA.16816.F32.BF16 R28, R188, R186.reuse, R28 ;  /* 0x000000babc1c723c */ /* 0x080fe2000004181c */
[----:B------:R-:W-:Y:S07]  /*49d0*/  LDSM.16.M88.4 R188, [R209+0x10000] ;  /* 0x01000000d1bc783b */ /* 0x000fee0000000200 */
[----:B------:R-:W-:Y:S01]  /*49e0*/  HMMA.16816.F32.BF16 R32, R176, R186, R32 ;  /* 0x000000bab020723c */ /* 0x000fe20000041820 */
[----:B------:R-:W2:Y:S07]  /*49f0*/  LDSM.16.M88.4 R176, [R3+0x3000] ;  /* 0x0030000003b0783b */ /* 0x000eae0000000200 */
[-C--:B-1----:R-:W-:Y:S01]  /*4a00*/  HMMA.16816.F32.BF16 R4, R172, R192.reuse, R4 ;  /* 0x000000c0ac04723c */ /* 0x082fe20000041804 */
[----:B------:R-:W1:Y:S07]  /*4a10*/  LDSM.16.M88.4 R184, [R2+0x2000] ;  /* 0x0020000002b8783b */ /* 0x000e6e0000000200 */
[C---:B------:R-:W-:Y:S08]  /*4a20*/  HMMA.16816.F32.BF16 R8, R164.reuse, R192, R8 ;  /* 0x000000c0a408723c */ /* 0x040ff00000041808 */
[-C--:B------:R-:W-:Y:S08]  /*4a30*/  HMMA.16816.F32.BF16 R12, R164, R194.reuse, R12 ;  /* 0x000000c2a40c723c */ /* 0x080ff0000004180c */
[C---:B------:R-:W-:Y:S08]  /*4a40*/  HMMA.16816.F32.BF16 R16, R172.reuse, R194, R16 ;  /* 0x000000c2ac10723c */ /* 0x040ff00000041810 */
[-C--:B---3--:R-:W-:Y:S08]  /*4a50*/  HMMA.16816.F32.BF16 R20, R172, R168.reuse, R20 ;  /* 0x000000a8ac14723c */ /* 0x088ff00000041814 */
[C---:B------:R-:W-:Y:S08]  /*4a60*/  HMMA.16816.F32.BF16 R24, R164.reuse, R168, R24 ;  /* 0x000000a8a418723c */ /* 0x040ff00000041818 */
[-C--:B------:R-:W-:Y:S01]  /*4a70*/  HMMA.16816.F32.BF16 R28, R164, R170.reuse, R28 ;  /* 0x000000aaa41c723c */ /* 0x080fe2000004181c */
[----:B------:R3:W4:Y:S07]  /*4a80*/  LDSM.16.M88.4 R164, [R2+0x3000] ;  /* 0x0030000002a4783b */ /* 0x00072e0000000200 */
[----:B------:R-:W-:Y:S08]  /*4a90*/  HMMA.16816.F32.BF16 R32, R172, R170, R32 ;  /* 0x000000aaac20723c */ /* 0x000ff00000041820 */
[-C--:B------:R-:W-:Y:S08]  /*4aa0*/  HMMA.16816.F32.BF16 R4, R196, R200.reuse, R4 ;  /* 0x000000c8c404723c */ /* 0x080ff00000041804 */
[C---:B--2---:R-:W-:Y:S04]  /*4ab0*/  HMMA.16816.F32.BF16 R8, R176.reuse, R200, R8 ;  /* 0x000000c8b008723c */ /* 0x044fe80000041808 */
[----:B---3--:R-:W-:Y:S04]  /*4ac0*/  @!P0 VIADD R2, R0, 0x1 ;  /* 0x0000000100028836 */ /* 0x008fe80000000000 */
[-C--:B------:R-:W-:Y:S08]  /*4ad0*/  HMMA.16816.F32.BF16 R12, R176, R202.reuse, R12 ;  /* 0x000000cab00c723c */ /* 0x080ff0000004180c */
[C---:B------:R-:W-:Y:S08]  /*4ae0*/  HMMA.16816.F32.BF16 R16, R196.reuse, R202, R16 ;  /* 0x000000cac410723c */ /* 0x040ff00000041810 */
[-C--:B------:R-:W-:Y:S08]  /*4af0*/  HMMA.16816.F32.BF16 R20, R196, R180.reuse, R20 ;  /* 0x000000b4c414723c */ /* 0x080ff00000041814 */
[C---:B------:R-:W-:Y:S08]  /*4b00*/  HMMA.16816.F32.BF16 R24, R176.reuse, R180, R24 ;  /* 0x000000b4b018723c */ /* 0x040ff00000041818 */
[-C--:B------:R-:W-:Y:S08]  /*4b10*/  HMMA.16816.F32.BF16 R28, R176, R182.reuse, R28 ;  /* 0x000000b6b01c723c */ /* 0x080ff0000004181c */
[----:B------:R-:W-:Y:S08]  /*4b20*/  HMMA.16816.F32.BF16 R32, R196, R182, R32 ;  /* 0x000000b6c420723c */ /* 0x000ff00000041820 */
[-C--:B-1----:R-:W-:Y:S08]  /*4b30*/  HMMA.16816.F32.BF16 R4, R184, R188.reuse, R4 ;  /* 0x000000bcb804723c */ /* 0x082ff00000041804 */
[C---:B----4-:R-:W-:Y:S08]  /*4b40*/  HMMA.16816.F32.BF16 R8, R164.reuse, R188, R8 ;  /* 0x000000bca408723c */ /* 0x050ff00000041808 */
[-C--:B------:R-:W-:Y:S03]  /*4b50*/  HMMA.16816.F32.BF16 R12, R164, R190.reuse, R12 ;  /* 0x000000bea40c723c */ /* 0x080fe6000004180c */
[----:B------:R-:W-:Y:S01]  /*4b60*/  FMUL.FTZ R4, R4, UR13 ;  /* 0x0000000d04047c20 */ /* 0x000fe20008410000 */
[----:B------:R-:W-:Y:S01]  /*4b70*/  FMUL.FTZ R5, R5, UR13 ;  /* 0x0000000d05057c20 */ /* 0x000fe20008410000 */
[----:B------:R-:W-:Y:S01]  /*4b80*/  FMUL.FTZ R6, R6, UR13 ;  /* 0x0000000d06067c20 */ /* 0x000fe20008410000 */
[----:B------:R-:W-:Y:S01]  /*4b90*/  FMUL.FTZ R7, R7, UR13 ;  /* 0x0000000d07077c20 */ /* 0x000fe20008410000 */
[----:B------:R-:W1:Y:S01]  /*4ba0*/  MUFU.TANH R168, R4 ;  /* 0x0000000400a87308 */ /* 0x000e620000002400 */
[C---:B------:R-:W-:Y:S04]  /*4bb0*/  HMMA.16816.F32.BF16 R16, R184.reuse, R190, R16 ;  /* 0x000000beb810723c */ /* 0x040fe80000041810 */
[----:B------:R-:W-:Y:S01]  /*4bc0*/  FMUL.FTZ R11, R11, UR13 ;  /* 0x0000000d0b0b7c20 */ /* 0x000fe20008410000 */
[----:B------:R-:W-:Y:S01]  /*4bd0*/  FMUL.FTZ R10, R10, UR13 ;  /* 0x0000000d0a0a7c20 */ /* 0x000fe20008410000 */
[----:B------:R-:W-:Y:S03]  /*4be0*/  FMUL.FTZ R9, R9, UR13 ;  /* 0x0000000d09097c20 */ /* 0x000fe60008410000 */
[----:B------:R-:W2:Y:S01]  /*4bf0*/  MUFU.TANH R169, R5 ;  /* 0x0000000500a97308 */ /* 0x000ea20000002400 */
[----:B------:R-:W-:Y:S01]  /*4c00*/  FMUL.FTZ R8, R8, UR13 ;  /* 0x0000000d08087c20 */ /* 0x000fe20008410000 */
[----:B------:R-:W-:Y:S01]  /*4c10*/  FMUL.FTZ R15, R15, UR13 ;  /* 0x0000000d0f0f7c20 */ /* 0x000fe20008410000 */
[----:B------:R-:W-:Y:S01]  /*4c20*/  FMUL.FTZ R14, R14, UR13 ;  /* 0x0000000d0e0e7c20 */ /* 0x000fe20008410000 */
[----:B------:R-:W-:Y:S01]  /*4c30*/  FMUL.FTZ R13, R13, UR13 ;  /* 0x0000000d0d0d7c20 */ /* 0x000fe20008410000 */
[----:B------:R-:W-:Y:S05]  /*4c40*/  FMUL.FTZ R12, R12, UR13 ;  /* 0x0000000d0c0c7c20 */ /* 0x000fea0008410000 */
[----:B------:R3:W-:Y:S01]  /*4c50*/  MUFU.TANH R228, R15 ;  /* 0x0000000f00e47308 */ /* 0x0007e20000002400 */
[----:B-1----:R-:W-:Y:S01]  /*4c60*/  MOV R3, R168 ;  /* 0x000000a800037202 */ /* 0x002fe20000000f00 */
[----:B------:R-:W-:Y:S01]  /*4c70*/  FMUL.FTZ R16, R16, UR13 ;  /* 0x0000000d10107c20 */ /* 0x000fe20008410000 */
[----:B------:R-:W-:Y:S01]  /*4c80*/  FMUL.FTZ R19, R19, UR13 ;  /* 0x0000000d13137c20 */ /* 0x000fe20008410000 */
[----:B------:R-:W-:Y:S01]  /*4c90*/  FMUL.FTZ R17, R17, UR13 ;  /* 0x0000000d11117c20 */ /* 0x000fe20008410000 */
[----:B------:R-:W-:Y:S05]  /*4ca0*/  FMUL.FTZ R18, R18, UR13 ;  /* 0x0000000d12127c20 */ /* 0x000fea0008410000 */
[----:B------:R1:W-:Y:S10]  /*4cb0*/  MUFU.TANH R229, R14 ;  /* 0x0000000e00e57308 */ /* 0x0003f40000002400 */
[----:B------:R-:W4:Y:S01]  /*4cc0*/  MUFU.TANH R221, R6 ;  /* 0x0000000600dd7308 */ /* 0x000f220000002400 */
[----:B---3--:R-:W3:Y:S09]  /*4cd0*/  LDL R15, [R1+0x30] ;  /* 0x00003000010f7983 */ /* 0x008ef20000100800 */
[----:B------:R2:W-:Y:S01]  /*4ce0*/  MUFU.TANH R220, R7 ;  /* 0x0000000700dc7308 */ /* 0x0005e20000002400 */
[----:B-1----:R-:W3:Y:S09]  /*4cf0*/  LDL R14, [R1+0x2c] ;  /* 0x00002c00010e7983 */ /* 0x002ef20000100800 */
[----:B------:R1:W-:Y:S10]  /*4d00*/  MUFU.TANH R232, R11 ;  /* 0x0000000b00e87308 */ /* 0x0003f40000002400 */
[----:B------:R4:W-:Y:S01]  /*4d10*/  MUFU.TANH R233, R10 ;  /* 0x0000000a00e97308 */ /* 0x0009e20000002400 */
[----:B--2---:R-:W2:Y:S09]  /*4d20*/  LDSM.16.M88.4 R4, [R209+0x10800] ;  /* 0x01080000d104783b */ /* 0x004eb20000000200 */
[----:B------:R4:W-:Y:S01]  /*4d30*/  MUFU.TANH R226, R9 ;  /* 0x0000000900e27308 */ /* 0x0009e20000002400 */
[----:B-1----:R-:W-:Y:S01]  /*4d40*/  FMUL.FTZ R11, R224, 1.4426950216293334961 ;  /* 0x3fb8aa3be00b7820 */ /* 0x002fe20000410000 */
[----:B------:R-:W-:Y:S04]  /*4d50*/  MOV R224, 0x20 ;  /* 0x0000002000e07802 */ /* 0x000fe80000000f00 */
[----:B------:R-:W-:Y:S04]  /*4d60*/  FSEL R11, R11, RZ, P4 ;  /* 0x000000ff0b0b7208 */ /* 0x000fe80002000000 */
[----:B------:R1:W2:Y:S01]  /*4d70*/  MUFU.TANH R203, R13 ;  /* 0x0000000d00cb7308 */ /* 0x0002a20000002400 */
[----:B----4-:R-:W-:Y:S01]  /*4d80*/  FMUL.FTZ R10, R223, 1.4426950216293334961 ;  /* 0x3fb8aa3bdf0a7820 */ /* 0x010fe20000410000 */
[----:B------:R-:W-:Y:S04]  /*4d90*/  IMAD.MOV.U32 R223, RZ, RZ, 0x18 ;  /* 0x00000018ffdf7424 */ /* 0x000fe800078e00ff */
[----:B------:R-:W-:Y:S04]  /*4da0*/  FSEL R10, R10, RZ, P2 ;  /* 0x000000ff0a0a7208 */ /* 0x000fe80001000000 */
[----:B------:R4:W-:Y:S01]  /*4db0*/  MUFU.TANH R43, R16 ;  /* 0x00000010002b7308 */ /* 0x0009e20000002400 */
[----:B------:R-:W-:Y:S04]  /*4dc0*/  @!P0 VIADDMNMX R9, R222, -R224, UR35, PT ;  /* 0x00000023de098e46 */ /* 0x000fe8000b8009e0 */
[-C--:B------:R-:W-:Y:S05]  /*4dd0*/  @!P0 ISETP.GE.AND P2, PT, R0, R9.reuse, PT ;  /* 0x000000090000820c */ /* 0x080fea0003f46270 */
[----:B------:R-:W-:Y:S01]  /*4de0*/  MUFU.TANH R42, R17 ;  /* 0x00000011002a7308 */ /* 0x000fe20000002400 */
[----:B------:R-:W-:Y:S02]  /*4df0*/  @!P0 ISETP.GE.AND P5, PT, R2, R9, PT ;  /* 0x000000090200820c */ /* 0x000fe40003fa6270 */
[----:B------:R-:W-:Y:S05]  /*4e00*/  @!P0 FSEL R3, R168, -INF , !P2 ;  /* 0xff800000a8038808 */ /* 0x000fea0005000000 */
[----:B-1----:R-:W-:Y:S02]  /*4e10*/  FFMA.FTZ R13, R3, UR12, -R11 ;  /* 0x0000000c030d7c23 */ /* 0x002fe4000801080b */
[----:B------:R1:W-:Y:S01]  /*4e20*/  MUFU.TANH R194, R19 ;  /* 0x0000001300c27308 */ /* 0x0003e20000002400 */
[-C--:B--2---:R-:W-:Y:S01]  /*4e30*/  HMMA.16816.F32.BF16 R20, R184, R4.reuse, R20 ;  /* 0x00000004b814723c */ /* 0x084fe20000041814 */
[----:B----4-:R-:W-:Y:S08]  /*4e40*/  MOV R16, 0x8 ;  /* 0x0000000800107802 */ /* 0x010ff00000000f00 */
[----:B------:R2:W4:Y:S01]  /*4e50*/  MUFU.TANH R227, R8 ;  /* 0x0000000800e37308 */ /* 0x0005220000002400 */
[C---:B------:R-:W-:Y:S04]  /*4e60*/  HMMA.16816.F32.BF16 R24, R164.reuse, R4, R24 ;  /* 0x00000004a418723c */ /* 0x040fe80000041818 */
[----:B------:R-:W-:Y:S01]  /*4e70*/  IMAD.MOV.U32 R4, RZ, RZ, R169 ;  /* 0x000000ffff047224 */ /* 0x000fe200078e00a9 */
[----:B------:R-:W-:Y:S04]  /*4e80*/  @!P0 FSEL R4, R169, -INF , !P5 ;  /* 0xff800000a9048808 */ /* 0x000fe80006800000 */
[----:B------:R4:W-:Y:S01]  /*4e90*/  MUFU.TANH R225, R12 ;  /* 0x0000000c00e17308 */ /* 0x0009e20000002400 */
[-C--:B------:R-:W-:Y:S03]  /*4ea0*/  HMMA.16816.F32.BF16 R28, R164, R6.reuse, R28 ;  /* 0x00000006a41c723c */ /* 0x080fe6000004181c */
[----:B------:R-:W-:Y:S01]  /*4eb0*/  FFMA.FTZ R3, R4, UR12, -R11 ;  /* 0x0000000c04037c23 */ /* 0x000fe2000801080b */
[----:B------:R-:W-:Y:S01]  /*4ec0*/  MOV R5, R221 ;  /* 0x000000dd00057202 */ /* 0x000fe20000000f00 */
[----:B------:R-:W-:Y:S01]  /*4ed0*/  FMUL.FTZ R20, R20, UR13 ;  /* 0x0000000d14147c20 */ /* 0x000fe20008410000 */
[----:B-1----:R-:W-:Y:S03]  /*4ee0*/  MOV R19, R203 ;  /* 0x000000cb00137202 */ /* 0x002fe60000000f00 */
[----:B------:R1:W-:Y:S01]  /*4ef0*/  MUFU.EX2 R46, R3 ;  /* 0x00000003002e7308 */ /* 0x0003e20000000800 */
[----:B------:R-:W-:Y:S09]  /*4f00*/  HMMA.16816.F32.BF16 R32, R184, R6, R32 ;  /* 0x00000006b820723c */ /* 0x000ff20000041820 */
[----:B------:R1:W-:Y:S01]  /*4f10*/  MUFU.EX2 R47, R13 ;  /* 0x0000000d002f7308 */ /* 0x0003e20000000800 */
[----:B--2---:R-:W-:Y:S01]  /*4f20*/  @!P0 VIADDMNMX R8, R222, -R223, UR35, PT ;  /* 0x00000023de088e46 */ /* 0x004fe2000b8009df */
[----:B------:R-:W-:Y:S01]  /*4f30*/  FMUL.FTZ R25, R25, UR13 ;  /* 0x0000000d19197c20 */ /* 0x000fe20008410000 */
[----:B------:R-:W-:Y:S07]  /*4f40*/  @!P0 VIADD R7, R0, 0x10 ;  /* 0x0000001000078836 */ /* 0x000fee0000000000 */
[----:B------:R-:W-:Y:S01]  /*4f50*/  MUFU.TANH R39, R20 ;  /* 0x0000001400277308 */ /* 0x000fe20000002400 */
[-C--:B------:R-:W-:Y:S01]  /*4f60*/  @!P0 ISETP.GE.AND P2, PT, R2, R8.reuse, PT ;  /* 0x000000080200820c */ /* 0x080fe20003f46270 */
[----:B----4-:R-:W-:Y:S01]  /*4f70*/  IMAD.MOV.U32 R12, RZ, RZ, R220 ;  /* 0x000000ffff0c7224 */ /* 0x010fe200078e00dc */
[----:B------:R-:W-:Y:S01]  /*4f80*/  @!P0 ISETP.GE.AND P4, PT, R0, R8, PT ;  /* 0x000000080000820c */ /* 0x000fe20003f86270 */
[----:B------:R-:W-:Y:S01]  /*4f90*/  FMUL.FTZ R21, R21, UR13 ;  /* 0x0000000d15157c20 */ /* 0x000fe20008410000 */
[----:B------:R-:W-:Y:S01]  /*4fa0*/  @!P0 FSEL R12, R220, -INF , !P2 ;  /* 0xff800000dc0c8808 */ /* 0x000fe20005000000 */
[----:B------:R-:W-:Y:S01]  /*4fb0*/  FMUL.FTZ R24, R24, UR13 ;  /* 0x0000000d18187c20 */ /* 0x000fe20008410000 */
[----:B------:R-:W-:Y:S03]  /*4fc0*/  @!P0 FSEL R5, R221, -INF , !P4 ;  /* 0xff800000dd058808 */ /* 0x000fe60006000000 */
[----:B------:R-:W-:Y:S01]  /*4fd0*/  MUFU.TANH R197, R25 ;  /* 0x0000001900c57308 */ /* 0x000fe20000002400 */
[----:B------:R-:W-:Y:S01]  /*4fe0*/  FMUL.FTZ R22, R22, UR13 ;  /* 0x0000000d16167c20 */ /* 0x000fe20008410000 */
[--C-:B-1----:R-:W-:Y:S01]  /*4ff0*/  FFMA.FTZ R3, R12, UR12, -R10.reuse ;  /* 0x0000000c0c037c23 */ /* 0x102fe2000801080a */
[----:B------:R-:W-:Y:S02]  /*5000*/  IMAD.MOV.U32 R12, RZ, RZ, R227 ;  /* 0x000000ffff0c7224 */ /* 0x000fe400078e00e3 */
[----:B------:R-:W-:Y:S01]  /*5010*/  FFMA.FTZ R4, R5, UR12, -R10 ;  /* 0x0000000c05047c23 */ /* 0x000fe2000801080a */
[----:B------:R-:W-:Y:S01]  /*5020*/  @!P0 VIADDMNMX R5, R222, R16, UR35, PT ;  /* 0x00000023de058e46 */ /* 0x000fe2000b800110 */
[----:B------:R-:W-:Y:S01]  /*5030*/  FMUL.FTZ R23, R23, UR13 ;  /* 0x0000000d17177c20 */ /* 0x000fe20008410000 */
[----:B------:R-:W-:Y:S02]  /*5040*/  MOV R13, R226 ;  /* 0x000000e2000d7202 */ /* 0x000fe40000000f00 */
[----:B------:R-:W-:Y:S01]  /*5050*/  MUFU.EX2 R223, R3 ;  /* 0x0000000300df7308 */ /* 0x000fe20000000800 */
[----:B------:R-:W-:Y:S01]  /*5060*/  @!P0 ISETP.GE.AND P5, PT, R2, R5, PT ;  /* 0x000000050200820c */ /* 0x000fe20003fa6270 */
[----:B------:R-:W-:Y:S01]  /*5070*/  FMUL.FTZ R26, R26, UR13 ;  /* 0x0000000d1a1a7c20 */ /* 0x000fe20008410000 */
[----:B------:R-:W-:Y:S07]  /*5080*/  @!P0 IADD3 R6, PT, PT, R0, 0x11, RZ ;  /* 0x0000001100068810 */ /* 0x000fee0007ffe0ff */
[----:B------:R1:W-:Y:S01]  /*5090*/  MUFU.EX2 R224, R4 ;  /* 0x0000000400e07308 */ /* 0x0003e20000000800 */
[----:B------:R-:W-:Y:S01]  /*50a0*/  FMUL.FTZ R27, R27, UR13 ;  /* 0x0000000d1b1b7c20 */ /* 0x000fe20008410000 */
[----:B------:R-:W-:Y:S01]  /*50b0*/  FMUL.FTZ R28, R28, UR13 ;  /* 0x0000000d1c1c7c20 */ /* 0x000fe20008410000 */
[----:B------:R-:W-:Y:S07]  /*50c0*/  FMUL.FTZ R32, R32, UR13 ;  /* 0x0000000d20207c20 */ /* 0x000fee0008410000 */
[----:B------:R-:W2:Y:S01]  /*50d0*/  MUFU.TANH R195, R18 ;  /* 0x0000001200c37308 */ /* 0x000ea20000002400 */
[----:B------:R-:W-:Y:S01]  /*50e0*/  FMUL.FTZ R29, R29, UR13 ;  /* 0x0000000d1d1d7c20 */ /* 0x000fe20008410000 */
[----:B------:R-:W-:Y:S01]  /*50f0*/  FMUL.FTZ R33, R33, UR13 ;  /* 0x0000000d21217c20 */ /* 0x000fe20008410000 */
[----:B------:R-:W-:Y:S01]  /*5100*/  LOP3.LUT R186, R207, 0x20, RZ, 0xc0, !PT ;  /* 0x00000020cfba7812 */ /* 0x000fe200078ec0ff */
[----:B------:R-:W-:Y:S01]  /*5110*/  FMUL.FTZ R34, R34, UR13 ;  /* 0x0000000d22227c20 */ /* 0x000fe20008410000 */
[----:B------:R-:W-:Y:S01]  /*5120*/  FMUL.FTZ R35, R35, UR13 ;  /* 0x0000000d23237c20 */ /* 0x000fe20008410000 */
[----:B------:R-:W-:Y:S01]  /*5130*/  FMUL.FTZ R30, R30, UR13 ;  /* 0x0000000d1e1e7c20 */ /* 0x000fe20008410000 */
[----:B------:R-:W-:Y:S03]  /*5140*/  LOP3.LUT R186, R36, R41, R186, 0xf6, !PT ;  /* 0x0000002924ba7212 */ /* 0x000fe600078ef6ba */
[----:B------:R-:W4:Y:S01]  /*5150*/  MUFU.TANH R38, R21 ;  /* 0x0000001500267308 */ /* 0x000f220000002400 */
[----:B------:R-:W-:Y:S01]  /*5160*/  FMUL.FTZ R31, R31, UR13 ;  /* 0x0000000d1f1f7c20 */ /* 0x000fe20008410000 */
[----:B-1----:R-:W-:Y:S01]  /*5170*/  @!P0 VIMNMX R4, PT, PT, R222, UR35, PT ;  /* 0x00000023de048c48 */ /* 0x002fe2000bfe0100 */
[----:B------:R-:W-:Y:S01]  /*5180*/  IMAD.MOV.U32 R185, RZ, RZ, R168 ;  /* 0x000000ffffb97224 */ /* 0x000fe200078e00a8 */
[----:B------:R-:W-:Y:S02]  /*5190*/  LEA R186, R186, UR4, 0x1 ;  /* 0x00000004baba7c11 */ /* 0x000fe4000f8e08ff */
[----:B------:R-:W-:Y:S04]  /*51a0*/  @!P0 ISETP.GE.AND P6, PT, R2, R4, PT ;  /* 0x000000040200820c */ /* 0x000fe80003fc6270 */
[----:B------:R4:W-:Y:S01]  /*51b0*/  MUFU.TANH R198, R24 ;  /* 0x0000001800c67308 */ /* 0x0009e20000002400 */
[----:B------:R-:W-:Y:S01]  /*51c0*/  IADD3 R187, PT, PT, R186, 0x20020, RZ ;  /* 0x00020020babb7810 */ /* 0x000fe20007ffe0ff */
[----:B--2---:R-:W-:Y:S01]  /*51d0*/  IMAD.MOV.U32 R17, RZ, RZ, R195 ;  /* 0x000000ffff117224 */ /* 0x004fe200078e00c3 */
[----:B------:R-:W-:Y:S02]  /*51e0*/  @!P0 FSEL R13, R226, -INF , !P6 ;  /* 0xff800000e20d8808 */ /* 0x000fe40007000000 */
[----:B------:R-:W-:Y:S02]  /*51f0*/  MOV R18, R194 ;  /* 0x000000c200127202 */ /* 0x000fe40000000f00 */
[----:B------:R-:W-:Y:S03]  /*5200*/  MOV R184, R169 ;  /* 0x000000a900b87202 */ /* 0x000fe60000000f00 */
[----:B------:R-:W1:Y:S10]  /*5210*/  MUFU.TANH R190, R22 ;  /* 0x0000001600be7308 */ /* 0x000e740000002400 */
[----:B------:R-:W2:Y:S01]  /*5220*/  MUFU.TANH R191, R23 ;  /* 0x0000001700bf7308 */ /* 0x000ea20000002400 */
[----:B----4-:R-:W-:Y:S09]  /*5230*/  MOV R24, R38 ;  /* 0x0000002600187202 */ /* 0x010ff20000000f00 */
[----:B------:R-:W-:Y:S01]  /*5240*/  MUFU.TANH R202, R26 ;  /* 0x0000001a00ca7308 */ /* 0x000fe20000002400 */
[----:B-1----:R-:W-:Y:S09]  /*5250*/  IMAD.MOV.U32 R21, RZ, RZ, R190 ;  /* 0x000000ffff157224 */ /* 0x002ff200078e00be */
[----:B------:R-:W-:Y:S01]  /*5260*/  MUFU.TANH R201, R27 ;  /* 0x0000001b00c97308 */ /* 0x000fe20000002400 */
[----:B--2---:R-:W-:Y:S02]  /*5270*/  MOV R22, R191 ;  /* 0x000000bf00167202 */ /* 0x004fe40000000f00 */
[----:B------:R-:W-:Y:S07]  /*5280*/  MOV R23, R198 ;  /* 0x000000c600177202 */ /* 0x000fee0000000f00 */
[----:B------:R-:W1:Y:S10]  /*5290*/  MUFU.TANH R193, R28 ;  /* 0x0000001c00c17308 */ /* 0x000e740000002400 */
[----:B------:R-:W2:Y:S10]  /*52a0*/  MUFU.TANH R37, R32 ;  /* 0x0000002000257308 */ /* 0x000eb40000002400 */
[----:B------:R-:W4:Y:S10]  /*52b0*/  MUFU.TANH R192, R29 ;  /* 0x0000001d00c07308 */ /* 0x000f340000002400 */
[----:B------:R-:W4:Y:S10]  /*52c0*/  MUFU.TANH R222, R33 ;  /* 0x0000002100de7308 */ /* 0x000f340000002400 */
[----:B------:R-:W-:Y:S10]  /*52d0*/  MUFU.TANH R189, R34 ;  /* 0x0000002200bd7308 */ /* 0x000ff40000002400 */
[----:B------:R-:W-:Y:S10]  /*52e0*/  MUFU.TANH R188, R35 ;  /* 0x0000002300bc7308 */ /* 0x000ff40000002400 */
[----:B------:R-:W4:Y:S10]  /*52f0*/  MUFU.TANH R200, R30 ;  /* 0x0000001e00c87308 */ /* 0x000f340000002400 */
[----:B------:R-:W4:Y:S01]  /*5300*/  MUFU.TANH R199, R31 ;  /* 0x0000001f00c77308 */ /* 0x000f220000002400 */
[C---:B---3--:R-:W-:Y:S01]  /*5310*/  FMUL.FTZ R3, R15.reuse, 1.4426950216293334961 ;  /* 0x3fb8aa3b0f037820 */ /* 0x048fe20000410000 */
[----:B------:R-:W-:Y:S02]  /*5320*/  FSETP.NEU.FTZ.AND P4, PT, R15, -INF , PT ;  /* 0xff8000000f00780b */ /* 0x000fe40003f9d000 */
[----:B------:R-:W-:Y:S02]  /*5330*/  MOV R15, R232 ;  /* 0x000000e8000f7202 */ /* 0x000fe40000000f00 */
[----:B------:R-:W-:Y:S02]  /*5340*/  FSEL R3, R3, RZ, P4 ;  /* 0x000000ff03037208 */ /* 0x000fe40002000000 */
[-C--:B------:R-:W-:Y:S01]  /*5350*/  @!P0 ISETP.GE.AND P4, PT, R0, R4.reuse, PT ;  /* 0x000000040000820c */ /* 0x080fe20003f86270 */
[C---:B------:R-:W-:Y:S01]  /*5360*/  FMUL.FTZ R2, R14.reuse, 1.4426950216293334961 ;  /* 0x3fb8aa3b0e027820 */ /* 0x040fe20000410000 */
[----:B------:R-:W-:Y:S01]  /*5370*/  FSETP.NEU.FTZ.AND P2, PT, R14, -INF , PT ;  /* 0xff8000000e00780b */ /* 0x000fe20003f5d000 */
[----:B------:R-:W-:Y:S01]  /*5380*/  IMAD.MOV.U32 R14, RZ, RZ, R233 ;  /* 0x000000ffff0e7224 */ /* 0x000fe200078e00e9 */
[----:B------:R-:W-:Y:S02]  /*5390*/  @!P0 FSEL R12, R227, -INF , !P4 ;  /* 0xff800000e30c8808 */ /* 0x000fe40006000000 */
[----:B------:R-:W-:Y:S02]  /*53a0*/  FSEL R2, R2, RZ, P2 ;  /* 0x000000ff02027208 */ /* 0x000fe40001000000 */
[-C--:B------:R-:W-:Y:S01]  /*53b0*/  @!P0 ISETP.GE.AND P2, PT, R0, R5.reuse, PT ;  /* 0x000000050000820c */ /* 0x080fe20003f46270 */
[--C-:B------:R-:W-:Y:S01]  /*53c0*/  FFMA.FTZ R16, R12, UR12, -R3.reuse ;  /* 0x0000000c0c107c23 */ /* 0x100fe20008010803 */
[----:B------:R-:W-:Y:S01]  /*53d0*/  FFMA.FTZ R12, R13, UR12, -R3 ;  /* 0x0000000c0d0c7c23 */ /* 0x000fe20008010803 */
[----:B------:R-:W-:Y:S01]  /*53e0*/  @!P0 VIADD R13, R0, 0x8 ;  /* 0x00000008000d8836 */ /* 0x000fe20000000000 */
[----:B------:R-:W-:Y:S01]  /*53f0*/  @!P0 FSEL R14, R233, -INF , !P2 ;  /* 0xff800000e90e8808 */ /* 0x000fe20005000000 */
[----:B------:R3:W-:Y:S01]  /*5400*/  MUFU.EX2 R252, R16 ;  /* 0x0000001000fc7308 */ /* 0x0007e20000000800 */
[----:B------:R-:W-:Y:S02]  /*5410*/  @!P0 FSEL R15, R232, -INF , !P5 ;  /* 0xff800000e80f8808 */ /* 0x000fe40006800000 */
[C---:B------:R-:W-:Y:S07]  /*5420*/  @!P0 ISETP.GE.AND P5, PT, R13.reuse, R4, PT ;  /* 0x000000040d00820c */ /* 0x040fee0003fa6270 */
[----:B------:R1:W-:Y:S01]  /*5430*/  MUFU.EX2 R249, R12 ;  /* 0x0000000c00f97308 */ /* 0x0003e20000000800 */
[C---:B------:R-:W-:Y:S02]  /*5440*/  @!P0 ISETP.GE.AND P2, PT, R13.reuse, R5, PT ;  /* 0x000000050d00820c */ /* 0x040fe40003f46270 */
[----:B------:R-:W-:Y:S01]  /*5450*/  @!P0 ISETP.GE.AND P4, PT, R13, R9, PT ;  /* 0x000000090d00820c */ /* 0x000fe20003f86270 */
[--C-:B---3--:R-:W-:Y:S01]  /*5460*/  FFMA.FTZ R16, R14, UR12, -R2.reuse ;  /* 0x0000000c0e107c23 */ /* 0x108fe20008010802 */
[----:B------:R-:W-:Y:S01]  /*5470*/  FFMA.FTZ R14, R15, UR12, -R2 ;  /* 0x0000000c0f0e7c23 */ /* 0x000fe20008010802 */
[----:B------:R-:W-:Y:S01]  /*5480*/  IMAD.MOV.U32 R15, RZ, RZ, R225 ;  /* 0x000000ffff0f7224 */ /* 0x000fe200078e00e1 */
[----:B------:R-:W-:Y:S03]  /*5490*/  @!P0 FSEL R15, R225, -INF , !P5 ;  /* 0xff800000e10f8808 */ /* 0x000fe60006800000 */
[----:B------:R3:W2:Y:S01]  /*54a0*/  MUFU.EX2 R165, R16 ;  /* 0x0000001000a57308 */ /* 0x0006a20000000800 */
[----:B-1----:R-:W-:Y:S02]  /*54b0*/  @!P0 IADD3 R12, PT, PT, R0, 0x9, RZ ;  /* 0x00000009000c8810 */ /* 0x002fe40007ffe0ff */
[----:B------:R-:W-:Y:S07]  /*54c0*/  @!P0 ISETP.GE.AND P5, PT, R13, R8, PT ;  /* 0x000000080d00820c */ /* 0x000fee0003fa6270 */
[----:B------:R1:W4:Y:S01]  /*54d0*/  MUFU.EX2 R166, R14 ;  /* 0x0000000e00a67308 */ /* 0x0003220000000800 */
[--C-:B------:R-:W-:Y:S01]  /*54e0*/  FFMA.FTZ R20, R15, UR12, -R3.reuse ;  /* 0x0000000c0f147c23 */ /* 0x100fe20008010803 */
[C---:B------:R-:W-:Y:S01]  /*54f0*/  @!P0 ISETP.GE.AND P6, PT, R12.reuse, R4, PT ;  /* 0x000000040c00820c */ /* 0x040fe20003fc6270 */
[----:B------:R-:W-:Y:S01]  /*5500*/  IMAD.MOV.U32 R13, RZ, RZ, R42 ;  /* 0x000000ffff0d7224 */ /* 0x000fe200078e002a */
[----:B------:R-:W-:Y:S06]  /*5510*/  @!P0 FSEL R17, R195, -INF , !P5 ;  /* 0xff800000c3118808 */ /* 0x000fec0006800000 */
[----:B------:R4:W-:Y:S01]  /*5520*/  MUFU.EX2 R246, R20 ;  /* 0x0000001400f67308 */ /* 0x0009e20000000800 */
[----:B------:R-:W-:Y:S02]  /*5530*/  @!P0 FSEL R19, R203, -INF , !P6 ;  /* 0xff800000cb138808 */ /* 0x000fe40007000000 */
[----:B------:R-:W-:Y:S02]  /*5540*/  @!P0 ISETP.GE.AND P6, PT, R12, R5, PT ;  /* 0x000000050c00820c */ /* 0x000fe40003fc6270 */
[----:B---3--:R-:W-:Y:S01]  /*5550*/  MOV R16, R228 ;  /* 0x000000e400107202 */ /* 0x008fe20000000f00 */
[----:B--2---:R-:W-:Y:S01]  /*5560*/  STL [R1+0xc], R165 ;  /* 0x00000ca501007387 */ /* 0x004fe20000100800 */
[----:B------:R-:W-:Y:S01]  /*5570*/  @!P0 FSEL R16, R228, -INF , !P6 ;  /* 0xff800000e4108808 */ /* 0x000fe20007000000 */
[----:B------:R-:W-:Y:S01]  /*5580*/  FFMA.FTZ R15, R19, UR12, -R3 ;  /* 0x0000000c130f7c23 */ /* 0x000fe20008010803 */
[----:B-1----:R-:W-:Y:S01]  /*5590*/  IMAD.MOV.U32 R14, RZ, RZ, R229 ;  /* 0x000000ffff0e7224 */ /* 0x002fe200078e00e5 */
[----:B------:R-:W-:Y:S01]  /*55a0*/  @!P0 FSEL R14, R229, -INF , !P2 ;  /* 0xff800000e50e8808 */ /* 0x000fe20005000000 */
[----:B----4-:R-:W-:Y:S01]  /*55b0*/  STL [R1+0x8], R166 ;  /* 0x000008a601007387 */ /* 0x010fe20000100800 */
[C---:B------:R-:W-:Y:S01]  /*55c0*/  @!P0 ISETP.GE.AND P2, PT, R12.reuse, R9, PT ;  /* 0x000000090c00820c */ /* 0x040fe20003f46270 */
[----:B------:R-:W-:Y:S01]  /*55d0*/  IMAD.MOV.U32 R19, RZ, RZ, R39 ;  /* 0x000000ffff137224 */ /* 0x000fe200078e0027 */
[-C--:B------:R-:W-:Y:S01]  /*55e0*/  @!P0 ISETP.GE.AND P6, PT, R12, R8.reuse, PT ;  /* 0x000000080c00820c */ /* 0x080fe20003fc6270 */
[--C-:B------:R-:W-:Y:S01]  /*55f0*/  FFMA.FTZ R20, R14, UR12, -R2.reuse ;  /* 0x0000000c0e147c23 */ /* 0x100fe20008010802 */
[----:B------:R-:W-:Y:S01]  /*5600*/  FFMA.FTZ R14, R16, UR12, -R2 ;  /* 0x0000000c100e7c23 */ /* 0x000fe20008010802 */
[----:B------:R-:W-:Y:S01]  /*5610*/  MOV R12, R43 ;  /* 0x0000002b000c7202 */ /* 0x000fe20000000f00 */
[----:B------:R-:W-:Y:S01]  /*5620*/  MUFU.EX2 R245, R15 ;  /* 0x0000000f00f57308 */ /* 0x000fe20000000800 */
[----:B------:R-:W-:Y:S01]  /*5630*/  @!P0 FSEL R12, R43, -INF , !P4 ;  /* 0xff8000002b0c8808 */ /* 0x000fe20006000000 */
[----:B------:R-:W-:Y:S01]  /*5640*/  IMAD.MOV.U32 R16, RZ, RZ, R193 ;  /* 0x000000ffff107224 */ /* 0x000fe200078e00c1 */
[----:B------:R-:W-:Y:S07]  /*5650*/  @!P0 ISETP.GE.AND P4, PT, R7, R9, PT ;  /* 0x000000090700820c */ /* 0x000fee0003f86270 */
[----:B------:R-:W1:Y:S01]  /*5660*/  MUFU.EX2 R25, R20 ;  /* 0x0000001400197308 */ /* 0x000e620000000800 */
[----:B------:R-:W-:Y:S02]  /*5670*/  @!P0 FSEL R13, R42, -INF , !P2 ;  /* 0xff8000002a0d8808 */ /* 0x000fe40005000000 */
[----:B------:R-:W-:Y:S07]  /*5680*/  @!P0 FSEL R18, R194, -INF , !P6 ;  /* 0xff800000c2128808 */ /* 0x000fee0007000000 */
[----:B------:R-:W2:Y:S01]  /*5690*/  MUFU.EX2 R164, R14 ;  /* 0x0000000e00a47308 */ /* 0x000ea20000000800 */
[----:B------:R-:W-:Y:S02]  /*56a0*/  @!P0 FSEL R19, R39, -INF , !P4 ;  /* 0xff80000027138808 */ /* 0x000fe40006000000 */
[C---:B------:R-:W-:Y:S02]  /*56b0*/  @!P0 ISETP.GE.AND P5, PT, R7.reuse, R8, PT ;  /* 0x000000080700820c */ /* 0x040fe40003fa6270 */
[C---:B------:R-:W-:Y:S02]  /*56c0*/  @!P0 ISETP.GE.AND P6, PT, R7.reuse, R4, PT ;  /* 0x000000040700820c */ /* 0x040fe40003fc6270 */
[----:B------:R-:W-:Y:S01]  /*56d0*/  @!P0 ISETP.GE.AND P4, PT, R7, R5, PT ;  /* 0x000000050700820c */ /* 0x000fe20003f86270 */
[----:B------:R-:W-:Y:S01]  /*56e0*/  FFMA.FTZ R7, R13, UR12, -R11 ;  /* 0x0000000c0d077c23 */ /* 0x000fe2000801080b */
[----:B------:R-:W-:Y:S01]  /*56f0*/  @!P0 ISETP.GE.AND P2, PT, R6, R9, PT ;  /* 0x000000090600820c */ /* 0x000fe20003f46270 */
[----:B-1----:R-:W-:Y:S01]  /*5700*/  STL [R1+0x4], R25 ;  /* 0x0000041901007387 */ /* 0x002fe20000100800 */
[----:B------:R-:W-:Y:S01]  /*5710*/  @!P0 FSEL R21, R190, -INF , !P5 ;  /* 0xff800000be158808 */ /* 0x000fe20006800000 */
[----:B------:R1:W-:Y:S01]  /*5720*/  MUFU.EX2 R44, R7 ;  /* 0x00000007002c7308 */ /* 0x0003e20000000800 */
[----:B------:R-:W-:Y:S01]  /*5730*/  @!P0 FSEL R24, R38, -INF , !P2 ;  /* 0xff80000026188808 */ /* 0x000fe20005000000 */
[----:B--2---:R-:W-:Y:S01]  /*5740*/  STL [R1], R164 ;  /* 0x000000a401007387 */ /* 0x004fe20000100800 */
[C---:B------:R-:W-:Y:S01]  /*5750*/  @!P0 ISETP.GE.AND P2, PT, R6.reuse, R8, PT ;  /* 0x000000080600820c */ /* 0x040fe20003f46270 */
[----:B------:R-:W-:Y:S01]  /*5760*/  IMAD.MOV.U32 R14, RZ, RZ, R202 ;  /* 0x000000ffff0e7224 */ /* 0x000fe200078e00ca */
[CC--:B------:R-:W-:Y:S01]  /*5770*/  @!P0 ISETP.GE.AND P5, PT, R6.reuse, R4.reuse, PT ;  /* 0x000000040600820c */ /* 0x0c0fe20003fa6270 */
[----:B------:R-:W2:Y:S01]  /*5780*/  LDL R13, [R1+0x3c] ;  /* 0x00003c00010d7983 */ /* 0x000ea20000100800 */
[----:B------:R-:W-:Y:S02]  /*5790*/  @!P0 FSEL R22, R191, -INF , !P2 ;  /* 0xff800000bf168808 */ /* 0x000fe40005000000 */
[----:B------:R-:W-:Y:S01]  /*57a0*/  @!P0 ISETP.GE.AND P2, PT, R6, R5, PT ;  /* 0x000000050600820c */ /* 0x000fe20003f46270 */
[C---:B------:R-:W-:Y:S01]  /*57b0*/  @!P0 VIADD R6, R0.reuse, 0x18 ;  /* 0x0000001800068836 */ /* 0x040fe20000000000 */
[----:B------:R-:W-:Y:S01]  /*57c0*/  MOV R20, R197 ;  /* 0x000000c500147202 */ /* 0x000fe20000000f00 */
[----:B------:R-:W-:Y:S01]  /*57d0*/  @!P0 VIADD R0, R0, 0x19 ;  /* 0x0000001900008836 */ /* 0x000fe20000000000 */
[----:B------:R-:W-:Y:S01]  /*57e0*/  @!P0 FSEL R23, R198, -INF , !P6 ;  /* 0xff800000c6178808 */ /* 0x000fe20007000000 */
[----:B-1----:R-:W-:Y:S01]  /*57f0*/  IMAD.MOV.U32 R7, RZ, RZ, R37 ;  /* 0x000000ffff077224 */ /* 0x002fe200078e0025 */
[----:B------:R-:W-:Y:S01]  /*5800*/  @!P0 FSEL R20, R197, -INF , !P5 ;  /* 0xff800000c5148808 */ /* 0x000fe20006800000 */
[----:B------:R-:W3:Y:S01]  /*5810*/  LDL R183, [R1+0x28] ;  /* 0x0000280001b77983 */ /* 0x000ee20000100800 */
[-C--:B------:R-:W-:Y:S02]  /*5820*/  @!P0 ISETP.GE.AND P6, PT, R6, R4.reuse, PT ;  /* 0x000000040600820c */ /* 0x080fe40003fc6270 */
[----:B------:R-:W-:Y:S01]  /*5830*/  @!P0 ISETP.GE.AND P5, PT, R0, R4, PT ;  /* 0x000000040000820c */ /* 0x000fe20003fa6270 */
[--C-:B------:R-:W-:Y:S01]  /*5840*/  FFMA.FTZ R4, R12, UR12, -R11.reuse ;  /* 0x0000000c0c047c23 */ /* 0x100fe2000801080b */
[----:B------:R-:W-:Y:S01]  /*5850*/  @!P0 FSEL R14, R202, -INF , !P4 ;  /* 0xff800000ca0e8808 */ /* 0x000fe20006000000 */
[--C-:B------:R-:W-:Y:S01]  /*5860*/  FFMA.FTZ R12, R18, UR12, -R10.reuse ;  /* 0x0000000c120c7c23 */ /* 0x100fe2000801080a */
[----:B------:R-:W-:Y:S01]  /*5870*/  @!P0 ISETP.GE.AND P4, PT, R6, R9, PT ;  /* 0x000000090600820c */ /* 0x000fe20003f86270 */
[----:B------:R1:W4:Y:S01]  /*5880*/  MUFU.EX2 R45, R4 ;  /* 0x00000004002d7308 */ /* 0x0003220000000800 */
[----:B------:R-:W-:Y:S02]  /*5890*/  MOV R15, R201 ;  /* 0x000000c9000f7202 */ /* 0x000fe40000000f00 */
[----:B------:R-:W-:Y:S07]  /*58a0*/  @!P0 FSEL R15, R201, -INF , !P2 ;  /* 0xff800000c90f8808 */ /* 0x000fee0005000000 */
[----:B------:R4:W-:Y:S01]  /*58b0*/  MUFU.EX2 R237, R12 ;  /* 0x0000000c00ed7308 */ /* 0x0009e20000000800 */
[----:B------:R-:W-:Y:S02]  /*58c0*/  @!P0 ISETP.GE.AND P2, PT, R0, R9, PT ;  /* 0x000000090000820c */ /* 0x000fe40003f46270 */
[----:B------:R-:W-:Y:S02]  /*58d0*/  @!P0 FSEL R16, R193, -INF , !P6 ;  /* 0xff800000c1108808 */ /* 0x000fe40007000000 */
[----:B------:R-:W-:Y:S02]  /*58e0*/  @!P0 FSEL R7, R37, -INF , !P4 ;  /* 0xff80000025078808 */ /* 0x000fe40006000000 */
[C---:B------:R-:W-:Y:S02]  /*58f0*/  @!P0 ISETP.GE.AND P6, PT, R6.reuse, R8, PT ;  /* 0x000000080600820c */ /* 0x040fe40003fc6270 */
[-C--:B------:R-:W-:Y:S01]  /*5900*/  @!P0 ISETP.GE.AND P4, PT, R6, R5.reuse, PT ;  /* 0x000000050600820c */ /* 0x080fe20003f86270 */
[--C-:B-1----:R-:W-:Y:S01]  /*5910*/  FFMA.FTZ R4, R17, UR12, -R10.reuse ;  /* 0x0000000c11047c23 */ /* 0x102fe2000801080a */
[----:B------:R-:W-:Y:S01]  /*5920*/  MOV R9, R192 ;  /* 0x000000c000097202 */ /* 0x000fe20000000f00 */
[----:B------:R-:W1:Y:S01]  /*5930*/  S2R R17, SR_TID.X ;  /* 0x0000000000117919 */ /* 0x000e620000002100 */
[----:B------:R-:W-:Y:S01]  /*5940*/  MOV R6, R222 ;  /* 0x000000de00067202 */ /* 0x000fe20000000f00 */
[----:B------:R4:W-:Y:S01]  /*5950*/  MUFU.EX2 R238, R4 ;  /* 0x0000000400ee7308 */ /* 0x0009e20000000800 */
[----:B------:R-:W-:Y:S01]  /*5960*/  @!P0 FSEL R9, R192, -INF , !P5 ;  /* 0xff800000c0098808 */ /* 0x000fe20006800000 */
[----:B----4-:R-:W-:Y:S01]  /*5970*/  VIADD R12, R186, 0x20000 ;  /* 0x00020000ba0c7836 */ /* 0x010fe20000000000 */
[----:B------:R-:W-:Y:S02]  /*5980*/  @!P0 FSEL R6, R222, -INF , !P2 ;  /* 0xff800000de068808 */ /* 0x000fe40005000000 */
[C---:B------:R-:W-:Y:S01]  /*5990*/  @!P0 ISETP.GE.AND P5, PT, R0.reuse, R8, PT ;  /* 0x000000080000820c */ /* 0x040fe20003fa6270 */
[----:B------:R-:W-:Y:S01]  /*59a0*/  FFMA.FTZ R8, R19, UR12, -R11 ;  /* 0x0000000c13087c23 */ /* 0x000fe2000801080b */
[----:B------:R-:W-:Y:S01]  /*59b0*/  @!P0 ISETP.GE.AND P2, PT, R0, R5, PT ;  /* 0x000000050000820c */ /* 0x000fe20003f46270 */
[--C-:B------:R-:W-:Y:S01]  /*59c0*/  FFMA.FTZ R0, R21, UR12, -R10.reuse ;  /* 0x0000000c15007c23 */ /* 0x100fe2000801080a */
[--C-:B------:R-:W-:Y:S01]  /*59d0*/  FFMA.FTZ R5, R23, UR12, -R3.reuse ;  /* 0x0000000c17057c23 */ /* 0x100fe20008010803 */
[----:B------:R4:W-:Y:S01]  /*59e0*/  MUFU.EX2 R41, R8 ;  /* 0x0000000800297308 */ /* 0x0009e20000000800 */
[----:B------:R-:W-:Y:S02]  /*59f0*/  @P1 VIADD R187, R12, 0xffffffe0 ;  /* 0xffffffe00cbb1836 */ /* 0x000fe40000000000 */
[----:B------:R-:W-:Y:S01]  /*5a00*/  FFMA.FTZ R12, R16, UR12, -R3 ;  /* 0x0000000c100c7c23 */ /* 0x000fe20008010803 */
[--C-:B------:R-:W-:Y:S06]  /*5a10*/  FFMA.FTZ R4, R24, UR12, -R11.reuse ;  /* 0x0000000c18047c23 */ /* 0x100fec000801080b */
[----:B------:R1:W-:Y:S10]  /*5a20*/  MUFU.EX2 R234, R0 ;  /* 0x0000000000ea7308 */ /* 0x0003f40000000800 */
[----:B------:R1:W1:Y:S10]  /*5a30*/  MUFU.EX2 R40, R4 ;  /* 0x0000000400287308 */ /* 0x0002740000000800 */
[----:B------:R1:W-:Y:S01]  /*5a40*/  MUFU.EX2 R242, R5 ;  /* 0x0000000500f27308 */ /* 0x0003e20000000800 */
[----:B----4-:R-:W-:Y:S09]  /*5a50*/  FFMA.FTZ R8, R22, UR12, -R10 ;  /* 0x0000000c16087c23 */ /* 0x010ff2000801080a */
[----:B------:R-:W-:Y:S01]  /*5a60*/  MUFU.EX2 R240, R12 ;  /* 0x0000000c00f07308 */ /* 0x000fe20000000800 */
[----:B-1----:R-:W-:Y:S09]  /*5a70*/  F2FP.BF16.F32.PACK_AB R0, R223, R224 ;  /* 0x000000e0df00723e */ /* 0x002ff200000010ff */
[----:B------:R1:W-:Y:S01]  /*5a80*/  MUFU.EX2 R235, R8 ;  /* 0x0000000800eb7308 */ /* 0x0003e20000000800 */
[----:B------:R-:W-:Y:S02]  /*5a90*/  LOP3.LUT R17, R17, 0x8, RZ, 0xc0, !PT ;  /* 0x0000000811117812 */ /* 0x000fe400078ec0ff */
[----:B------:R-:W-:Y:S01]  /*5aa0*/  F2FP.BF16.F32.PACK_AB R4, R46, R47 ;  /* 0x0000002f2e04723e */ /* 0x000fe200000010ff */
[----:B------:R4:W-:Y:S01]  /*5ab0*/  STS [R186+0x20400], R0 ;  /* 0x02040000ba007388 */ /* 0x0009e20000000800 */
[--C-:B------:R-:W-:Y:S03]  /*5ac0*/  FFMA.FTZ R5, R15, UR12, -R2.reuse ;  /* 0x0000000c0f057c23 */ /* 0x100fe60008010802 */
[----:B------:R4:W-:Y:S02]  /*5ad0*/  STS [R186+0x20000], R4 ;  /* 0x02000004ba007388 */ /* 0x0009e40000000800 */
[----:B------:R4:W-:Y:S01]  /*5ae0*/  MUFU.EX2 R247, R5 ;  /* 0x0000000500f77308 */ /* 0x0009e20000000800 */
[----:B-1----:R-:W-:Y:S09]  /*5af0*/  FFMA.FTZ R8, R14, UR12, -R2 ;  /* 0x0000000c0e087c23 */ /* 0x002ff20008010802 */
[----:B------:R1:W-:Y:S01]  /*5b00*/  MUFU.EX2 R248, R8 ;  /* 0x0000000800f87308 */ /* 0x0003e20000000800 */
[--C-:B----4-:R-:W-:Y:S01]  /*5b10*/  FFMA.FTZ R5, R7, UR12, -R11.reuse ;  /* 0x0000000c07057c23 */ /* 0x110fe2000801080b */
[----:B------:R-:W-:Y:S01]  /*5b20*/  FFMA.FTZ R11, R6, UR12, -R11 ;  /* 0x0000000c060b7c23 */ /* 0x000fe2000801080b */
[----:B------:R-:W-:Y:S01]  /*5b30*/  F2FP.BF16.F32.PACK_AB R6, R249, R252 ;  /* 0x000000fcf906723e */ /* 0x000fe200000010ff */
[----:B------:R-:W-:Y:S06]  /*5b40*/  IMAD.MOV.U32 R7, RZ, RZ, R200 ;  /* 0x000000ffff077224 */ /* 0x000fec00078e00c8 */
[----:B------:R4:W-:Y:S01]  /*5b50*/  MUFU.EX2 R36, R5 ;  /* 0x0000000500247308 */ /* 0x0009e20000000800 */
[----:B------:R-:W-:Y:S02]  /*5b60*/  MOV R0, R189 ;  /* 0x000000bd00007202 */ /* 0x000fe40000000f00 */
[----:B------:R-:W-:Y:S07]  /*5b70*/  @!P0 FSEL R0, R189, -INF , !P6 ;  /* 0xff800000bd008808 */ /* 0x000fee0007000000 */
[----:B------:R-:W-:Y:S01]  /*5b80*/  MUFU.EX2 R219, R11 ;  /* 0x0000000b00db7308 */ /* 0x000fe20000000800 */
[--C-:B------:R-:W-:Y:S01]  /*5b90*/  FFMA.FTZ R4, R20, UR12, -R3.reuse ;  /* 0x0000000c14047c23 */ /* 0x100fe20008010803 */
[----:B------:R-:W-:Y:S01]  /*5ba0*/  FFMA.FTZ R3, R9, UR12, -R3 ;  /* 0x0000000c09037c23 */ /* 0x000fe20008010803 */
[----:B------:R-:W-:Y:S01]  /*5bb0*/  @!P0 FSEL R7, R200, -INF , !P4 ;  /* 0xff800000c8078808 */ /* 0x000fe20006000000 */
[----:B------:R-:W-:Y:S06]  /*5bc0*/  FFMA.FTZ R9, R0, UR12, -R10 ;  /* 0x0000000c00097c23 */ /* 0x000fec000801080a */
[----:B------:R4:W2:Y:S01]  /*5bd0*/  MUFU.EX2 R241, R4 ;  /* 0x0000000400f17308 */ /* 0x0008a20000000800 */
[----:B-1----:R-:W-:Y:S02]  /*5be0*/  MOV R8, R199 ;  /* 0x000000c700087202 */ /* 0x002fe40000000f00 */
[----:B------:R-:W-:Y:S07]  /*5bf0*/  @!P0 FSEL R8, R199, -INF , !P2 ;  /* 0xff800000c7088808 */ /* 0x000fee0005000000 */
[----:B------:R1:W-:Y:S01]  /*5c00*/  MUFU.EX2 R239, R3 ;  /* 0x0000000300ef7308 */ /* 0x0003e20000000800 */
[----:B----4-:R-:W-:Y:S01]  /*5c10*/  F2FP.BF16.F32.PACK_AB R5, R44, R45 ;  /* 0x0000002d2c05723e */ /* 0x010fe200000010ff */
[--C-:B------:R-:W-:Y:S01]  /*5c20*/  FFMA.FTZ R7, R7, UR12, -R2.reuse ;  /* 0x0000000c07077c23 */ /* 0x100fe20008010802 */
[----:B------:R-:W-:Y:S07]  /*5c30*/  FFMA.FTZ R2, R8, UR12, -R2 ;  /* 0x0000000c08027c23 */ /* 0x000fee0008010802 */
[----:B------:R-:W-:Y:S10]  /*5c40*/  MUFU.EX2 R231, R9 ;  /* 0x0000000900e77308 */ /* 0x000ff40000000800 */
[----:B------:R4:W-:Y:S01]  /*5c50*/  MUFU.EX2 R243, R2 ;  /* 0x0000000200f37308 */ /* 0x0009e20000000800 */
[----:B------:R-:W-:Y:S01]  /*5c60*/  IMAD.MOV.U32 R4, RZ, RZ, R188 ;  /* 0x000000ffff047224 */ /* 0x000fe200078e00bc */
[----:B------:R-:W-:Y:S08]  /*5c70*/  @!P0 FSEL R4, R188, -INF , !P5 ;  /* 0xff800000bc048808 */ /* 0x000ff00006800000 */
[----:B------:R-:W-:Y:S01]  /*5c80*/  MUFU.EX2 R244, R7 ;  /* 0x0000000700f47308 */ /* 0x000fe20000000800 */
[----:B-1----:R-:W-:Y:S01]  /*5c90*/  F2FP.BF16.F32.PACK_AB R3, R40, R41 ;  /* 0x000000292803723e */ /* 0x002fe200000010ff */
[----:B------:R-:W-:Y:S01]  /*5ca0*/  FFMA.FTZ R10, R4, UR12, -R10 ;  /* 0x0000000c040a7c23 */ /* 0x000fe2000801080a */
[----:B------:R-:W-:Y:S07]  /*5cb0*/  F2FP.BF16.F32.PACK_AB R4, R237, R238 ;  /* 0x000000eeed04723e */ /* 0x000fee00000010ff */
[----:B------:R-:W1:Y:S01]  /*5cc0*/  MUFU.EX2 R230, R10 ;  /* 0x0000000a00e67308 */ /* 0x000e620000000800 */
[----:B--2---:R-:W-:Y:S01]  /*5cd0*/  IADD3 R0, PT, PT, R186, R13, RZ ;  /* 0x0000000dba007210 */ /* 0x004fe20007ffe0ff */
[----:B----4-:R-:W-:Y:S02]  /*5ce0*/  IMAD.IADD R2, R13, 0x1, R187 ;  /* 0x000000010d027824 */ /* 0x010fe400078e02bb */
[----:B------:R-:W2:Y:S02]  /*5cf0*/  S2R R13, SR_TID.X ;  /* 0x00000000000d7919 */ /* 0x000ea40000002100 */
[----:B------:R4:W-:Y:S04]  /*5d00*/  STS [R0+0x20000], R5 ;  /* 0x0200000500007388 */ /* 0x0009e80000000800 */
[----:B------:R1:W-:Y:S04]  /*5d10*/  STS [R0+0x20400], R4 ;  /* 0x0204000400007388 */ /* 0x0003e80000000800 */
[----:B------:R3:W-:Y:S01]  /*5d20*/  STS [R186+0x21000], R6 ;  /* 0x02100006ba007388 */ /* 0x0007e20000000800 */
[----:B----4-:R-:W-:Y:S02]  /*5d30*/  F2FP.BF16.F32.PACK_AB R5, R245, R246 ;  /* 0x000000f6f505723e */ /* 0x010fe400000010ff */
[----:B--2---:R-:W-:Y:S02]  /*5d40*/  SHF.L.U32 R13, R13, 0x5, RZ ;  /* 0x000000050d0d7819 */ /* 0x004fe400000006ff */
[----:B-1----:R-:W-:Y:S02]  /*5d50*/  F2FP.BF16.F32.PACK_AB R4, R164, R25 ;  /* 0x00000019a404723e */ /* 0x002fe400000010ff */
[----:B------:R-:W-:Y:S02]  /*5d60*/  LOP3.LUT R13, R13, 0x7a00, RZ, 0xc0, !PT ;  /* 0x00007a000d0d7812 */ /* 0x000fe400078ec0ff */
[----:B---3--:R-:W-:Y:S02]  /*5d70*/  F2FP.BF16.F32.PACK_AB R6, R166, R165 ;  /* 0x000000a5a606723e */ /* 0x008fe400000010ff */
[----:B------:R-:W-:Y:S03]  /*5d80*/  LOP3.LUT R13, R13, R213, R17, 0xf6, !PT ;  /* 0x000000d50d0d7212 */ /* 0x000fe600078ef611 */
[----:B------:R-:W-:Y:S01]  /*5d90*/  STS [R186+0x21400], R6 ;  /* 0x02140006ba007388 */ /* 0x000fe20000000800 */
[----:B------:R-:W-:Y:S03]  /*5da0*/  LEA R205, R13, UR4, 0x1 ;  /* 0x000000040dcd7c11 */ /* 0x000fe6000f8e08ff */
[----:B------:R1:W-:Y:S01]  /*5db0*/  STS [R0+0x21000], R5 ;  /* 0x0210000500007388 */ /* 0x0003e20000000800 */
[C---:B------:R-:W-:Y:S02]  /*5dc0*/  IADD3 R181, PT, PT, R205.reuse, R211, RZ ;  /* 0x000000d3cdb57210 */ /* 0x040fe40007ffe0ff */
[----:B------:R-:W-:Y:S01]  /*5dd0*/  IADD3 R182, PT, PT, R205, R215, RZ ;  /* 0x000000d7cdb67210 */ /* 0x000fe20007ffe0ff */
[----:B------:R2:W-:Y:S04]  /*5de0*/  STS [R0+0x21400], R4 ;  /* 0x0214000400007388 */ /* 0x0005e80000000800 */
[----:B------:R3:W-:Y:S01]  /*5df0*/  STS [R187], R3 ;  /* 0x00000003bb007388 */ /* 0x0007e20000000800 */
[----:B-1----:R-:W-:Y:S02]  /*5e00*/  F2FP.BF16.F32.PACK_AB R5, R241, R242 ;  /* 0x000000f2f105723e */ /* 0x002fe400000010ff */
[----:B--2---:R-:W-:Y:S02]  /*5e10*/  F2FP.BF16.F32.PACK_AB R0, R235, R234 ;  /* 0x000000eaeb00723e */ /* 0x004fe400000010ff */
[----:B------:R-:W-:Y:S02]  /*5e20*/  F2FP.BF16.F32.PACK_AB R4, R219, R36 ;  /* 0x00000024db04723e */ /* 0x000fe400000010ff */
[----:B---3--:R-:W-:Y:S01]  /*5e30*/  F2FP.BF16.F32.PACK_AB R3, R230, R231 ;  /* 0x000000e7e603723e */ /* 0x008fe200000010ff */
[----:B------:R1:W-:Y:S04]  /*5e40*/  STS [R187+0x400], R0 ;  /* 0x00040000bb007388 */ /* 0x0003e80000000800 */
[----:B------:R2:W-:Y:S04]  /*5e50*/  STS [R2], R4 ;  /* 0x0000000402007388 */ /* 0x0005e80000000800 */
[----:B------:R3:W-:Y:S04]  /*5e60*/  STS [R2+0x400], R3 ;  /* 0x0004000302007388 */ /* 0x0007e80000000800 */
[----:B------:R4:W-:Y:S01]  /*5e70*/  STS [R187+0x1000], R5 ;  /* 0x00100005bb007388 */ /* 0x0009e20000000800 */
[----:B-1----:R-:W-:Y:S02]  /*5e80*/  LOP3.LUT R0, R207, 0x8, RZ, 0xc0, !PT ;  /* 0x00000008cf007812 */ /* 0x002fe400078ec0ff */
[----:B--2---:R-:W-:Y:S02]  /*5e90*/  F2FP.BF16.F32.PACK_AB R4, R239, R240 ;  /* 0x000000f0ef04723e */ /* 0x004fe400000010ff */
[----:B------:R-:W-:Y:S02]  /*5ea0*/  LOP3.LUT R0, R218, R213, R0, 0xf6, !PT ;  /* 0x000000d5da007212 */ /* 0x000fe400078ef600 */
[----:B---3--:R-:W-:Y:S02]  /*5eb0*/  F2FP.BF16.F32.PACK_AB R3, R243, R244 ;  /* 0x000000f4f303723e */ /* 0x008fe400000010ff */
[----:B------:R-:W-:Y:S02]  /*5ec0*/  LEA R196, R0, UR4, 0x1 ;  /* 0x0000000400c47c11 */ /* 0x000fe4000f8e08ff */
[----:B----4-:R-:W-:Y:S03]  /*5ed0*/  F2FP.BF16.F32.PACK_AB R5, R247, R248 ;  /* 0x000000f8f705723e */ /* 0x010fe600000010ff */
[C---:B------:R-:W-:Y:S02]  /*5ee0*/  IMAD.IADD R180, R196.reuse, 0x1, R215 ;  /* 0x00000001c4b47824 */ /* 0x040fe400078e02d7 */
[----:B------:R-:W-:Y:S02]  /*5ef0*/  STS [R187+0x1400], R5 ;  /* 0x00140005bb007388 */ /* 0x000fe40000000800 */
[C---:B------:R-:W-:Y:S02]  /*5f00*/  IMAD.IADD R0, R211.reuse, 0x1, R180 ;  /* 0x00000001d3007824 */ /* 0x040fe400078e02b4 */
[----:B------:R-:W-:Y:S04]  /*5f10*/  STS [R2+0x1000], R4 ;  /* 0x0010000402007388 */ /* 0x000fe80000000800 */
[----:B------:R1:W-:Y:S04]  /*5f20*/  STS [R2+0x1400], R3 ;  /* 0x0014000302007388 */ /* 0x0003e80000000800 */
[----:B------:R-:W-:Y:S08]  /*5f30*/  LDSM.16.M88.4 R32, [R196+0x8000] ;  /* 0x00800000c420783b */ /* 0x000ff00000000200 */
[----:B------:R-:W2:Y:S08]  /*5f40*/  LDSM.16.M88.4 R16, [R205+0x14000] ;  /* 0x01400000cd10783b */ /* 0x000eb00000000200 */
[----:B------:R-:W3:Y:S01]  /*5f50*/  LDSM.16.M88.4 R28, [R196+0x9000] ;  /* 0x00900000c41c783b */ /* 0x000ee20000000200 */
[----:B-1----:R-:W-:Y:S01]  /*5f60*/  IMAD.IADD R3, R196, 0x1, R211 ;  /* 0x00000001c4037824 */ /* 0x002fe200078e02d3 */
[----:B------:R-:W-:Y:S06]  /*5f70*/  IADD3 R2, PT, PT, R211, R182, RZ ;  /* 0x000000b6d3027210 */ /* 0x000fec0007ffe0ff */
[----:B------:R-:W1:Y:S08]  /*5f80*/  LDSM.16.M88.4 R164, [R205+0x14800] ;  /* 0x01480000cda4783b */ /* 0x000e700000000200 */
        /* <DEDUP_REMOVED lines=19> */
[-C--:B------:R-:W-:Y:S01]  /*60c0*/  HMMA.16816.F32.BF16 R28, R176, R166.reuse, R28 ;  /* 0x000000a6b01c723c */ /* 0x080fe2000004181c */
[----:B------:R-:W1:Y:S07]  /*60d0*/  LDSM.16.M88.4 R176, [R182+0x14000] ;  /* 0x01400000b6b0783b */ /* 0x000e6e0000000200 */
[----:B------:R-:W-:Y:S01]  /*60e0*/  HMMA.16816.F32.BF16 R32, R168, R166, R32 ;  /* 0x000000a6a820723c */ /* 0x000fe20000041820 */
[----:B------:R-:W2:Y:S08]  /*60f0*/  LDSM.16.M88.4 R164, [R180+0x9000] ;  /* 0x00900000b4a4783b */ /* 0x000eb00000000200 */
[----:B------:R-:W3:Y:S01]  /*6100*/  LDSM.16.M88.4 R168, [R182+0x14800] ;  /* 0x01480000b6a8783b */ /* 0x000ee20000000200 */
[-C--:B-1----:R-:W-:Y:S08]  /*6110*/  HMMA.16816.F32.BF16 R4, R172, R176.reuse, R4 ;  /* 0x000000b0ac04723c */ /* 0x082ff00000041804 */
[C---:B--2---:R-:W-:Y:S08]  /*6120*/  HMMA.16816.F32.BF16 R8, R164.reuse, R176, R8 ;  /* 0x000000b0a408723c */ /* 0x044ff00000041808 */
[-C--:B------:R-:W-:Y:S08]  /*6130*/  HMMA.16816.F32.BF16 R12, R164, R178.reuse, R12 ;  /* 0x000000b2a40c723c */ /* 0x080ff0000004180c */
[C---:B------:R-:W-:Y:S01]  /*6140*/  HMMA.16816.F32.BF16 R16, R172.reuse, R178, R16 ;  /* 0x000000b2ac10723c */ /* 0x040fe20000041810 */
[----:B------:R-:W-:Y:S07]  /*6150*/  LDSM.16.M88.4 R176, [R181+0x18800] ;  /* 0x01880000b5b0783b */ /* 0x000fee0000000200 */
[-C--:B---3--:R-:W-:Y:S08]  /*6160*/  HMMA.16816.F32.BF16 R20, R172, R168.reuse, R20 ;  /* 0x000000a8ac14723c */ /* 0x088ff00000041814 */
        /* <DEDUP_REMOVED lines=28> */
[----:B------:R1:W2:Y:S08]  /*6330*/  LDSM.16.M88.4 R164, [R181+0x18000] ;  /* 0x01800000b5a4783b */ /* 0x0002b00000000200 */
[----:B------:R3:W4:Y:S01]  /*6340*/  LDSM.16.M88.4 R172, [R3+0xb000] ;  /* 0x00b0000003ac783b */ /* 0x0007220000000200 */
[----:B-1----:R-:W-:Y:S01]  /*6350*/  MOV R181, R185 ;  /* 0x000000b900b57202 */ /* 0x002fe20000000f00 */
[----:B---3--:R-:W-:Y:S01]  /*6360*/  IMAD.MOV.U32 R3, RZ, RZ, R184 ;  /* 0x000000ffff037224 */ /* 0x008fe200078e00b8 */
[-C--:B--2---:R-:W-:Y:S08]  /*6370*/  HMMA.16816.F32.BF16 R4, R168, R164.reuse, R4 ;  /* 0x000000a4a804723c */ /* 0x084ff00000041804 */
[C---:B----4-:R-:W-:Y:S01]  /*6380*/  HMMA.16816.F32.BF16 R8, R172.reuse, R164, R8 ;  /* 0x000000a4ac08723c */ /* 0x050fe20000041808 */
[----:B------:R-:W-:Y:S01]  /*6390*/  IMAD.U32 R164, RZ, RZ, UR10 ;  /* 0x0000000affa47e24 */ /* 0x000fe2000f8e00ff */
[----:B------:R-:W-:Y:S04]  /*63a0*/  MOV R165, UR11 ;  /* 0x0000000b00a57c02 */ /* 0x000fe80008000f00 */
[C---:B------:R-:W-:Y:S02]  /*63b0*/  LEA R184, P0, R183.reuse, R164, 0x2 ;  /* 0x000000a4b7b87211 */ /* 0x040fe400078010ff */
[-C--:B------:R-:W-:Y:S03]  /*63c0*/  HMMA.16816.F32.BF16 R12, R172, R166.reuse, R12 ;  /* 0x000000a6ac0c723c */ /* 0x080fe6000004180c */
[----:B------:R-:W-:Y:S05]  /*63d0*/  LEA.HI.X R185, R183, R165, RZ, 0x2, P0 ;  /* 0x000000a5b7b97211 */ /* 0x000fea00000f14ff */
[C---:B------:R-:W-:Y:S01]  /*63e0*/  HMMA.16816.F32.BF16 R16, R168.reuse, R166, R16 ;  /* 0x000000a6a810723c */ /* 0x040fe20000041810 */
[----:B------:R-:W2:Y:S04]  /*63f0*/  LDG.E R183, desc[UR32][R184.64] ;  /* 0x00000020b8b77981 */ /* 0x000ea8000c1e1900 */
[----:B------:R-:W-:Y:S03]  /*6400*/  LDSM.16.M88.4 R164, [R180+0xa000] ;  /* 0x00a00000b4a4783b */ /* 0x000fe60000000200 */
[-C--:B------:R-:W-:Y:S08]  /*6410*/  HMMA.16816.F32.BF16 R20, R168, R176.reuse, R20 ;  /* 0x000000b0a814723c */ /* 0x080ff00000041814 */
[C---:B------:R-:W-:Y:S04]  /*6420*/  HMMA.16816.F32.BF16 R24, R172.reuse, R176, R24 ;  /* 0x000000b0ac18723c */ /* 0x040fe80000041818 */
[----:B------:R-:W-:Y:S01]  /*6430*/  IMAD.MOV.U32 R176, RZ, RZ, R181 ;  /* 0x000000ffffb07224 */ /* 0x000fe200078e00b5 */
[----:B------:R-:W-:Y:S01]  /*6440*/  MOV R177, R3 ;  /* 0x0000000300b17202 */ /* 0x000fe20000000f00 */
[----:B------:R-:W3:Y:S02]  /*6450*/  LDG.E R181, desc[UR32][R184.64+0x20] ;  /* 0x00002020b8b57981 */ /* 0x000ee4000c1e1900 */
[-C--:B------:R-:W-:Y:S02]  /*6460*/  HMMA.16816.F32.BF16 R28, R172, R178.reuse, R28 ;  /* 0x000000b2ac1c723c */ /* 0x080fe4000004181c */
[----:B------:R1:W-:Y:S06]  /*6470*/  LDSM.16.M88.4 R172, [R180+0xb000] ;  /* 0x00b00000b4ac783b */ /* 0x0003ec0000000200 */
[----:B------:R-:W-:Y:S02]  /*6480*/  HMMA.16816.F32.BF16 R32, R168, R178, R32 ;  /* 0x000000b2a820723c */ /* 0x000fe40000041820 */
[----:B------:R-:W4:Y:S08]  /*6490*/  LDSM.16.M88.4 R168, [R182+0x18000] ;  /* 0x01800000b6a8783b */ /* 0x000f300000000200 */
[----:B------:R-:W5:Y:S04]  /*64a0*/  LDG.E R3, desc[UR32][R184.64+0xa0] ;  /* 0x0000a020b8037981 */ /* 0x000f68000c1e1900 */
[----:B-1----:R1:W5:Y:S01]  /*64b0*/  LDG.E R180, desc[UR32][R184.64+0x80] ;  /* 0x00008020b8b47981 */ /* 0x002362000c1e1900 */
[-C--:B----4-:R-:W-:Y:S05]  /*64c0*/  HMMA.16816.F32.BF16 R4, R164, R168.reuse, R4 ;  /* 0x000000a8a404723c */ /* 0x090fea0000041804 */
[----:B-1----:R-:W-:Y:S01]  /*64d0*/  IMAD.MOV.U32 R184, RZ, RZ, R176 ;  /* 0x000000ffffb87224 */ /* 0x002fe200078e00b0 */
[----:B------:R-:W-:Y:S02]  /*64e0*/  MOV R185, R177 ;  /* 0x000000b100b97202 */ /* 0x000fe40000000f00 */
[C---:B------:R-:W-:Y:S01]  /*64f0*/  HMMA.16816.F32.BF16 R8, R172.reuse, R168, R8 ;  /* 0x000000a8ac08723c */ /* 0x040fe20000041808 */
[----:B------:R-:W-:Y:S07]  /*6500*/  LDSM.16.M88.4 R176, [R2+0x18800] ;  /* 0x0188000002b0783b */ /* 0x000fee0000000200 */
        /* <DEDUP_REMOVED lines=8> */
[----:B------:R1:W-:Y:S08]  /*6590*/  LDSM.16.M88.4 R164, [R0+0xa000] ;  /* 0x00a0000000a4783b */ /* 0x0003f00000000200 */
[----:B------:R4:W4:Y:S01]  /*65a0*/  LDSM.16.M88.4 R168, [R2+0x18000] ;  /* 0x0180000002a8783b */ /* 0x0009220000000200 */
[----:B-1----:R-:W-:Y:S04]  /*65b0*/  FFMA.FTZ R0, -R184, R184, 1 ;  /* 0x3f800000b8007423 */ /* 0x002fe800000101b8 */
[----:B------:R-:W-:Y:S01]  /*65c0*/  FMUL.FTZ R0, R0, UR13 ;  /* 0x0000000d00007c20 */ /* 0x000fe20008410000 */
[----:B----4-:R-:W-:Y:S04]  /*65d0*/  FFMA.FTZ R2, -R185, R185, 1 ;  /* 0x3f800000b9027423 */ /* 0x010fe800000101b9 */
[----:B------:R-:W-:Y:S01]  /*65e0*/  FMUL.FTZ R2, R2, UR13 ;  /* 0x0000000d02027c20 */ /* 0x000fe20008410000 */
[-C--:B------:R-:W-:Y:S08]  /*65f0*/  HMMA.16816.F32.BF16 R4, R164, R168.reuse, R4 ;  /* 0x000000a8a404723c */ /* 0x080ff00000041804 */
[C---:B------:R-:W-:Y:S08]  /*6600*/  HMMA.16816.F32.BF16 R8, R172.reuse, R168, R8 ;  /* 0x000000a8ac08723c */ /* 0x040ff00000041808 */
[-C--:B------:R-:W-:Y:S08]  /*6610*/  HMMA.16816.F32.BF16 R12, R172, R170.reuse, R12 ;  /* 0x000000aaac0c723c */ /* 0x080ff0000004180c */
[C---:B------:R-:W-:Y:S08]  /*6620*/  HMMA.16816.F32.BF16 R16, R164.reuse, R170, R16 ;  /* 0x000000aaa410723c */ /* 0x040ff00000041810 */
[-C--:B------:R-:W-:Y:S08]  /*6630*/  HMMA.16816.F32.BF16 R20, R164, R176.reuse, R20 ;  /* 0x000000b0a414723c */ /* 0x080ff00000041814 */
        /* <DEDUP_REMOVED lines=8> */
[----:B------:R-:W-:Y:S01]  /*66c0*/  FMUL.FTZ R5, R46, R5 ;  /* 0x000000052e057220 */ /* 0x000fe20000410000 */
[----:B------:R1:W5:Y:S01]  /*66d0*/  LDL.LU R47, [R1+0x6c] ;  /* 0x00006c00012f7983 */ /* 0x0003620000300800 */
[----:B------:R-:W-:Y:S01]  /*66e0*/  FMUL.FTZ R17, R45, R16 ;  /* 0x000000102d117220 */ /* 0x000fe20000410000 */
[----:B------:R-:W-:Y:S01]  /*66f0*/  FMUL.FTZ R164, R44, R164 ;  /* 0x000000a42ca47220 */ /* 0x000fe20000410000 */
[----:B------:R-:W-:Y:S01]  /*6700*/  FFMA.FTZ R16, -R38, R38, 1 ;  /* 0x3f80000026107423 */ /* 0x000fe20000010126 */
[----:B------:R1:W5:Y:S01]  /*6710*/  LDL.LU R46, [R1+0x68] ;  /* 0x00006800012e7983 */ /* 0x0003620000300800 */
[----:B------:R-:W-:Y:S01]  /*6720*/  FMUL.FTZ R2, R5, R2 ;  /* 0x0000000205027220 */ /* 0x000fe20000410000 */
[----:B------:R-:W-:Y:S01]  /*6730*/  FFMA.FTZ R5, -R43, R43, 1 ;  /* 0x3f8000002b057423 */ /* 0x000fe2000001012b */
[C---:B------:R-:W-:Y:S01]  /*6740*/  FADD.FTZ R165, -R183.reuse, R21 ;  /* 0x00000015b7a57221 */ /* 0x040fe20000010100 */
[----:B------:R1:W5:Y:S01]  /*6750*/  LDL.LU R45, [R1+0x64] ;  /* 0x00006400012d7983 */ /* 0x0003620000300800 */
[C---:B------:R-:W-:Y:S01]  /*6760*/  FADD.FTZ R32, -R183.reuse, R32 ;  /* 0x00000020b7207221 */ /* 0x040fe20000010100 */
[----:B------:R-:W-:Y:S01]  /*6770*/  FMUL.FTZ R0, R4, R0 ;  /* 0x0000000004007220 */ /* 0x000fe20000410000 */
[----:B------:R-:W-:Y:S01]  /*6780*/  FMUL.FTZ R165, R40, R165 ;  /* 0x000000a528a57220 */ /* 0x000fe20000410000 */
[----:B------:R1:W5:Y:S01]  /*6790*/  LDL.LU R44, [R1+0x60] ;  /* 0x00006000012c7983 */ /* 0x0003620000300800 */
[----:B------:R-:W-:Y:S01]  /*67a0*/  FADD.FTZ R4, -R183, R20 ;  /* 0x00000014b7047221 */ /* 0x000fe20000010100 */
[----:B------:R-:W-:Y:S01]  /*67b0*/  FFMA.FTZ R20, -R42, R42, 1 ;  /* 0x3f8000002a147423 */ /* 0x000fe2000001012a */
[----:B------:R-:W-:Y:S01]  /*67c0*/  F2FP.BF16.F32.PACK_AB R2, R2, R0 ;  /* 0x000000000202723e */ /* 0x000fe200000010ff */
[----:B------:R1:W5:Y:S01]  /*67d0*/  LDL.LU R43, [R1+0x5c] ;  /* 0x00005c00012b7983 */ /* 0x0003620000300800 */
[----:B------:R-:W-:Y:S01]  /*67e0*/  FMUL.FTZ R21, R41, R4 ;  /* 0x0000000429157220 */ /* 0x000fe20000410000 */
[----:B------:R-:W-:Y:S01]  /*67f0*/  FFMA.FTZ R4, -R39, R39, 1 ;  /* 0x3f80000027047423 */ /* 0x000fe20000010127 */
[----:B------:R-:W-:Y:S01]  /*6800*/  FMUL.FTZ R16, R16, UR13 ;  /* 0x0000000d10107c20 */ /* 0x000fe20008410000 */
[----:B------:R1:W5:Y:S01]  /*6810*/  LDL.LU R42, [R1+0x58] ;  /* 0x00005800012a7983 */ /* 0x0003620000300800 */
[----:B------:R-:W-:Y:S01]  /*6820*/  FMUL.FTZ R5, R5, UR13 ;  /* 0x0000000d05057c20 */ /* 0x000fe20008410000 */
[----:B------:R-:W-:Y:S01]  /*6830*/  FMUL.FTZ R4, R4, UR13 ;  /* 0x0000000d04047c20 */ /* 0x000fe20008410000 */
[----:B------:R-:W-:Y:S01]  /*6840*/  FMUL.FTZ R0, R165, R16 ;  /* 0x00000010a5007220 */ /* 0x000fe20000410000 */
[----:B------:R1:W5:Y:S01]  /*6850*/  LDL.LU R41, [R1+0x54] ;  /* 0x0000540001297983 */ /* 0x0003620000300800 */
[----:B------:R-:W-:Y:S01]  /*6860*/  FMUL.FTZ R5, R17, R5 ;  /* 0x0000000511057220 */ /* 0x000fe20000410000 */
[----:B------:R-:W-:Y:S01]  /*6870*/  FFMA.FTZ R17, -R37, R37, 1 ;  /* 0x3f80000025117423 */ /* 0x000fe20000010125 */
[----:B------:R-:W-:Y:S01]  /*6880*/  FMUL.FTZ R4, R21, R4 ;  /* 0x0000000415047220 */ /* 0x000fe20000410000 */
[----:B------:R1:W5:Y:S01]  /*6890*/  LDL.LU R40, [R1+0x50] ;  /* 0x0000500001287983 */ /* 0x0003620000300800 */
[----:B------:R-:W-:Y:S01]  /*68a0*/  FADD.FTZ R33, -R183, R33 ;  /* 0x00000021b7217221 */ /* 0x000fe20000010100 */
[----:B------:R-:W-:Y:S01]  /*68b0*/  FMUL.FTZ R20, R20, UR13 ;  /* 0x0000000d14147c20 */ /* 0x000fe20008410000 */
[----:B------:R-:W-:Y:S01]  /*68c0*/  FMUL.FTZ R17, R17, UR13 ;  /* 0x0000000d11117c20 */ /* 0x000fe20008410000 */
[----:B------:R1:W5:Y:S01]  /*68d0*/  LDL.LU R39, [R1+0x4c] ;  /* 0x00004c0001277983 */ /* 0x0003620000300800 */
[----:B------:R-:W-:Y:S01]  /*68e0*/  F2FP.BF16.F32.PACK_AB R21, R0, R4 ;  /* 0x000000040015723e */ /* 0x000fe200000010ff */
[----:B------:R-:W-:Y:S01]  /*68f0*/  FMUL.FTZ R0, R36, R32 ;  /* 0x0000002024007220 */ /* 0x000fe20000410000 */
[----:B------:R-:W-:Y:S01]  /*6900*/  FMUL.FTZ R4, R219, R33 ;  /* 0x00000021db047220 */ /* 0x000fe20000410000 */
[----:B------:R1:W5:Y:S01]  /*6910*/  LDL.LU R38, [R1+0x48] ;  /* 0x0000480001267983 */ /* 0x0003620000300800 */
[----:B------:R-:W-:Y:S01]  /*6920*/  FMUL.FTZ R20, R164, R20 ;  /* 0x00000014a4147220 */ /* 0x000fe20000410000 */
[C---:B---3--:R-:W-:Y:S01]  /*6930*/  FADD.FTZ R6, -R181.reuse, R6 ;  /* 0x00000006b5067221 */ /* 0x048fe20000010100 */
[----:B------:R-:W-:Y:S01]  /*6940*/  FADD.FTZ R7, -R181, R7 ;  /* 0x00000007b5077221 */ /* 0x000fe20000010100 */
[----:B------:R1:W5:Y:S01]  /*6950*/  LDL.LU R37, [R1+0x44] ;  /* 0x0000440001257983 */ /* 0x0003620000300800 */
[----:B------:R-:W-:Y:S01]  /*6960*/  FMUL.FTZ R17, R0, R17 ;  /* 0x0000001100117220 */ /* 0x000fe20000410000 */
[----:B------:R-:W-:Y:S01]  /*6970*/  F2FP.BF16.F32.PACK_AB R20, R20, R5 ;  /* 0x000000051414723e */ /* 0x000fe200000010ff */
[----:B------:R-:W-:Y:S01]  /*6980*/  FMUL.FTZ R5, R224, R6 ;  /* 0x00000006e0057220 */ /* 0x000fe20000410000 */
[----:B------:R1:W5:Y:S01]  /*6990*/  LDL.LU R36, [R1+0x40] ;  /* 0x0000400001247983 */ /* 0x0003620000300800 */
[----:B------:R-:W-:Y:S01]  /*69a0*/  FMUL.FTZ R0, R223, R7 ;  /* 0x00000007df007220 */ /* 0x000fe20000410000 */
[----:B------:R-:W-:Y:S01]  /*69b0*/  FFMA.FTZ R6, -R222, R222, 1 ;  /* 0x3f800000de067423 */ /* 0x000fe200000101de */
[----:B------:R-:W-:Y:S01]  /*69c0*/  FFMA.FTZ R16, -R221, R221, 1 ;  /* 0x3f800000dd107423 */ /* 0x000fe200000101dd */
[----:B------:R-:W-:Y:S01]  /*69d0*/  MOV R224, 0x20 ;  /* 0x0000002000e07802 */ /* 0x000fe20000000f00 */
[----:B------:R-:W2:Y:S01]  /*69e0*/  S2R R219, SR_TID.X ;  /* 0x0000000000db7919 */ /* 0x000ea20000002100 */
[----:B------:R-:W-:Y:S01]  /*69f0*/  FFMA.FTZ R7, -R220, R220, 1 ;  /* 0x3f800000dc077423 */ /* 0x000fe200000101dc */
[----:B------:R-:W-:Y:S01]  /*6a00*/  FMUL.FTZ R6, R6, UR13 ;  /* 0x0000000d06067c20 */ /* 0x000fe20008410000 */
[----:B------:R-:W-:Y:S02]  /*6a10*/  FMUL.FTZ R16, R16, UR13 ;  /* 0x0000000d10107c20 */ /* 0x000fe40008410000 */
[----:B------:R-:W-:Y:S01]  /*6a20*/  FMUL.FTZ R7, R7, UR13 ;  /* 0x0000000d07077c20 */ /* 0x000fe20008410000 */
[----:B------:R-:W-:Y:S01]  /*6a30*/  FMUL.FTZ R6, R4, R6 ;  /* 0x0000000604067220 */ /* 0x000fe20000410000 */
[----:B------:R-:W-:Y:S02]  /*6a40*/  FMUL.FTZ R16, R5, R16 ;  /* 0x0000001005107220 */ /* 0x000fe40000410000 */
[----:B------:R-:W-:Y:S01]  /*6a50*/  FMUL.FTZ R7, R0, R7 ;  /* 0x0000000700077220 */ /* 0x000fe20000410000 */
[C---:B--2---:R-:W-:Y:S01]  /*6a60*/  LOP3.LUT R223, R219.reuse, 0x8, RZ, 0xc0, !PT ;  /* 0x00000008dbdf7812 */ /* 0x044fe200078ec0ff */
[C---:B------:R-:W-:Y:S01]  /*6a70*/  IMAD.SHL.U32 R222, R219.reuse, 0x20, RZ ;  /* 0x00000020dbde7824 */ /* 0x040fe200078e00ff */
[C---:B------:R-:W-:Y:S02]  /*6a80*/  SHF.L.U32 R221, R219.reuse, 0x6, RZ ;  /* 0x00000006dbdd7819 */ /* 0x040fe400000006ff */
[----:B------:R-:W-:Y:S01]  /*6a90*/  SHF.L.U32 R220, R219, 0x3, RZ ;  /* 0x00000003dbdc7819 */ /* 0x000fe200000006ff */
[----:B-1----:R-:W-:Y:S06]  /*6aa0*/  BRA.U !UP0, `(.L_x_905) ;  /* 0x0000000108f07547 */ /* 0x002fec000b800000 */
[----:B------:R-:W2:Y:S01]  /*6ab0*/  LDL.LU R166, [R1+0x1c] ;  /* 0x00001c0001a67983 */ /* 0x000ea20000300800 */
[----:B------:R-:W1:Y:S01]  /*6ac0*/  LDC R32, c[0x0][0x3b0] ;  /* 0x0000ec00ff207b82 */ /* 0x000e620000000800 */
[----:B------:R-:W-:Y:S01]  /*6ad0*/  IADD3 R4, P0, PT, RZ, -UR27, RZ ;  /* 0x8000001bff047c10 */ /* 0x000fe2000ff1e0ff */
[----:B------:R-:W-:Y:S01]  /*6ae0*/  ULOP3.LUT UR15, UR34, 0x1, URZ, 0xc0, !UPT ;  /* 0x00000001220f7892 */ /* 0x000fe2000f8ec0ff */
[----:B------:R-:W3:Y:S01]  /*6af0*/  LDL.LU R165, [R1+0x18] ;  /* 0x0000180001a57983 */ /* 0x000ee20000300800 */
[----:B------:R-:W-:Y:S02]  /*6b00*/  LOP3.LUT R185, R220, 0x38, RZ, 0xc0, !PT ;  /* 0x00000038dcb97812 */ /* 0x000fe400078ec0ff */
[----:B------:R-:W-:Y:S01]  /*6b10*/  UISETP.NE.U32.AND UP1, UPT, UR15, 0x1, UPT ;  /* 0x000000010f00788c */ /* 0x000fe2000bf25070 */
[----:B------:R-:W4:Y:S01]  /*6b20*/  LDL.LU R164, [R1+0x14] ;  /* 0x0000140001a47983 */ /* 0x000f220000300800 */
[C---:B------:R-:W-:Y:S01]  /*6b30*/  ISETP.GE.AND P4, PT, R185.reuse, UR8, PT ;  /* 0x00000008b9007c0c */ /* 0x040fe2000bf86270 */
[----:B------:R-:W3:Y:S01]  /*6b40*/  LDC R33, c[0x0][0x3b4] ;  /* 0x0000ed00ff217b82 */ /* 0x000ee20000000800 */
[----:B------:R-:W-:Y:S01]  /*6b50*/  USEL UR15, UR5, 0x4000, !UP1 ;  /* 0x00004000050f7887 */ /* 0x000fe2000c800000 */
[----:B------:R-:W-:Y:S04]  /*6b60*/  LOP3.LUT R167, R185, 0x40, RZ, 0xfc, !PT ;  /* 0x00000040b9a77812 */ /* 0x000fe800078efcff */
[----:B------:R-:W-:Y:S01]  /*6b70*/  ISETP.GE.AND P2, PT, R167, UR8, PT ;  /* 0x00000008a7007c0c */ /* 0x000fe2000bf46270 */
[----:B------:R-:W-:Y:S02]  /*6b80*/  VIADD R236, R236, UR15 ;  /* 0x0000000fecec7c36 */ /* 0x000fe40008000000 */
[----:B------:R-:W-:Y:S02]  /*6b90*/  VIADD R206, R206, UR15 ;  /* 0x0000000fcece7c36 */ /* 0x000fe40008000000 */
[----:B----4-:R-:W-:Y:S02]  /*6ba0*/  VIADD R164, R164, UR15 ;  /* 0x0000000fa4a47c36 */ /* 0x010fe40008000000 */
[----:B-1----:R-:W-:Y:S04]  /*6bb0*/  IMAD.SHL.U32 R0, R32, 0x40, RZ ;  /* 0x0000004020007824 */ /* 0x002fe800078e00ff */
[----:B------:R-:W-:Y:S05]  /*6bc0*/  IMAD.X R0, RZ, RZ, ~R0, P0 ;  /* 0x000000ffff007224 */ /* 0x000fea00000e0e00 */
[----:B------:R-:W-:Y:S04]  /*6bd0*/  SHF.R.S64 R4, R4, 0x1f, R0 ;  /* 0x0000001f04047819 */ /* 0x000fe80000001000 */
[----:B--2---:R-:W-:Y:S04]  /*6be0*/  IADD3 R166, P0, PT, R4, R166, RZ ;  /* 0x000000a604a67210 */ /* 0x004fe80007f1e0ff */
[----:B---3--:R-:W-:Y:S01]  /*6bf0*/  LEA.HI.X.SX32 R165, R0, R165, 0x1, P0 ;  /* 0x000000a500a57211 */ /* 0x008fe200000f0eff */
[----:B------:R1:W-:Y:S01]  /*6c00*/  STL [R1+0x1c], R166 ;  /* 0x00001ca601007387 */ /* 0x0003e20000100800 */
[--C-:B------:R-:W-:Y:S02]  /*6c10*/  @!P4 IMAD.MOV.U32 R4, RZ, RZ, R166.reuse ;  /* 0x000000ffff04c224 */ /* 0x100fe400078e00a6 */
[----:B------:R-:W-:Y:S01]  /*6c20*/  IMAD.SHL.U32 R0, R33, 0x40, RZ ;  /* 0x0000004021007824 */ /* 0x000fe200078e00ff */
[----:B------:R1:W-:Y:S01]  /*6c30*/  STL [R1+0x18], R165 ;  /* 0x000018a501007387 */ /* 0x0003e20000100800 */
[--C-:B------:R-:W-:Y:S03]  /*6c40*/  @!P4 IMAD.MOV.U32 R5, RZ, RZ, R165.reuse ;  /* 0x000000ffff05c224 */ /* 0x100fe600078e00a5 */
[----:B------:R1:W-:Y:S04]  /*6c50*/  STL [R1+0x14], R164 ;  /* 0x000014a401007387 */ /* 0x0003e80000100800 */
[----:B------:R-:W-:Y:S01]  /*6c60*/  @!PT LDS RZ, [RZ] ;  /* 0x00000000fffff984 */ /* 0x000fe20000000800 */
[----:B------:R-:W-:Y:S01]  /*6c70*/  @!PT LDS RZ, [RZ] ;  /* 0x00000000fffff984 */ /* 0x000fe20000000800 */
[----:B------:R-:W-:Y:S01]  /*6c80*/  @!PT LDS RZ, [RZ] ;  /* 0x00000000fffff984 */ /* 0x000fe20000000800 */
[----:B------:R2:W-:Y:S04]  /*6c90*/  @!P4 LDGSTS.E.BYPASS.LTC128B.128 [R164], desc[UR32][R4.64] ;  /* 0x0000000004a4cfae */ /* 0x0005e8000b981a20 */
[----:B------:R1:W-:Y:S04]  /*6ca0*/  @P4 STS.64 [R236], RZ ;  /* 0x000000ffec004388 */ /* 0x0003e80000000a00 */
[----:B------:R1:W-:Y:S01]  /*6cb0*/  @P4 STS.64 [R236+0x8], RZ ;  /* 0x000008ffec004388 */ /* 0x0003e20000000a00 */
[----:B--2---:R-:W-:Y:S02]  /*6cc0*/  @!P2 IMAD.MOV.U32 R4, RZ, RZ, R166 ;  /* 0x000000ffff04a224 */ /* 0x004fe400078e00a6 */
[----:B------:R-:W-:Y:S05]  /*6cd0*/  @!P2 IMAD.MOV.U32 R5, RZ, RZ, R165 ;  /* 0x000000ffff05a224 */ /* 0x000fea00078e00a5 */
[----:B------:R-:W-:Y:S01]  /*6ce0*/  @!PT LDS RZ, [RZ] ;  /* 0x00000000fffff984 */ /* 0x000fe20000000800 */
[----:B------:R-:W-:Y:S01]  /*6cf0*/  @!PT LDS RZ, [RZ] ;  /* 0x00000000fffff984 */ /* 0x000fe20000000800 */
[----:B------:R-:W-:Y:S01]  /*6d00*/  @!PT LDS RZ, [RZ] ;  /* 0x00000000fffff984 */ /* 0x000fe20000000800 */
[----:B------:R2:W-:Y:S04]  /*6d10*/  @!P2 LDGSTS.E.BYPASS.LTC128B.128 [R164+0x2000], desc[UR32][R4.64+0x80] ;  /* 0x0200008004a4afae */ /* 0x0005e8000b981a20 */
[----:B------:R1:W-:Y:S04]  /*6d20*/  @P2 STS.64 [R236+0x2000], RZ ;  /* 0x002000ffec002388 */ /* 0x0003e80000000a00 */
[----:B------:R1:W-:Y:S01]  /*6d30*/  @P2 STS.64 [R236+0x2008], RZ ;  /* 0x002008ffec002388 */ /* 0x0003e20000000a00 */
[C---:B--2---:R-:W-:Y:S04]  /*6d40*/  LEA R4, P0, R32.reuse, RZ, 0x6 ;  /* 0x000000ff20047211 */ /* 0x044fe800078030ff */
[----:B------:R-:W-:Y:S02]  /*6d50*/  LEA.HI.X R5, R32, RZ, RZ, 0x6, P0 ;  /* 0x000000ff20057211 */ /* 0x000fe400000f34ff */
[----:B------:R-:W-:Y:S04]  /*6d60*/  @!P4 IADD3 R4, P0, PT, R166, R4, RZ ;  /* 0x00000004a604c210 */ /* 0x000fe80007f1e0ff */
[----:B------:R-:W-:Y:S05]  /*6d70*/  @!P4 IADD3.X R5, PT, PT, R165, R5, R0, P0, !PT ;  /* 0x00000005a505c210 */ /* 0x000fea00007fe400 */
[----:B------:R-:W-:Y:S01]  /*6d80*/  @!PT LDS RZ, [RZ] ;  /* 0x00000000fffff984 */ /* 0x000fe20000000800 */
[----:B------:R-:W-:Y:S01]  /*6d90*/  @!PT LDS RZ, [RZ] ;  /* 0x00000000fffff984 */ /* 0x000fe20000000800 */
[----:B------:R-:W-:Y:S01]  /*6da0*/  @!PT LDS RZ, [RZ] ;  /* 0x00000000fffff984 */ /* 0x000fe20000000800 */
[----:B------:R2:W-:Y:S04]  /*6db0*/  @!P4 LDGSTS.E.BYPASS.LTC128B.128 [R164+0x1000], desc[UR32][R4.64] ;  /* 0x0100000004a4cfae */ /* 0x0005e8000b981a20 */
[----:B------:R1:W-:Y:S04]  /*6dc0*/  @P4 STS.64 [R236+0x1000], RZ ;  /* 0x001000ffec004388 */ /* 0x0003e80000000a00 */
[----:B------:R1:W-:Y:S01]  /*6dd0*/  @P4 STS.64 [R236+0x1008], RZ ;  /* 0x001008ffec004388 */ /* 0x0003e20000000a00 */
[C---:B--2---:R-:W-:Y:S04]  /*6de0*/  @!P2 LEA R4, P0, R32.reuse, R166, 0x6 ;  /* 0x000000a62004a211 */ /* 0x044fe800078030ff */
[----:B------:R-:W-:Y:S05]  /*6df0*/  @!P2 LEA.HI.X R5, R32, R165, R33, 0x6, P0 ;  /* 0x000000a52005a211 */ /* 0x000fea00000f3421 */
[----:B------:R-:W-:Y:S01]  /*6e00*/  @!PT LDS RZ, [RZ] ;  /* 0x00000000fffff984 */ /* 0x000fe20000000800 */
[----:B------:R-:W-:Y:S01]  /*6e10*/  @!PT LDS RZ, [RZ] ;  /* 0x00000000fffff984 */ /* 0x000fe20000000800 */
[----:B------:R-:W-:Y:S01]  /*6e20*/  @!PT LDS RZ, [RZ] ;  /* 0x00000000fffff984 */ /* 0x000fe20000000800 */
[----:B------:R1:W-:Y:S04]  /*6e30*/  @!P2 LDGSTS.E.BYPASS.LTC128B.128 [R164+0x3000], desc[UR32][R4.64+0x80] ;  /* 0x0300008004a4afae */ /* 0x0003e8000b981a20 */
[----:B------:R1:W-:Y:S04]  /*6e40*/  @P2 STS.64 [R236+0x3000], RZ ;  /* 0x003000ffec002388 */ /* 0x0003e80000000a00 */
[----:B------:R1:W-:Y:S04]  /*6e50*/  @P2 STS.64 [R236+0x3008], RZ ;  /* 0x003008ffec002388 */ /* 0x0003e80000000a00 */
[----:B------:R-:W0:Y:S02]  /*6e60*/  LDGDEPBAR ;  /* 0x00000000000079af */ /* 0x000e240000000000 */
.L_x_905:
[----:B-1----:R-:W2:Y:S01]  /*6e70*/  LDL.LU R166, [R1+0xc] ;  /* 0x00000c0001a67983 */ /* 0x002ea20000300800 */
[C---:B------:R-:W-:Y:S01]  /*6e80*/  FADD.FTZ R19, -R181.reuse, R19 ;  /* 0x00000013b5137221 */ /* 0x040fe20000010100 */
[----:B------:R-:W-:Y:S01]  /*6e90*/  FADD.FTZ R22, -R181, R22 ;  /* 0x00000016b5167221 */ /* 0x000fe20000010100 */
[----:B------:R-:W-:Y:S01]  /*6ea0*/  FFMA.FTZ R4, -R194, R194, 1 ;  /* 0x3f800000c2047423 */ /* 0x000fe200000101c2 */
[----:B------:R-:W3:Y:S01]  /*6eb0*/  LDL.LU R165, [R1+0x8] ;  /* 0x0000080001a57983 */ /* 0x000ee20000300800 */
[----:B------:R-:W-:Y:S01]  /*6ec0*/  FMUL.FTZ R19, R237, R19 ;  /* 0x00000013ed137220 */ /* 0x000fe20000410000 */
[----:B------:R-:W-:Y:S01]  /*6ed0*/  FMUL.FTZ R22, R234, R22 ;  /* 0x00000016ea167220 */ /* 0x000fe20000410000 */
[----:B------:R-:W-:Y:S01]  /*6ee0*/  FMUL.FTZ R4, R4, UR13 ;  /* 0x0000000d04047c20 */ /* 0x000fe20008410000 */
[----:B------:R-:W4:Y:S01]  /*6ef0*/  LDL.LU R164, [R1+0x4] ;  /* 0x0000040001a47983 */ /* 0x000f220000300800 */
[----:B------:R-:W-:Y:S01]  /*6f00*/  F2FP.BF16.F32.PACK_AB R0, R7, R16 ;  /* 0x000000100700723e */ /* 0x000fe200000010ff */
[----:B------:R-:W-:Y:S01]  /*6f10*/  FFMA.FTZ R5, -R195, R195, 1 ;  /* 0x3f800000c3057423 */ /* 0x000fe200000101c3 */
[----:B------:R-:W-:Y:S01]  /*6f20*/  FMUL.FTZ R19, R19, R4 ;  /* 0x0000000413137220 */ /* 0x000fe20000410000 */
[----:B------:R-:W2:Y:S01]  /*6f30*/  LDL.LU R33, [R1] ;  /* 0x0000000001217983 */ /* 0x000ea20000300800 */
[----:B------:R-:W-:Y:S01]  /*6f40*/  FFMA.FTZ R4, -R188, R188, 1 ;  /* 0x3f800000bc047423 */ /* 0x000fe200000101bc */
[----:B------:R-:W-:Y:S01]  /*6f50*/  MOV R32, 0x10 ;  /* 0x0000001000207802 */ /* 0x000fe20000000f00 */
[----:B------:R-:W-:Y:S01]  /*6f60*/  FMUL.FTZ R5, R5, UR13 ;  /* 0x0000000d05057c20 */ /* 0x000fe20008410000 */
[----:B------:R1:W-:Y:S01]  /*6f70*/  STS [R186+0x1c000], R2 ;  /* 0x01c00002ba007388 */ /* 0x0003e20000000800 */
[----:B------:R-:W-:Y:S01]  /*6f80*/  FMUL.FTZ R4, R4, UR13 ;  /* 0x0000000d04047c20 */ /* 0x000fe20008410000 */
[----:B------:R-:W-:Y:S01]  /*6f90*/  SEL R32, R32, 0xfffffff0, !P3 ;  /* 0xfffffff020207807 */ /* 0x000fe20005800000 */
[----:B------:R-:W-:Y:S01]  /*6fa0*/  FADD.FTZ R23, -R181, R23 ;  /* 0x00000017b5177221 */ /* 0x000fe20000010100 */
[----:B------:R1:W-:Y:S01]  /*6fb0*/  STS [R186+0x1c400], R0 ;  /* 0x01c40000ba007388 */ /* 0x0003e20000000800 */
[C---:B-----5:R-:W-:Y:S01]  /*6fc0*/  FADD.FTZ R13, -R180.reuse, R13 ;  /* 0x0000000db40d7221 */ /* 0x060fe20000010100 */
[C---:B------:R-:W-:Y:S01]  /*6fd0*/  FADD.FTZ R8, -R180.reuse, R8 ;  /* 0x00000008b4087221 */ /* 0x040fe20000010100 */
[----:B------:R-:W-:Y:S01]  /*6fe0*/  FMUL.FTZ R23, R235, R23 ;  /* 0x00000017eb177220 */ /* 0x000fe20000410000 */
[----:B------:R-:W-:Y:S01]  /*6ff0*/  FADD.FTZ R9, -R180, R9 ;  /* 0x00000009b4097221 */ /* 0x000fe20000010100 */
[----:B------:R-:W-:Y:S01]  /*7000*/  FMUL.FTZ R13, R245, R13 ;  /* 0x0000000df50d7220 */ /* 0x000fe20000410000 */
[----:B------:R-:W-:Y:S01]  /*7010*/  FMUL.FTZ R8, R252, R8 ;  /* 0x00000008fc087220 */ /* 0x000fe20000410000 */
[C---:B------:R-:W-:Y:S01]  /*7020*/  FADD.FTZ R29, -R180.reuse, R29 ;  /* 0x0000001db41d7221 */ /* 0x040fe20000010100 */
[----:B------:R-:W-:Y:S01]  /*7030*/  FMUL.FTZ R9, R249, R9 ;  /* 0x00000009f9097220 */ /* 0x000fe20000410000 */
[----:B------:R-:W-:Y:S01]  /*7040*/  FADD.FTZ R34, -R181, R34 ;  /* 0x00000022b5227221 */ /* 0x000fe20000010100 */
[C---:B------:R-:W-:Y:S01]  /*7050*/  FADD.FTZ R12, -R180.reuse, R12 ;  /* 0x0000000cb40c7221 */ /* 0x040fe20000010100 */
[----:B------:R-:W-:Y:S01]  /*7060*/  FMUL.FTZ R29, R239, R29 ;  /* 0x0000001def1d7220 */ /* 0x000fe20000410000 */
[----:B------:R-:W-:Y:S01]  /*7070*/  FADD.FTZ R28, -R180, R28 ;  /* 0x0000001cb41c7221 */ /* 0x000fe20000010100 */
[----:B------:R-:W-:Y:S01]  /*7080*/  FMUL.FTZ R34, R231, R34 ;  /* 0x00000022e7227220 */ /* 0x000fe20000410000 */
[----:B------:R-:W-:Y:S01]  /*7090*/  FMUL.FTZ R12, R246, R12 ;  /* 0x0000000cf60c7220 */ /* 0x000fe20000410000 */
[----:B------:R-:W-:Y:S01]  /*70a0*/  FADD.FTZ R25, -R180, R25 ;  /* 0x00000019b4197221 */ /* 0x000fe20000010100 */
[----:B------:R-:W-:Y:S01]  /*70b0*/  FMUL.FTZ R28, R240, R28 ;  /* 0x0000001cf01c7220 */ /* 0x000fe20000410000 */
[C---:B------:R-:W-:Y:S01]  /*70c0*/  FADD.FTZ R11, -R3.reuse, R11 ;  /* 0x0000000b030b7221 */ /* 0x040fe20000010100 */
[----:B------:R-:W-:Y:S01]  /*70d0*/  FADD.FTZ R14, -R3, R14 ;  /* 0x0000000e030e7221 */ /* 0x000fe20000010100 */
[----:B------:R-:W-:Y:S01]  /*70e0*/  FMUL.FTZ R25, R241, R25 ;  /* 0x00000019f1197220 */ /* 0x000fe20000410000 */
[----:B------:R-:W-:Y:S01]  /*70f0*/  FADD.FTZ R10, -R3, R10 ;  /* 0x0000000a030a7221 */ /* 0x000fe20000010100 */
[----:B-1----:R-:W-:Y:S01]  /*7100*/  FADD.FTZ R2, -R181, R18 ;  /* 0x00000012b5027221 */ /* 0x002fe20000010100 */
[----:B------:R-:W-:Y:S01]  /*7110*/  F2FP.BF16.F32.PACK_AB R18, R6, R17 ;  /* 0x000000110612723e */ /* 0x000fe200000010ff */
[C---:B------:R-:W-:Y:S01]  /*7120*/  FADD.FTZ R15, -R3.reuse, R15 ;  /* 0x0000000f030f7221 */ /* 0x040fe20000010100 */
[----:B------:R-:W-:Y:S01]  /*7130*/  FADD.FTZ R27, -R3, R27 ;  /* 0x0000001b031b7221 */ /* 0x000fe20000010100 */
[----:B------:R-:W-:Y:S01]  /*7140*/  FMUL.FTZ R6, R238, R2 ;  /* 0x00000002ee067220 */ /* 0x000fe20000410000 */
[----:B------:R-:W-:Y:S01]  /*7150*/  FFMA.FTZ R2, -R190, R190, 1 ;  /* 0x3f800000be027423 */ /* 0x000fe200000101be */
[----:B------:R-:W-:Y:S01]  /*7160*/  FFMA.FTZ R0, -R203, R203, 1 ;  /* 0x3f800000cb007423 */ /* 0x000fe200000101cb */
[----:B------:R-:W-:Y:S01]  /*7170*/  FADD.FTZ R31, -R3, R31 ;  /* 0x0000001f031f7221 */ /* 0x000fe20000010100 */
[----:B------:R-:W-:Y:S01]  /*7180*/  FMUL.FTZ R7, R6, R5 ;  /* 0x0000000506077220 */ /* 0x000fe20000410000 */
[----:B------:R-:W-:Y:S01]  /*7190*/  FMUL.FTZ R2, R2, UR13 ;  /* 0x0000000d02027c20 */ /* 0x000fe20008410000 */
[----:B------:R-:W-:Y:S01]  /*71a0*/  FFMA.FTZ R6, -R191, R191, 1 ;  /* 0x3f800000bf067423 */ /* 0x000fe200000101bf */
[----:B------:R-:W-:Y:S01]  /*71b0*/  FMUL.FTZ R0, R0, UR13 ;  /* 0x0000000d00007c20 */ /* 0x000fe20008410000 */
[----:B------:R-:W-:Y:S01]  /*71c0*/  FFMA.FTZ R5, -R189, R189, 1 ;  /* 0x3f800000bd057423 */ /* 0x000fe200000101bd */
[----:B------:R-:W-:Y:S01]  /*71d0*/  FMUL.FTZ R22, R22, R2 ;  /* 0x0000000216167220 */ /* 0x000fe20000410000 */
[----:B------:R-:W-:Y:S01]  /*71e0*/  FADD.FTZ R2, -R181, R35 ;  /* 0x00000023b5027221 */ /* 0x000fe20000010100 */
[----:B------:R-:W-:Y:S01]  /*71f0*/  FMUL.FTZ R6, R6, UR13 ;  /* 0x0000000d06067c20 */ /* 0x000fe20008410000 */
[----:B------:R-:W-:Y:S01]  /*7200*/  FMUL.FTZ R13, R13, R0 ;  /* 0x000000000d0d7220 */ /* 0x000fe20000410000 */
[----:B------:R-:W-:Y:S01]  /*7210*/  FFMA.FTZ R0, -R192, R192, 1 ;  /* 0x3f800000c0007423 */ /* 0x000fe200000101c0 */
[----:B------:R-:W-:Y:S01]  /*7220*/  FMUL.FTZ R2, R230, R2 ;  /* 0x00000002e6027220 */ /* 0x000fe20000410000 */
[----:B------:R-:W-:Y:S01]  /*7230*/  FMUL.FTZ R16, R23, R6 ;  /* 0x0000000617107220 */ /* 0x000fe20000410000 */
[----:B------:R-:W-:Y:S01]  /*7240*/  FFMA.FTZ R6, -R226, R226, 1 ;  /* 0x3f800000e2067423 */ /* 0x000fe200000101e2 */
[----:B------:R-:W-:Y:S01]  /*7250*/  FMUL.FTZ R0, R0, UR13 ;  /* 0x0000000d00007c20 */ /* 0x000fe20008410000 */
[----:B------:R-:W-:Y:S01]  /*7260*/  FMUL.FTZ R17, R2, R4 ;  /* 0x0000000402117220 */ /* 0x000fe20000410000 */
[----:B------:R-:W-:Y:S01]  /*7270*/  IADD3 R2, PT, PT, R186, R32, RZ ;  /* 0x00000020ba027210 */ /* 0x000fe20007ffe0ff */
[----:B------:R-:W-:Y:S01]  /*7280*/  FMUL.FTZ R6, R6, UR13 ;  /* 0x0000000d06067c20 */ /* 0x000fe20008410000 */
[----:B------:R-:W-:Y:S01]  /*7290*/  F2FP.BF16.F32.PACK_AB R4, R19, R7 ;  /* 0x000000071304723e */ /* 0x000fe200000010ff */
[----:B------:R-:W-:Y:S01]  /*72a0*/  FFMA.FTZ R7, -R227, R227, 1 ;  /* 0x3f800000e3077423 */ /* 0x000fe200000101e3 */
[----:B------:R-:W-:Y:S01]  /*72b0*/  FMUL.FTZ R5, R5, UR13 ;  /* 0x0000000d05057c20 */ /* 0x000fe20008410000 */
[----:B------:R1:W-:Y:S01]  /*72c0*/  STS [R2+0x1c000], R20 ;  /* 0x01c0001402007388 */ /* 0x0003e20000000800 */
[----:B------:R-:W-:Y:S01]  /*72d0*/  FMUL.FTZ R19, R9, R6 ;  /* 0x0000000609137220 */ /* 0x000fe20000410000 */
[----:B------:R-:W-:Y:S01]  /*72e0*/  FMUL.FTZ R7, R7, UR13 ;  /* 0x0000000d07077c20 */ /* 0x000fe20008410000 */
[----:B------:R-:W-:Y:S01]  /*72f0*/  FMUL.FTZ R9, R29, R0 ;  /* 0x000000001d097220 */ /* 0x000fe20000410000 */
[----:B------:R1:W-:Y:S01]  /*7300*/  STS [R2+0x1c400], R4 ;  /* 0x01c4000402007388 */ /* 0x0003e20000000800 */
[----:B------:R-:W-:Y:S01]  /*7310*/  FMUL.FTZ R34, R34, R5 ;  /* 0x0000000522227220 */ /* 0x000fe20000410000 */
[----:B------:R-:W-:Y:S01]  /*7320*/  FFMA.FTZ R5, -R225, R225, 1 ;  /* 0x3f800000e1057423 */ /* 0x000fe200000101e1 */
[----:B------:R-:W-:Y:S01]  /*7330*/  FFMA.FTZ R6, -R197, R197, 1 ;  /* 0x3f800000c5067423 */ /* 0x000fe200000101c5 */
[C---:B------:R-:W-:Y:S01]  /*7340*/  FADD.FTZ R26, -R3.reuse, R26 ;  /* 0x0000001a031a7221 */ /* 0x040fe20000010100 */
[----:B------:R-:W-:Y:S01]  /*7350*/  FADD.FTZ R30, -R3, R30 ;  /* 0x0000001e031e7221 */ /* 0x000fe20000010100 */
[----:B------:R-:W-:Y:S01]  /*7360*/  FMUL.FTZ R5, R5, UR13 ;  /* 0x0000000d05057c20 */ /* 0x000fe20008410000 */
[----:B------:R-:W-:Y:S01]  /*7370*/  FMUL.FTZ R6, R6, UR13 ;  /* 0x0000000d06067c20 */ /* 0x000fe20008410000 */
[----:B------:R-:W-:Y:S01]  /*7380*/  FFMA.FTZ R3, -R200, R200, 1 ;  /* 0x3f800000c8037423 */ /* 0x000fe200000101c8 */
[----:B------:R-:W-:Y:S01]  /*7390*/  FMUL.FTZ R30, R244, R30 ;  /* 0x0000001ef41e7220 */ /* 0x000fe20000410000 */
[----:B------:R-:W-:Y:S01]  /*73a0*/  FMUL.FTZ R12, R12, R5 ;  /* 0x000000050c0c7220 */ /* 0x000fe20000410000 */
[----:B------:R-:W-:Y:S01]  /*73b0*/  FFMA.FTZ R5, -R193, R193, 1 ;  /* 0x3f800000c1057423 */ /* 0x000fe200000101c1 */
[----:B------:R-:W-:Y:S01]  /*73c0*/  FMUL.FTZ R3, R3, UR13 ;  /* 0x0000000d03037c20 */ /* 0x000fe20008410000 */
[----:B------:R-:W-:Y:S01]  /*73d0*/  FMUL.FTZ R26, R248, R26 ;  /* 0x0000001af81a7220 */ /* 0x000fe20000410000 */
[----:B------:R-:W-:Y:S01]  /*73e0*/  FMUL.FTZ R27, R247, R27 ;  /* 0x0000001bf71b7220 */ /* 0x000fe20000410000 */
[----:B------:R-:W-:Y:S01]  /*73f0*/  FMUL.FTZ R5, R5, UR13 ;  /* 0x0000000d05057c20 */ /* 0x000fe20008410000 */
[----:B------:R-:W-:Y:S01]  /*7400*/  FMUL.FTZ R30, R30, R3 ;  /* 0x000000031e1e7220 */ /* 0x000fe20000410000 */
[----:B------:R-:W-:Y:S01]  /*7410*/  FADD.FTZ R24, -R180, R24 ;  /* 0x00000018b4187221 */ /* 0x000fe20000010100 */
[----:B------:R-:W-:Y:S01]  /*7420*/  F2FP.BF16.F32.PACK_AB R16, R16, R22 ;  /* 0x000000161010723e */ /* 0x000fe200000010ff */
[----:B------:R-:W-:Y:S01]  /*7430*/  FMUL.FTZ R28, R28, R5 ;  /* 0x000000051c1c7220 */ /* 0x000fe20000410000 */
[----:B------:R-:W-:Y:S01]  /*7440*/  FFMA.FTZ R5, -R232, R232, 1 ;  /* 0x3f800000e8057423 */ /* 0x000fe200000101e8 */
[----:B-1----:R-:W-:Y:S01]  /*7450*/  FMUL.FTZ R20, R8, R7 ;  /* 0x0000000708147220 */ /* 0x002fe20000410000 */
[----:B------:R-:W-:Y:S01]  /*7460*/  FMUL.FTZ R8, R25, R6 ;  /* 0x0000000619087220 */ /* 0x000fe20000410000 */
[----:B------:R-:W-:Y:S01]  /*7470*/  FFMA.FTZ R6, -R233, R233, 1 ;  /* 0x3f800000e9067423 */ /* 0x000fe200000101e9 */
[----:B------:R-:W-:Y:S01]  /*7480*/  FMUL.FTZ R5, R5, UR13 ;  /* 0x0000000d05057c20 */ /* 0x000fe20008410000 */
[----:B------:R-:W-:Y:S01]  /*7490*/  FFMA.FTZ R4, -R229, R229, 1 ;  /* 0x3f800000e5047423 */ /* 0x000fe200000101e5 */
[----:B------:R-:W-:Y:S01]  /*74a0*/  F2FP.BF16.F32.PACK_AB R0, R19, R20 ;  /* 0x000000141300723e */ /* 0x000fe200000010ff */
[----:B------:R-:W-:Y:S01]  /*74b0*/  FMUL.FTZ R6, R6, UR13 ;  /* 0x0000000d06067c20 */ /* 0x000fe20008410000 */
[----:B------:R-:W-:Y:S01]  /*74c0*/  FFMA.FTZ R7, -R198, R198, 1 ;  /* 0x3f800000c6077423 */ /* 0x000fe200000101c6 */
[----:B------:R-:W-:Y:S01]  /*74d0*/  FMUL.FTZ R4, R4, UR13 ;  /* 0x0000000d04047c20 */ /* 0x000fe20008410000 */
[----:B------:R-:W-:Y:S01]  /*74e0*/  FMUL.FTZ R24, R242, R24 ;  /* 0x00000018f2187220 */ /* 0x000fe20000410000 */
[----:B------:R1:W-:Y:S01]  /*74f0*/  STS [R186+0x1d000], R0 ;  /* 0x01d00000ba007388 */ /* 0x0003e20000000800 */
[----:B------:R-:W-:Y:S01]  /*7500*/  FMUL.FTZ R7, R7, UR13 ;  /* 0x0000000d07077c20 */ /* 0x000fe20008410000 */
[----:B------:R-:W-:Y:S01]  /*7510*/  FMUL.FTZ R31, R243, R31 ;  /* 0x0000001ff31f7220 */ /* 0x000fe20000410000 */
[----:B------:R-:W-:Y:S01]  /*7520*/  F2FP.BF16.F32.PACK_AB R17, R17, R34 ;  /* 0x000000221111723e */ /* 0x000fe200000010ff */
[----:B------:R-:W4:Y:S01]  /*7530*/  LDC R184, c[0x0][0x44c] ;  /* 0x00011300ffb87b82 */ /* 0x000f220000000800 */
[----:B------:R-:W-:Y:S01]  /*7540*/  FMUL.FTZ R24, R24, R7 ;  /* 0x0000000718187220 */ /* 0x000fe20000410000 */
[----:B------:R-:W-:Y:S02]  /*7550*/  F2FP.BF16.F32.PACK_AB R7, R13, R12 ;  /* 0x0000000c0d07723e */ /* 0x000fe400000010ff */
[----:B------:R-:W-:Y:S02]  /*7560*/  F2FP.BF16.F32.PACK_AB R9, R9, R28 ;  /* 0x0000001c0909723e */ /* 0x000fe400000010ff */
[----:B------:R-:W-:Y:S02]  /*7570*/  F2FP.BF16.F32.PACK_AB R8, R8, R24 ;  /* 0x000000180808723e */ /* 0x000fe400000010ff */
[----:B------:R-:W-:Y:S02]  /*7580*/  MOV R198, 0x40 ;  /* 0x0000004000c67802 */ /* 0x000fe40000000f00 */
[----:B------:R-:W-:Y:S02]  /*7590*/  LOP3.LUT R237, R220, 0x38, RZ, 0xc0, !PT ;  /* 0x00000038dced7812 */ /* 0x000fe400078ec0ff */
[----:B------:R-:W-:Y:S02]  /*75a0*/  SEL R198, R198, 0xffffffc0, !P3 ;  /* 0xffffffc0c6c67807 */ /* 0x000fe40005800000 */
[----:B------:R-:W-:Y:S02]  /*75b0*/  LOP3.LUT R225, R219, 0x10, RZ, 0xc0, !PT ;  /* 0x00000010dbe17812 */ /* 0x000fe400078ec0ff */
[----:B------:R-:W-:Y:S01]  /*75c0*/  LOP3.LUT R238, R237, 0x40, RZ, 0xfc, !PT ;  /* 0x00000040edee7812 */ /* 0x000fe200078efcff */
[----:B-1----:R-:W-:Y:S04]  /*75d0*/  FFMA.FTZ R0, -R228, R228, 1 ;  /* 0x3f800000e4007423 */ /* 0x002fe800000101e4 */
[----:B------:R-:W-:Y:S01]  /*75e0*/  FMUL.FTZ R0, R0, UR13 ;  /* 0x0000000d00007c20 */ /* 0x000fe20008410000 */
[----:B--2---:R-:W-:Y:S01]  /*75f0*/  FMUL.FTZ R15, R33, R15 ;  /* 0x0000000f210f7220 */ /* 0x004fe20000410000 */
[----:B---3--:R-:W-:Y:S01]  /*7600*/  FMUL.FTZ R11, R165, R11 ;  /* 0x0000000ba50b7220 */ /* 0x008fe20000410000 */
[----:B----4-:R-:W-:Y:S01]  /*7610*/  FMUL.FTZ R14, R164, R14 ;  /* 0x0000000ea40e7220 */ /* 0x010fe20000410000 */
[----:B------:R-:W-:Y:S01]  /*7620*/  FMUL.FTZ R10, R166, R10 ;  /* 0x0000000aa60a7220 */ /* 0x000fe20000410000 */
[----:B------:R-:W-:Y:S01]  /*7630*/  FMUL.FTZ R15, R15, R0 ;  /* 0x000000000f0f7220 */ /* 0x000fe20000410000 */
[----:B------:R-:W-:Y:S01]  /*7640*/  FMUL.FTZ R11, R11, R5 ;  /* 0x000000050b0b7220 */ /* 0x000fe20000410000 */
[----:B------:R-:W-:Y:S01]  /*7650*/  FMUL.FTZ R14, R14, R4 ;  /* 0x000000040e0e7220 */ /* 0x000fe20000410000 */
[----:B------:R-:W-:Y:S01]  /*7660*/  FFMA.FTZ R5, -R202, R202, 1 ;  /* 0x3f800000ca057423 */ /* 0x000fe200000101ca */
[----:B------:R-:W-:Y:S01]  /*7670*/  FMUL.FTZ R10, R10, R6 ;  /* 0x000000060a0a7220 */ /* 0x000fe20000410000 */
[----:B------:R-:W-:Y:S01]  /*7680*/  FFMA.FTZ R4, -R201, R201, 1 ;  /* 0x3f800000c9047423 */ /* 0x000fe200000101c9 */
[----:B------:R-:W-:Y:S01]  /*7690*/  FFMA.FTZ R0, -R199, R199, 1 ;  /* 0x3f800000c7007423 */ /* 0x000fe200000101c7 */
[----:B------:R-:W-:Y:S01]  /*76a0*/  FMUL.FTZ R5, R5, UR13 ;  /* 0x0000000d05057c20 */ /* 0x000fe20008410000 */
[----:B------:R-:W-:Y:S02]  /*76b0*/  IMAD R201, R184, UR9, RZ ;  /* 0x00000009b8c97c24 */ /* 0x000fe4000f8e02ff */
[----:B------:R-:W-:Y:S01]  /*76c0*/  FMUL.FTZ R4, R4, UR13 ;  /* 0x0000000d04047c20 */ /* 0x000fe20008410000 */
[----:B------:R-:W-:Y:S01]  /*76d0*/  F2FP.BF16.F32.PACK_AB R3, R11, R10 ;  /* 0x0000000a0b03723e */ /* 0x000fe200000010ff */
[----:B------:R-:W-:Y:S01]  /*76e0*/  FMUL.FTZ R26, R26, R5 ;  /* 0x000000051a1a7220 */ /* 0x000fe20000410000 */
[----:B------:R-:W-:Y:S01]  /*76f0*/  FMUL.FTZ R0, R0, UR13 ;  /* 0x0000000d00007c20 */ /* 0x000fe20008410000 */
[----:B------:R-:W-:Y:S01]  /*7700*/  FMUL.FTZ R5, R27, R4 ;  /* 0x000000041b057220 */ /* 0x000fe20000410000 */
[----:B------:R-:W-:Y:S01]  /*7710*/  F2FP.BF16.F32.PACK_AB R4, R15, R14 ;  /* 0x0000000e0f04723e */ /* 0x000fe200000010ff */
[----:B------:R1:W-:Y:S01]  /*7720*/  STS [R186+0x1d400], R3 ;  /* 0x01d40003ba007388 */ /* 0x0003e20000000800 */
[----:B------:R-:W-:Y:S01]  /*7730*/  FMUL.FTZ R6, R31, R0 ;  /* 0x000000001f067220 */ /* 0x000fe20000410000 */
[----:B------:R-:W-:Y:S02]  /*7740*/  SHF.R.U32.HI R0, RZ, 0x4, R219 ;  /* 0x00000004ff007819 */ /* 0x000fe400000116db */
[----:B------:R2:W-:Y:S01]  /*7750*/  STS [R2+0x1d400], R4 ;  /* 0x01d4000402007388 */ /* 0x0005e20000000800 */
[----:B------:R-:W-:Y:S02]  /*7760*/  F2FP.BF16.F32.PACK_AB R5, R5, R26 ;  /* 0x0000001a0505723e */ /* 0x000fe400000010ff */
[----:B------:R-:W-:Y:S01]  /*7770*/  F2FP.BF16.F32.PACK_AB R6, R6, R30 ;  /* 0x0000001e0606723e */ /* 0x000fe200000010ff */
[----:B------:R3:W-:Y:S01]  /*7780*/  STS [R2+0x1d000], R7 ;  /* 0x01d0000702007388 */ /* 0x0007e20000000800 */
[----:B------:R-:W-:Y:S02]  /*7790*/  LOP3.LUT R200, R0, 0x8, RZ, 0xc0, !PT ;  /* 0x0000000800c87812 */ /* 0x000fe400078ec0ff */
[----:B------:R-:W-:Y:S01]  /*77a0*/  LOP3.LUT R0, R223, 0x30, R207, 0xf8, !PT ;  /* 0x00000030df007812 */ /* 0x000fe200078ef8cf */
[----:B------:R-:W-:Y:S03]  /*77b0*/  STS [R187+-0x4000], R21 ;  /* 0xffc00015bb007388 */ /* 0x000fe60000000800 */
[----:B------:R-:W-:Y:S01]  /*77c0*/  LOP3.LUT R0, R0, 0x1c0, R221, 0xf8, !PT ;  /* 0x000001c000007812 */ /* 0x000fe200078ef8dd */
[----:B------:R-:W-:Y:S01]  /*77d0*/  STS [R187+-0x3c00], R16 ;  /* 0xffc40010bb007388 */ /* 0x000fe20000000800 */
[----:B-1----:R-:W-:Y:S02]  /*77e0*/  LOP3.LUT R3, R200, 0x10, R219, 0xf8, !PT ;  /* 0x00000010c8037812 */ /* 0x002fe400078ef8db */
[----:B--2---:R-:W-:Y:S02]  /*77f0*/  IADD3 R4, PT, PT, R187, R32, RZ ;  /* 0x00000020bb047210 */ /* 0x004fe40007ffe0ff */
[----:B---3--:R-:W-:Y:S03]  /*7800*/  LOP3.LUT R2, R0, 0x38, R220, 0x78, !PT ;  /* 0x0000003800027812 */ /* 0x008fe600078e78dc */
[----:B------:R-:W-:Y:S01]  /*7810*/  STS [R4+-0x4000], R18 ;  /* 0xffc0001204007388 */ /* 0x000fe20000000800 */
[----:B------:R-:W-:Y:S02]  /*7820*/  LOP3.LUT R0, R3, R213, RZ, 0x3c, !PT ;  /* 0x000000d503007212 */ /* 0x000fe400078e3cff */
[----:B------:R-:W-:Y:S01]  /*7830*/  LOP3.LUT R2, R2, 0x200, R222, 0xf8, !PT ;  /* 0x0000020002027812 */ /* 0x000fe200078ef8de */
[----:B------:R-:W-:Y:S01]  /*7840*/  STS [R4+-0x3c00], R17 ;  /* 0xffc4001104007388 */ /* 0x000fe20000000800 */
[----:B------:R-:W-:Y:S02]  /*7850*/  LOP3.LUT R0, R0, 0x200, R221, 0xf8, !PT ;  /* 0x0000020000007812 */ /* 0x000fe400078ef8dd */
[----:B------:R-:W-:Y:S01]  /*7860*/  LEA R2, R2, UR4, 0x1 ;  /* 0x0000000402027c11 */ /* 0x000fe2000f8e08ff */
[----:B------:R-:W-:Y:S01]  /*7870*/  STS [R187+-0x3000], R8 ;  /* 0xffd00008bb007388 */ /* 0x000fe20000000800 */
[----:B------:R-:W-:Y:S03]  /*7880*/  LEA R180, R0, UR4, 0x1 ;  /* 0x0000000400b47c11 */ /* 0x000fe6000f8e08ff */
[----:B------:R-:W-:Y:S01]  /*7890*/  STS [R187+-0x2c00], R5 ;  /* 0xffd40005bb007388 */ /* 0x000fe20000000800 */
[----:B------:R-:W-:Y:S03]  /*78a0*/  IADD3 R0, PT, PT, R180, R198, RZ ;  /* 0x000000c6b4007210 */ /* 0x000fe60007ffe0ff */
[----:B------:R-:W-:Y:S04]  /*78b0*/  STS [R4+-0x3000], R9 ;  /* 0xffd0000904007388 */ /* 0x000fe80000000800 */
[----:B------:R-:W-:Y:S01]  /*78c0*/  STS [R4+-0x2c00], R6 ;  /* 0xffd4000604007388 */ /* 0x000fe20000000800 */
[----:B------:R-:W-:Y:S06]  /*78d0*/  BAR.SYNC.DEFER_BLOCKING 0x0 ;  /* 0x0000000000007b1d */ /* 0x000fec0000010000 */
[----:B------:R-:W-:Y:S08]  /*78e0*/  LDSM.16.MT88.4 R4, [R2+0x20000] ;  /* 0x020000000204783b */ /* 0x000ff00000004200 */
[----:B------:R-:W1:Y:S08]  /*78f0*/  LDSM.16.MT88.4 R8, [R180+0x8000] ;  /* 0x00800000b408783b */ /* 0x000e700000004200 */
[----:B------:R-:W2:Y:S08]  /*7900*/  LDSM.16.MT88.4 R12, [R2+0x22000] ;  /* 0x02200000020c783b */ /* 0x000eb00000004200 */
[----:B------:R-:W3:Y:S08]  /*7910*/  LDSM.16.MT88.4 R16, [R0+0x8000] ;  /* 0x008000000010783b */ /* 0x000ef00000004200 */
        /* <DEDUP_REMOVED lines=56> */
[----:B-1----:R-:W-:Y:S04]  /*7ca0*/  LEA R0, -R201, RZ, 0x6 ;  /* 0x000000ffc9007211 */ /* 0x002fe800078e31ff */
        /* <DEDUP_REMOVED lines=35> */
[----:B------:R-:W2:Y:S01]  /*7ee0*/  LDL.LU R185, [R1+0x20] ;  /* 0x0000200001b97983 */ /* 0x000ea20000300800 */
[----:B------:R-:W-:Y:S01]  /*7ef0*/  ISETP.GE.AND P4, PT, R237, UR8, PT ;  /* 0x00000008ed007c0c */ /* 0x000fe2000bf86270 */
[----:B------:R-:W-:Y:S01]  /*7f00*/  IMAD.U32 R4, RZ, RZ, UR47 ;  /* 0x0000002fff047e24 */ /* 0x000fe2000f8e00ff */
[----:B------:R-:W-:Y:S01]  /*7f10*/  ISETP.GE.AND P2, PT, R238, UR8, PT ;  /* 0x00000008ee007c0c */ /* 0x000fe2000bf46270 */
[----:B------:R-:W3:Y:S01]  /*7f20*/  LDL.LU R184, [R1+0x24] ;  /* 0x0000240001b87983 */ /* 0x000ee20000300800 */
[----:B------:R-:W-:Y:S01]  /*7f30*/  IADD3 R3, P0, PT, RZ, -UR30, RZ ;  /* 0x8000001eff037c10 */ /* 0x000fe2000ff1e0ff */
[----:B------:R-:W-:Y:S04]  /*7f40*/  IMAD.U32 R5, RZ, RZ, UR47 ;  /* 0x0000002fff057e24 */ /* 0x000fe8000f8e00ff */
[----:B------:R-:W-:Y:S05]  /*7f50*/  IMAD.X R0, RZ, RZ, ~UR14, P0 ;  /* 0x8000000eff007e24 */ /* 0x000fea00080e06ff */
[----:B------:R-:W-:Y:S04]  /*7f60*/  SHF.R.S64 R3, R3, 0x1f, R0 ;  /* 0x0000001f03037819 */ /* 0x000fe80000001000 */
[----:B---3--:R-:W-:Y:S02]  /*7f70*/  IADD3 R184, P0, PT, R3, R184, RZ ;  /* 0x000000b803b87210 */ /* 0x008fe40007f1e0ff */
[----:B------:R-:W-:Y:S02]  /*7f80*/  LOP3.LUT R3, R220, 0x1f8, RZ, 0xc0, !PT ;  /* 0x000001f8dc037812 */ /* 0x000fe400078ec0ff */
[----:B--2---:R-:W-:Y:S01]  /*7f90*/  LEA.HI.X.SX32 R185, R0, R185, 0x1, P0 ;  /* 0x000000b900b97211 */ /* 0x004fe200000f0eff */
[----:B------:R1:W-:Y:S01]  /*7fa0*/  STL [R1+0x24], R184 ;  /* 0x000024b801007387 */ /* 0x0003e20000100800 */
[----:B------:R-:W-:Y:S01]  /*7fb0*/  LOP3.LUT R0, R3, 0x38, R219, 0x78, !PT ;  /* 0x0000003803007812 */ /* 0x000fe200078e78db */
[----:B------:R-:W-:Y:S01]  /*7fc0*/  @!P4 IMAD.MOV.U32 R8, RZ, RZ, R184 ;  /* 0x000000ffff08c224 */ /* 0x000fe200078e00b8 */
[----:B------:R-:W-:Y:S01]  /*7fd0*/  LEA R4, P0, R4, R184, 0x1 ;  /* 0x000000b804047211 */ /* 0x000fe200078008ff */
[----:B------:R1:W-:Y:S01]  /*7fe0*/  STL [R1+0x20], R185 ;  /* 0x000020b901007387 */ /* 0x0003e20000100800 */
[----:B------:R-:W-:Y:S01]  /*7ff0*/  LOP3.LUT R0, R0, 0x1e00, R220, 0xf8, !PT ;  /* 0x00001e0000007812 */ /* 0x000fe200078ef8dc */
[--C-:B------:R-:W-:Y:S02]  /*8000*/  @!P4 IMAD.MOV.U32 R9, RZ, RZ, R185.reuse ;  /* 0x000000ffff09c224 */ /* 0x100fe400078e00b9 */
[----:B------:R-:W-:Y:S01]  /*8010*/  @!P2 IMAD.MOV.U32 R6, RZ, RZ, R184 ;  /* 0x000000ffff06a224 */ /* 0x000fe200078e00b8 */
[----:B------:R-:W-:Y:S01]  /*8020*/  LEA R0, R0, UR4, 0x1 ;  /* 0x0000000400007c11 */ /* 0x000fe2000f8e08ff */
[----:B------:R-:W-:Y:S02]  /*8030*/  @!P2 IMAD.MOV.U32 R7, RZ, RZ, R185 ;  /* 0x000000ffff07a224 */ /* 0x000fe400078e00b9 */
[----:B------:R-:W-:Y:S02]  /*8040*/  IMAD.U32 R3, RZ, RZ, UR46 ;  /* 0x0000002eff037e24 */ /* 0x000fe4000f8e00ff */
[----:B------:R-:W-:Y:S01]  /*8050*/  @!PT LDS RZ, [RZ] ;  /* 0x00000000fffff984 */ /* 0x000fe20000000800 */
[----:B------:R-:W-:Y:S01]  /*8060*/  @!PT LDS RZ, [RZ] ;  /* 0x00000000fffff984 */ /* 0x000fe20000000800 */
[----:B------:R-:W-:Y:S01]  /*8070*/  @!PT LDS RZ, [RZ] ;  /* 0x00000000fffff984 */ /* 0x000fe20000000800 */
[----:B------:R1:W-:Y:S03]  /*8080*/  @!P4 LDGSTS.E.BYPASS.LTC128B.128 [R0+0x8000], desc[UR32][R8.64] ;  /* 0x080000000800cfae */ /* 0x0003e6000b981a20 */
        /* <DEDUP_REMOVED lines=18> */
.L_x_906:
[----:B-1----:R-:W-:Y:S01]  /*81b0*/  LEA R0, R217, UR4, 0x1 ;  /* 0x00000004d9007c11 */ /* 0x002fe2000f8e08ff */
[----:B------:R-:W-:Y:S01]  /*81c0*/  LDSM.16.M88.4 R32, [R196+0x1c000] ;  /* 0x01c00000c420783b */ /* 0x000fe20000000200 */
[C---:B------:R-:W-:Y:S01]  /*81d0*/  IMAD.IADD R197, R196.reuse, 0x1, R214 ;  /* 0x00000001c4c57824 */ /* 0x040fe200078e02d6 */
[----:B------:R-:W-:Y:S01]  /*81e0*/  PLOP3.LUT P4, PT, PT, PT, UP0, 0x80, 0x8 ;  /* 0x000000000008781c */ /* 0x000fe20003f8f008 */
[----:B------:R-:W-:Y:S01]  /*81f0*/  IMAD.IADD R198, R196, 0x1, R198 ;  /* 0x00000001c4c67824 */ /* 0x000fe200078e02c6 */
[----:B------:R-:W-:Y:S01]  /*8200*/  @UP0 UIADD3 UR17, UP1, UPT, UR52, -0x100, URZ ;  /* 0xffffff0034110890 */ /* 0x000fe2000ff3e0ff */
[----:B------:R-:W1:Y:S01]  /*8210*/  LDSM.16.MT88.4 R16, [R0+0xc000] ;  /* 0x00c000000010783b */ /* 0x000e620000004200 */
[----:B------:R-:W-:Y:S01]  /*8220*/  IMAD.MOV.U32 R244, RZ, RZ, 0x4 ;  /* 0x00000004fff47424 */ /* 0x000fe200078e00ff */
[----:B------:R-:W-:Y:S01]  /*8230*/  ULOP3.LUT UR15, UR34, 0x1, URZ, 0xc0, !UPT ;  /* 0x00000001220f7892 */ /* 0x000fe2000f8ec0ff */
[----:B------:R-:W-:Y:S01]  /*8240*/  IMAD.IADD R3, R214, 0x1, R198 ;  /* 0x00000001d6037824 */ /* 0x000fe200078e02c6 */
[----:B------:R-:W-:Y:S01]  /*8250*/  @UP0 UIADD3.X UR16, UPT, UPT, UR53, -0x1, URZ, UP1, !UPT ;  /* 0xffffffff35100890 */ /* 0x000fe20008ffe4ff */
[----:B------:R-:W2:Y:S01]  /*8260*/  LDSM.16.M88.4 R28, [R196+0x1d000] ;  /* 0x01d00000c41c783b */ /* 0x000ea20000000200 */
[----:B------:R-:W-:Y:S04]  /*8270*/  @UP0 UIADD3 UR10, UP1, UPT, UR10, -0x100, URZ ;  /* 0xffffff000a0a0890 */ /* 0x000fe8000ff3e0ff */
[----:B------:R-:W3:Y:S01]  /*8280*/  LDSM.16.MT88.4 R164, [R0+0x10000] ;  /* 0x0100000000a4783b */ /* 0x000ee20000004200 */
[----:B------:R-:W-:Y:S02]  /*8290*/  @UP0 UIADD3.X UR11, UPT, UPT, UR11, -0x1, URZ, UP1, !UPT ;  /* 0xffffffff0b0b0890 */ /* 0x000fe40008ffe4ff */
[----:B------:R-:W-:Y:S02]  /*82a0*/  UISETP.NE.U32.AND UP1, UPT, UR15, 0x1, UPT ;  /* 0x000000010f00788c */ /* 0x000fe4000bf25070 */
[----:B------:R-:W4:Y:S05]  /*82b0*/  LDL R243, [R1+0x28] ;  /* 0x0000280001f37983 */ /* 0x000f2a0000100800 */
[----:B------:R-:W-:Y:S01]  /*82c0*/  LDSM.16.M88.4 R168, [R197+0x1c000] ;  /* 0x01c00000c5a8783b */ /* 0x000fe20000000200 */
[----:B------:R-:W-:Y:S04]  /*82d0*/  PLOP3.LUT P2, PT, PT, PT, UP1, 0x80, 0x8 ;  /* 0x000000000008781c */ /* 0x000fe80003f4f018 */
[----:B------:R-:W5:Y:S05]  /*82e0*/  LDL R242, [R1+0x38] ;  /* 0x0000380001f27983 */ /* 0x000f6a0000100800 */
[----:B------:R-:W3:Y:S05]  /*82f0*/  LDSM.16.MT88.4 R172, [R0+0xc800] ;  /* 0x00c8000000ac783b */ /* 0x000eea0000004200 */
[----:B------:R-:W5:Y:S05]  /*8300*/  LDL R241, [R1+0x34] ;  /* 0x0000340001f17983 */ /* 0x000f6a0000100800 */
[----:B------:R-:W3:Y:S01]  /*8310*/  LDSM.16.M88.4 R176, [R197+0x1d000] ;  /* 0x01d00000c5b0783b */ /* 0x000ee20000000200 */
[-C--:B-1----:R-:W-:Y:S04]  /*8320*/  HMMA.16816.F32.BF16 R4, R32, R16.reuse, RZ ;  /* 0x000000102004723c */ /* 0x082fe800000418ff */
[----:B------:R-:W5:Y:S05]  /*8330*/  LDL R240, [R1+0x30] ;  /* 0x0000300001f07983 */ /* 0x000f6a0000100800 */
[----:B------:R-:W1:Y:S01]  /*8340*/  LDSM.16.MT88.4 R180, [R0+0x10800] ;  /* 0x0108000000b4783b */ /* 0x000e620000004200 */
[C---:B--2---:R-:W-:Y:S04]  /*8350*/  HMMA.16816.F32.BF16 R8, R28.reuse, R16, RZ ;  /* 0x000000101c08723c */ /* 0x044fe800000418ff */
[----:B------:R-:W2:Y:S05]  /*8360*/  LDL R239, [R1+0x2c] ;  /* 0x00002c0001ef7983 */ /* 0x000eaa0000100800 */
[----:B------:R-:W-:Y:S01]  /*8370*/  LDSM.16.M88.4 R184, [R198+0x1c000] ;  /* 0x01c00000c6b8783b */ /* 0x000fe20000000200 */
[-C--:B------:R-:W-:Y:S04]  /*8380*/  HMMA.16816.F32.BF16 R12, R28, R18.reuse, RZ ;  /* 0x000000121c0c723c */ /* 0x080fe800000418ff */
[----:B------:R-:W1:Y:S04]  /*8390*/  LDSM.16.MT88.4 R188, [R0+0xd000] ;  /* 0x00d0000000bc783b */ /* 0x000e680000004200 */
[C---:B------:R-:W-:Y:S01]  /*83a0*/  HMMA.16816.F32.BF16 R16, R32.reuse, R18, RZ ;  /* 0x000000122010723c */ /* 0x040fe200000418ff */
[----:B------:R-:W1:Y:S07]  /*83b0*/  LDSM.16.M88.4 R192, [R198+0x1d000] ;  /* 0x01d00000c6c0783b */ /* 0x000e6e0000000200 */
[-C--:B---3--:R-:W-:Y:S08]  /*83c0*/  HMMA.16816.F32.BF16 R20, R32, R164.reuse, RZ ;  /* 0x000000a42014723c */ /* 0x088ff000000418ff */
[C---:B------:R-:W-:Y:S08]  /*83d0*/  HMMA.16816.F32.BF16 R24, R28.reuse, R164, RZ ;  /* 0x000000a41c18723c */ /* 0x040ff000000418ff */
[-C--:B------:R-:W-:Y:S08]  /*83e0*/  HMMA.16816.F32.BF16 R28, R28, R166.reuse, RZ ;  /* 0x000000a61c1c723c */ /* 0x080ff000000418ff */
[----:B------:R-:W-:Y:S01]  /*83f0*/  HMMA.16816.F32.BF16 R32, R32, R166, RZ ;  /* 0x000000a62020723c */ /* 0x000fe200000418ff */
[----:B------:R-:W3:Y:S07]  /*8400*/  LDSM.16.MT88.4 R164, [R0+0x11000] ;  /* 0x0110000000a4783b */ /* 0x000eee0000004200 */
[-C--:B------:R-:W-:Y:S08]  /*8410*/  HMMA.16816.F32.BF16 R4, R168, R172.reuse, R4 ;  /* 0x000000aca804723c */ /* 0x080ff00000041804 */
[C---:B------:R-:W-:Y:S08]  /*8420*/  HMMA.16816.F32.BF16 R8, R176.reuse, R172, R8 ;  /* 0x000000acb008723c */ /* 0x040ff00000041808 */
[-C--:B------:R-:W-:Y:S08]  /*8430*/  HMMA.16816.F32.BF16 R12, R176, R174.reuse, R12 ;  /* 0x000000aeb00c723c */ /* 0x080ff0000004180c */
[C---:B------:R-:W-:Y:S01]  /*8440*/  HMMA.16816.F32.BF16 R16, R168.reuse, R174, R16 ;  /* 0x000000aea810723c */ /* 0x040fe20000041810 */
[----:B------:R-:W-:Y:S07]  /*8450*/  LDSM.16.MT88.4 R172, [R0+0xd800] ;  /* 0x00d8000000ac783b */ /* 0x000fee0000004200 */
[-C--:B-1----:R-:W-:Y:S08]  /*8460*/  HMMA.16816.F32.BF16 R20, R168, R180.reuse, R20 ;  /* 0x000000b4a814723c */ /* 0x082ff00000041814 */
[C---:B------:R-:W-:Y:S08]  /*8470*/  HMMA.16816.F32.BF16 R24, R176.reuse, R180, R24 ;  /* 0x000000b4b018723c */ /* 0x040ff00000041818 */
[-C--:B------:R-:W-:Y:S01]  /*8480*/  HMMA.16816.F32.BF16 R28, R176, R182.reuse, R28 ;  /* 0x000000b6b01c723c */ /* 0x080fe2000004181c */
[----:B------:R-:W-:Y:S07]  /*8490*/  LDSM.16.M88.4 R176, [R3+0x1d000] ;  /* 0x01d0000003b0783b */ /* 0x000fee0000000200 */
[----:B------:R-:W-:Y:S01]  /*84a0*/  HMMA.16816.F32.BF16 R32, R168, R182, R32 ;  /* 0x000000b6a820723c */ /* 0x000fe20000041820 */
[----:B------:R-:W1:Y:S05]  /*84b0*/  LDSM.16.M88.4 R168, [R3+0x1c000] ;  /* 0x01c0000003a8783b */ /* 0x000e6a0000000200 */
[----:B------:R-:W1:Y:S02]  /*84c0*/  LDSM.16.MT88.4 R180, [R0+0x11800] ;  /* 0x0118000000b4783b */ /* 0x000e640000004200 */
[-C--:B------:R-:W-:Y:S08]  /*84d0*/  HMMA.16816.F32.BF16 R4, R184, R188.reuse, R4 ;  /* 0x000000bcb804723c */ /* 0x080ff00000041804 */
[C---:B------:R-:W-:Y:S08]  /*84e0*/  HMMA.16816.F32.BF16 R8, R192.reuse, R188, R8 ;  /* 0x000000bcc008723c */ /* 0x040ff00000041808 */
[-C--:B------:R-:W-:Y:S08]  /*84f0*/  HMMA.16816.F32.BF16 R12, R192, R190.reuse, R12 ;  /* 0x000000bec00c723c */ /* 0x080ff0000004180c */
[C---:B------:R-:W-:Y:S01]  /*8500*/  HMMA.16816.F32.BF16 R16, R184.reuse, R190, R16 ;  /* 0x000000beb810723c */ /* 0x040fe20000041810 */
[----:B------:R-:W-:Y:S07]  /*8510*/  LDSM.16.M88.4 R188, [R196+0x1f000] ;  /* 0x01f00000c4bc783b */ /* 0x000fee0000000200 */
[-C--:B---3--:R-:W-:Y:S08]  /*8520*/  HMMA.16816.F32.BF16 R20, R184, R164.reuse, R20 ;  /* 0x000000a4b814723c */ /* 0x088ff00000041814 */
[C---:B------:R-:W-:Y:S08]  /*8530*/  HMMA.16816.F32.BF16 R24, R192.reuse, R164, R24 ;  /* 0x000000a4c018723c */ /* 0x040ff00000041818 */
[-C--:B------:R-:W-:Y:S01]  /*8540*/  HMMA.16816.F32.BF16 R28, R192, R166.reuse, R28 ;  /* 0x000000a6c01c723c */ /* 0x080fe2000004181c */
[----:B------:R-:W-:Y:S07]  /*8550*/  LDSM.16.MT88.4 R192, [R0+0x12000] ;  /* 0x0120000000c0783b */ /* 0x000fee0000004200 */
[----:B------:R-:W-:Y:S01]  /*8560*/  HMMA.16816.F32.BF16 R32, R184, R166, R32 ;  /* 0x000000a6b820723c */ /* 0x000fe20000041820 */
[----:B------:R-:W-:Y:S05]  /*8570*/  LDSM.16.M88.4 R164, [R196+0x1e000] ;  /* 0x01e00000c4a4783b */ /* 0x000fea0000000200 */
[----:B------:R-:W3:Y:S02]  /*8580*/  LDSM.16.MT88.4 R184, [R0+0xe000] ;  /* 0x00e0000000b8783b */ /* 0x000ee40000004200 */
        /* <DEDUP_REMOVED lines=10> */
[----:B------:R-:W1:Y:S05]  /*8630*/  LDSM.16.M88.4 R168, [R197+0x1e000] ;  /* 0x01e00000c5a8783b */ /* 0x000e6a0000000200 */
[----:B------:R-:W4:Y:S02]  /*8640*/  LDSM.16.MT88.4 R180, [R0+0x12800] ;  /* 0x0128000000b4783b */ /* 0x000f240000004200 */
[-C--:B---3--:R-:W-:Y:S08]  /*8650*/  HMMA.16816.F32.BF16 R4, R164, R184.reuse, R4 ;  /* 0x000000b8a404723c */ /* 0x088ff00000041804 */
[C---:B------:R-:W-:Y:S08]  /*8660*/  HMMA.16816.F32.BF16 R8, R188.reuse, R184, R8 ;  /* 0x000000b8bc08723c */ /* 0x040ff00000041808 */
[-C--:B------:R-:W-:Y:S08]  /*8670*/  HMMA.16816.F32.BF16 R12, R188, R186.reuse, R12 ;  /* 0x000000babc0c723c */ /* 0x080ff0000004180c */
[C---:B------:R-:W-:Y:S01]  /*8680*/  HMMA.16816.F32.BF16 R16, R164.reuse, R186, R16 ;  /* 0x000000baa410723c */ /* 0x040fe20000041810 */
[----:B------:R-:W-:Y:S05]  /*8690*/  LDSM.16.M88.4 R184, [R198+0x1e000] ;  /* 0x01e00000c6b8783b */ /* 0x000fea0000000200 */
[----:B------:R-:W-:Y:S02]  /*86a0*/  LDSM.16.M88.4 R196, [R198+0x1f000] ;  /* 0x01f00000c6c4783b */ /* 0x000fe40000000200 */
[-C--:B------:R-:W-:Y:S08]  /*86b0*/  HMMA.16816.F32.BF16 R20, R164, R192.reuse, R20 ;  /* 0x000000c0a414723c */ /* 0x080ff00000041814 */
[C---:B------:R-:W-:Y:S08]  /*86c0*/  HMMA.16816.F32.BF16 R24, R188.reuse, R192, R24 ;  /* 0x000000c0bc18723c */ /* 0x040ff00000041818 */
[-C--:B------:R-:W-:Y:S01]  /*86d0*/  HMMA.16816.F32.BF16 R28, R188, R194.reuse, R28 ;  /* 0x000000c2bc1c723c */ /* 0x080fe2000004181c */
[----:B------:R-:W3:Y:S07]  /*86e0*/  LDSM.16.MT88.4 R188, [R0+0xf000] ;  /* 0x00f0000000bc783b */ /* 0x000eee0000004200 */
[----:B------:R-:W-:Y:S01]  /*86f0*/  HMMA.16816.F32.BF16 R32, R164, R194, R32 ;  /* 0x000000c2a420723c */ /* 0x000fe20000041820 */
[----:B------:R-:W5:Y:S07]  /*8700*/  LDSM.16.MT88.4 R164, [R0+0x13000] ;  /* 0x0130000000a4783b */ /* 0x000f6e0000004200 */
[-C--:B-1----:R-:W-:Y:S08]  /*8710*/  HMMA.16816.F32.BF16 R4, R168, R172.reuse, R4 ;  /* 0x000000aca804723c */ /* 0x082ff00000041804 */
[C---:B------:R-:W-:Y:S04]  /*8720*/  HMMA.16816.F32.BF16 R8, R176.reuse, R172, R8 ;  /* 0x000000acb008723c */ /* 0x040fe80000041808 */
[C---:B------:R-:W-:Y:S04]  /*8730*/  IMAD.SHL.U32 R172, R201.reuse, 0x8, RZ ;  /* 0x00000008c9ac7824 */ /* 0x040fe800078e00ff */
[-C--:B------:R-:W-:Y:S03]  /*8740*/  HMMA.16816.F32.BF16 R12, R176, R174.reuse, R12 ;  /* 0x000000aeb00c723c */ /* 0x080fe6000004180c */
[C---:B------:R-:W-:Y:S04]  /*8750*/  LEA R230, P0, R172.reuse, R250, 0x2 ;  /* 0x000000faace67211 */ /* 0x040fe800078010ff */
[----:B------:R-:W-:Y:S01]  /*8760*/  LEA.HI.X.SX32 R231, R172, R251, 0x2, P0 ;  /* 0x000000fbace77211 */ /* 0x000fe200000f16ff */
[C---:B------:R-:W-:Y:S01]  /*8770*/  HMMA.16816.F32.BF16 R16, R168.reuse, R174, R16 ;  /* 0x000000aea810723c */ /* 0x040fe20000041810 */
[----:B------:R-:W-:Y:S03]  /*8780*/  LDSM.16.MT88.4 R172, [R0+0xf800] ;  /* 0x00f8000000ac783b */ /* 0x000fe60000004200 */
[C---:B------:R-:W-:Y:S04]  /*8790*/  LEA R228, P0, R201.reuse, R230, 0x5 ;  /* 0x000000e6c9e47211 */ /* 0x040fe800078028ff */
[-C--:B----4-:R-:W-:Y:S03]  /*87a0*/  HMMA.16816.F32.BF16 R20, R168, R180.reuse, R20 ;  /* 0x000000b4a814723c */ /* 0x090fe60000041814 */
[C---:B------:R-:W-:Y:S02]  /*87b0*/  LEA.HI.X.SX32 R229, R201.reuse, R231, 0x5, P0 ;  /* 0x000000e7c9e57211 */ /* 0x040fe400000f2eff */
[C---:B------:R-:W-:Y:S03]  /*87c0*/  LEA R226, P0, R201.reuse, R228, 0x5 ;  /* 0x000000e4c9e27211 */ /* 0x040fe600078028ff */
[C---:B------:R-:W-:Y:S04]  /*87d0*/  HMMA.16816.F32.BF16 R24, R176.reuse, R180, R24 ;  /* 0x000000b4b018723c */ /* 0x040fe80000041818 */
[C---:B------:R-:W-:Y:S02]  /*87e0*/  LEA.HI.X.SX32 R227, R201.reuse, R229, 0x5, P0 ;  /* 0x000000e5c9e37211 */ /* 0x040fe400000f2eff */
[C---:B------:R-:W-:Y:S02]  /*87f0*/  LEA R202, P0, R201.reuse, R226, 0x5 ;  /* 0x000000e2c9ca7211 */ /* 0x040fe400078028ff */
[-C--:B------:R-:W-:Y:S01]  /*8800*/  HMMA.16816.F32.BF16 R28, R176, R182.reuse, R28 ;  /* 0x000000b6b01c723c */ /* 0x080fe2000004181c */
[----:B------:R-:W-:Y:S02]  /*8810*/  LDSM.16.M88.4 R176, [R3+0x1f000] ;  /* 0x01f0000003b0783b */ /* 0x000fe40000000200 */
[C---:B------:R-:W-:Y:S02]  /*8820*/  LEA.HI.X.SX32 R203, R201.reuse, R227, 0x5, P0 ;  /* 0x000000e3c9cb7211 */ /* 0x040fe400000f2eff */
[C---:B------:R-:W-:Y:S03]  /*8830*/  LEA R194, P0, R201.reuse, R202, 0x5 ;  /* 0x000000cac9c27211 */ /* 0x040fe600078028ff */
[----:B------:R-:W-:Y:S01]  /*8840*/  HMMA.16816.F32.BF16 R32, R168, R182, R32 ;  /* 0x000000b6a820723c */ /* 0x000fe20000041820 */
[----:B------:R1:W4:Y:S03]  /*8850*/  LDSM.16.M88.4 R168, [R3+0x1e000] ;  /* 0x01e0000003a8783b */ /* 0x0003260000000200 */
[C---:B------:R-:W-:Y:S02]  /*8860*/  LEA.HI.X.SX32 R195, R201.reuse, R203, 0x5, P0 ;  /* 0x000000cbc9c37211 */ /* 0x040fe400000f2eff */
[C---:B------:R-:W-:Y:S02]  /*8870*/  LEA R192, P0, R201.reuse, R194, 0x5 ;  /* 0x000000c2c9c07211 */ /* 0x040fe400078028ff */
[-C--:B---3--:R-:W-:Y:S05]  /*8880*/  HMMA.16816.F32.BF16 R4, R184, R188.reuse, R4 ;  /* 0x000000bcb804723c */ /* 0x088fea0000041804 */
[C---:B------:R-:W-:Y:S03]  /*8890*/  LEA.HI.X.SX32 R193, R201.reuse, R195, 0x5, P0 ;  /* 0x000000c3c9c17211 */ /* 0x040fe600000f2eff */
[C---:B------:R-:W-:Y:S08]  /*88a0*/  HMMA.16816.F32.BF16 R8, R196.reuse, R188, R8 ;  /* 0x000000bcc408723c */ /* 0x040ff00000041808 */
[-C--:B------:R-:W-:Y:S03]  /*88b0*/  HMMA.16816.F32.BF16 R12, R196, R190.reuse, R12 ;  /* 0x000000bec40c723c */ /* 0x080fe6000004180c */
[----:B-1----:R-:W-:Y:S05]  /*88c0*/  @P4 SHF.R.U32.HI R3, RZ, 0x2, R219 ;  /* 0x00000002ff034819 */ /* 0x002fea00000116db */
[C---:B------:R-:W-:Y:S08]  /*88d0*/  HMMA.16816.F32.BF16 R16, R184.reuse, R190, R16 ;  /* 0x000000beb810723c */ /* 0x040ff00000041810 */
[-C--:B-----5:R-:W-:Y:S08]  /*88e0*/  HMMA.16816.F32.BF16 R20, R184, R164.reuse, R20 ;  /* 0x000000a4b814723c */ /* 0x0a0ff00000041814 */
[C---:B------:R-:W-:Y:S08]  /*88f0*/  HMMA.16816.F32.BF16 R24, R196.reuse, R164, R24 ;  /* 0x000000a4c418723c */ /* 0x040ff00000041818 */
[-C--:B------:R-:W-:Y:S03]  /*8900*/  HMMA.16816.F32.BF16 R28, R196, R166.reuse, R28 ;  /* 0x000000a6c41c723c */ /* 0x080fe6000004181c */
[C---:B------:R-:W-:Y:S04]  /*8910*/  LEA R198, P0, R201.reuse, R192, 0x5 ;  /* 0x000000c0c9c67211 */ /* 0x040fe800078028ff */
[C---:B------:R-:W-:Y:S01]  /*8920*/  LEA.HI.X.SX32 R199, R201.reuse, R193, 0x5, P0 ;  /* 0x000000c1c9c77211 */ /* 0x040fe200000f2eff */
[----:B------:R-:W-:Y:S01]  /*8930*/  HMMA.16816.F32.BF16 R32, R184, R166, R32 ;  /* 0x000000a6b820723c */ /* 0x000fe20000041820 */
[----:B------:R1:W3:Y:S03]  /*8940*/  LDSM.16.MT88.4 R164, [R0+0x13800] ;  /* 0x0138000000a4783b */ /* 0x0002e60000004200 */
[C---:B------:R-:W-:Y:S04]  /*8950*/  IMAD.WIDE R234, R201.reuse, -0xc0, R198 ;  /* 0xffffff40c9ea7825 */ /* 0x040fe800078e02c6 */
[-C--:B----4-:R-:W-:Y:S05]  /*8960*/  HMMA.16816.F32.BF16 R4, R168, R172.reuse, R4 ;  /* 0x000000aca804723c */ /* 0x090fea0000041804 */
[C---:B------:R-:W-:Y:S03]  /*8970*/  LEA R188, P0, R201.reuse, R234, 0x5 ;  /* 0x000000eac9bc7211 */ /* 0x040fe600078028ff */
[C---:B------:R-:W-:Y:S04]  /*8980*/  HMMA.16816.F32.BF16 R8, R176.reuse, R172, R8 ;  /* 0x000000acb008723c */ /* 0x040fe80000041808 */
[C---:B------:R-:W-:Y:S02]  /*8990*/  LEA.HI.X.SX32 R189, R201.reuse, R235, 0x5, P0 ;  /* 0x000000ebc9bd7211 */ /* 0x040fe400000f2eff */
[C---:B------:R-:W-:Y:S02]  /*89a0*/  LEA R186, P0, R201.reuse, R188, 0x5 ;  /* 0x000000bcc9ba7211 */ /* 0x040fe400078028ff */
[-C--:B------:R-:W-:Y:S03]  /*89b0*/  HMMA.16816.F32.BF16 R12, R176, R174.reuse, R12 ;  /* 0x000000aeb00c723c */ /* 0x080fe6000004180c */
[C---:B------:R-:W-:Y:S02]  /*89c0*/  LEA.HI.X.SX32 R187, R201.reuse, R189, 0x5, P0 ;  /* 0x000000bdc9bb7211 */ /* 0x040fe400000f2eff */
[----:B------:R-:W-:Y:S02]  /*89d0*/  LEA R184, P0, R201, R186, 0x5 ;  /* 0x000000bac9b87211 */ /* 0x000fe400078028ff */
[----:B-1----:R-:W-:Y:S01]  /*89e0*/  @P4 LOP3.LUT R0, R207, 0x10, RZ, 0xc0, !PT ;  /* 0x00000010cf004812 */ /* 0x002fe200078ec0ff */
[C---:B------:R-:W-:Y:S04]  /*89f0*/  HMMA.16816.F32.BF16 R16, R168.reuse, R174, R16 ;  /* 0x000000aea810723c */ /* 0x040fe80000041810 */
[C---:B------:R-:W-:Y:S02]  /*8a00*/  LEA.HI.X.SX32 R185, R201.reuse, R187, 0x5, P0 ;  /* 0x000000bbc9b97211 */ /* 0x040fe400000f2eff */
[----:B------:R-:W-:Y:S01]  /*8a10*/  @P4 LOP3.LUT R243, R0, 0x7, R3, 0xf8, !PT ;  /* 0x0000000700f34812 */ /* 0x000fe200078ef803 */
[C---:B------:R-:W-:Y:S01]  /*8a20*/  VIADD R0, R204.reuse, 0x40 ;  /* 0x00000040cc007836 */ /* 0x040fe20000000000 */
[C---:B------:R-:W-:Y:S01]  /*8a30*/  LEA R182, P0, R201.reuse, R184, 0x5 ;  /* 0x000000b8c9b67211 */ /* 0x040fe200078028ff */
[-C--:B---3--:R-:W-:Y:S02]  /*8a40*/  HMMA.16816.F32.BF16 R20, R168, R164.reuse, R20 ;  /* 0x000000a4a814723c */ /* 0x088fe40000041814 */
[----:B------:R-:W-:Y:S01]  /*8a50*/  @P4 STL [R1+0x28], R243 ;  /* 0x000028f301004387 */ /* 0x000fe20000100800 */
[C---:B------:R-:W-:Y:S01]  /*8a60*/  LEA.HI.X.SX32 R183, R201.reuse, R185, 0x5, P0 ;  /* 0x000000b9c9b77211 */ /* 0x040fe200000f2eff */
[C---:B------:R-:W-:Y:S01]  /*8a70*/  @P3 VIADD R0, R204.reuse, 0xffffffc0 ;  /* 0xffffffc0cc003836 */ /* 0x040fe20000000000 */
[----:B------:R-:W-:Y:S03]  /*8a80*/  LEA R180, P0, R201, R182, 0x5 ;  /* 0x000000b6c9b47211 */ /* 0x000fe600078028ff */
[C---:B------:R-:W-:Y:S04]  /*8a90*/  HMMA.16816.F32.BF16 R24, R176.reuse, R164, R24 ;  /* 0x000000a4b018723c */ /* 0x040fe80000041818 */
[----:B------:R-:W-:Y:S01]  /*8aa0*/  @P4 IMAD.WIDE.U32 R164, R243, R244, UR52 ;  /* 0x00000034f3a44e25 */ /* 0x000fe2000f8e00f4 */
[C---:B------:R-:W-:Y:S01]  /*8ab0*/  LEA.HI.X.SX32 R181, R201.reuse, R183, 0x5, P0 ;  /* 0x000000b7c9b57211 */ /* 0x040fe200000f2eff */
[----:B------:R-:W-:Y:S01]  /*8ac0*/  @UP0 UMOV UR52, UR17 ;  /* 0x0000001100340c82 */ /* 0x000fe20008000000 */
[C---:B------:R-:W-:Y:S01]  /*8ad0*/  LEA R190, P0, R201.reuse, R180, 0x5 ;  /* 0x000000b4c9be7211 */ /* 0x040fe200078028ff */
[-C--:B------:R-:W-:Y:S01]  /*8ae0*/  HMMA.16816.F32.BF16 R28, R176, R166.reuse, R28 ;  /* 0x000000a6b01c723c */ /* 0x080fe2000004181c */
[----:B------:R-:W3:Y:S01]  /*8af0*/  @P4 LDG.E R242, desc[UR32][R164.64+-0x100] ;  /* 0xffff0020a4f24981 */ /* 0x000ee2000c1e1900 */
[----:B------:R-:W-:Y:S01]  /*8b00*/  @UP0 UMOV UR53, UR16 ;  /* 0x0000001000350c82 */ /* 0x000fe20008000000 */
[C---:B------:R-:W-:Y:S01]  /*8b10*/  LEA.HI.X.SX32 R191, R201.reuse, R181, 0x5, P0 ;  /* 0x000000b5c9bf7211 */ /* 0x040fe200000f2eff */
[----:B------:R-:W-:Y:S02]  /*8b20*/  UISETP.GT.AND UP0, UPT, UR34, UR42, UPT ;  /* 0x0000002a2200728c */ /* 0x000fe4000bf04270 */
[----:B------:R-:W4:Y:S02]  /*8b30*/  @P4 LDG.E R241, desc[UR32][R164.64+-0xe0] ;  /* 0xffff2020a4f14981 */ /* 0x000f24000c1e1900 */
[----:B------:R-:W-:Y:S03]  /*8b40*/  HMMA.16816.F32.BF16 R32, R168, R166, R32 ;  /* 0x000000a6a820723c */ /* 0x000fe60000041820 */
[----:B------:R-:W5:Y:S01]  /*8b50*/  @P4 LDG.E R240, desc[UR32][R164.64+-0x80] ;  /* 0xffff8020a4f04981 */ /* 0x000f62000c1e1900 */
[C---:B------:R-:W-:Y:S04]  /*8b60*/  IMAD.WIDE R232, R201.reuse, -0xc0, R190 ;  /* 0xffffff40c9e87825 */ /* 0x040fe800078e02be */
[----:B--2---:R1:W2:Y:S05]  /*8b70*/  @P4 LDG.E R239, desc[UR32][R164.64+-0x60] ;  /* 0xffffa020a4ef4981 */ /* 0x0042aa000c1e1900 */
[----:B------:R-:W-:Y:S01]  /*8b80*/  REDG.E.ADD.F32.FTZ.RN.STRONG.GPU desc[UR32][R250.64], R4 ;  /* 0x00000004fa0079a6 */ /* 0x000fe2000c12f320 */
[C---:B------:R-:W-:Y:S04]  /*8b90*/  LEA R176, P0, R201.reuse, R232, 0x5 ;  /* 0x000000e8c9b07211 */ /* 0x040fe800078028ff */
[----:B------:R-:W-:Y:S01]  /*8ba0*/  REDG.E.ADD.F32.FTZ.RN.STRONG.GPU desc[UR32][R230.64], R5 ;  /* 0x00000005e60079a6 */ /* 0x000fe2000c12f320 */
[C---:B------:R-:W-:Y:S02]  /*8bb0*/  LEA.HI.X.SX32 R177, R201.reuse, R233, 0x5, P0 ;  /* 0x000000e9c9b17211 */ /* 0x040fe400000f2eff */
[C---:B------:R-:W-:Y:S02]  /*8bc0*/  LEA R174, P0, R201.reuse, R176, 0x5 ;  /* 0x000000b0c9ae7211 */ /* 0x040fe400078028ff */
[----:B------:R-:W-:Y:S02]  /*8bd0*/  REDG.E.ADD.F32.FTZ.RN.STRONG.GPU desc[UR32][R228.64], R6 ;  /* 0x00000006e40079a6 */ /* 0x000fe4000c12f320 */
        /* <DEDUP_REMOVED lines=11> */
[C---:B------:R-:W-:Y:S02]  /*8c90*/  LEA.HI.X.SX32 R169, R201.reuse, R171, 0x5, P0 ;  /* 0x000000abc9a97211 */ /* 0x040fe400000f2eff */
[C---:B------:R-:W-:Y:S02]  /*8ca0*/  LEA R178, P0, R201.reuse, R168, 0x5 ;  /* 0x000000a8c9b27211 */ /* 0x040fe400078028ff */
[----:B------:R-:W-:Y:S02]  /*8cb0*/  REDG.E.ADD.F32.FTZ.RN.STRONG.GPU desc[UR32][R250.64+0x80], R16 ;  /* 0x00008010fa0079a6 */ /* 0x000fe4000c12f320 */
[C---:B------:R-:W-:Y:S03]  /*8cc0*/  LEA.HI.X.SX32 R179, R201.reuse, R169, 0x5, P0 ;  /* 0x000000a9c9b37211 */ /* 0x040fe600000f2eff */
[----:B------:R-:W-:Y:S05]  /*8cd0*/  REDG.E.ADD.F32.FTZ.RN.STRONG.GPU desc[UR32][R234.64+0x80], R17 ;  /* 0x00008011ea0079a6 */ /* 0x000fea000c12f320 */
[----:B------:R-:W-:Y:S01]  /*8ce0*/  REDG.E.ADD.F32.FTZ.RN.STRONG.GPU desc[UR32][R188.64+0x80], R18 ;  /* 0x00008012bc0079a6 */ /* 0x000fe2000c12f320 */
[C---:B------:R-:W-:Y:S04]  /*8cf0*/  IMAD.WIDE R196, R201.reuse, -0xc0, R178 ;  /* 0xffffff40c9c47825 */ /* 0x040fe800078e02b2 */
[----:B------:R-:W-:Y:S01]  /*8d00*/  REDG.E.ADD.F32.FTZ.RN.STRONG.GPU desc[UR32][R186.64+0x80], R19 ;  /* 0x00008013ba0079a6 */ /* 0x000fe2000c12f320 */
[C---:B------:R-:W-:Y:S04]  /*8d10*/  LEA R166, P0, R201.reuse, R196, 0x5 ;  /* 0x000000c4c9a67211 */ /* 0x040fe800078028ff */
[----:B------:R-:W-:Y:S01]  /*8d20*/  REDG.E.ADD.F32.FTZ.RN.STRONG.GPU desc[UR32][R184.64+0x80], R12 ;  /* 0x0000800cb80079a6 */ /* 0x000fe2000c12f320 */
[C---:B------:R-:W-:Y:S04]  /*8d30*/  LEA.HI.X.SX32 R167, R201.reuse, R197, 0x5, P0 ;  /* 0x000000c5c9a77211 */ /* 0x040fe800000f2eff */
[----:B------:R-:W-:Y:S01]  /*8d40*/  REDG.E.ADD.F32.FTZ.RN.STRONG.GPU desc[UR32][R182.64+0x80], R13 ;  /* 0x0000800db60079a6 */ /* 0x000fe2000c12f320 */
[C---:B-1----:R-:W-:Y:S04]  /*8d50*/  LEA R164, P0, R201.reuse, R166, 0x5 ;  /* 0x000000a6c9a47211 */ /* 0x042fe800078028ff */
[----:B------:R-:W-:Y:S01]  /*8d60*/  REDG.E.ADD.F32.FTZ.RN.STRONG.GPU desc[UR32][R180.64+0x80], R14 ;  /* 0x0000800eb40079a6 */ /* 0x000fe2000c12f320 */
[C---:B------:R-:W-:Y:S02]  /*8d70*/  LEA.HI.X.SX32 R165, R201.reuse, R167, 0x5, P0 ;  /* 0x000000a7c9a57211 */ /* 0x040fe400000f2eff */
        /* <DEDUP_REMOVED lines=27> */
[----:B------:R-:W1:Y:S05]  /*8f30*/  LDSM.16.MT88.4 R12, [R2+0x1e000] ;  /* 0x01e00000020c783b */ /* 0x000e6a0000004200 */
[----:B------:R-:W1:Y:S05]  /*8f40*/  LDSM.16.MT88.4 R16, [R0] ;  /* 0x000000000010783b */ /* 0x000e6a0000004200 */
[----:B------:R-:W3:Y:S05]  /*8f50*/  LDSM.16.MT88.4 R20, [R204+0x2000] ;  /* 0x00200000cc14783b */ /* 0x000eea0000004200 */
[----:B------:R-:W3:Y:S05]  /*8f60*/  LDSM.16.MT88.4 R24, [R0+0x2000] ;  /* 0x002000000018783b */ /* 0x000eea0000004200 */
[----:B------:R-:W-:Y:S05]  /*8f70*/  LDSM.16.MT88.4 R32, [R2+0x1c800] ;  /* 0x01c800000220783b */ /* 0x000fea0000004200 */
[----:B------:R-:W4:Y:S05]  /*8f80*/  LDSM.16.MT88.4 R28, [R204+0x800] ;  /* 0x00080000cc1c783b */ /* 0x000f2a0000004200 */
[----:B------:R-:W2:Y:S01]  /*8f90*/  LDSM.16.MT88.4 R164, [R2+0x1e800] ;  /* 0x01e8000002a4783b */ /* 0x000ea20000004200 */
[-C--:B-1----:R-:W-:Y:S04]  /*8fa0*/  HMMA.16816.F32.BF16 R100, R4, R8.reuse, R100 ;  /* 0x000000080464723c */ /* 0x082fe80000041864 */
[----:B------:R-:W1:Y:S05]  /*8fb0*/  LDSM.16.MT88.4 R168, [R0+0x800] ;  /* 0x0008000000a8783b */ /* 0x000e6a0000004200 */
[----:B------:R-:W5:Y:S01]  /*8fc0*/  LDSM.16.MT88.4 R172, [R204+0x2800] ;  /* 0x00280000ccac783b */ /* 0x000f620000004200 */
[C---:B------:R-:W-:Y:S04]  /*8fd0*/  HMMA.16816.F32.BF16 R104, R12.reuse, R8, R104 ;  /* 0x000000080c68723c */ /* 0x040fe80000041868 */
[----:B------:R-:W-:Y:S04]  /*8fe0*/  LDSM.16.MT88.4 R176, [R2+0x1f800] ;  /* 0x01f8000002b0783b */ /* 0x000fe80000004200 */
[-C--:B------:R-:W-:Y:S01]  /*8ff0*/  HMMA.16816.F32.BF16 R108, R12, R10.reuse, R108 ;  /* 0x0000000a0c6c723c */ /* 0x080fe2000004186c */
[----:B------:R-:W-:Y:S07]  /*9000*/  LDSM.16.MT88.4 R180, [R204+0x3800] ;  /* 0x00380000ccb4783b */ /* 0x000fee0000004200 */
[C---:B------:R-:W-:Y:S01]  /*9010*/  HMMA.16816.F32.BF16 R112, R4.reuse, R10, R112 ;  /* 0x0000000a0470723c */ /* 0x040fe20000041870 */
[----:B------:R-:W5:Y:S07]  /*9020*/  LDSM.16.MT88.4 R8, [R0+0x2800] ;  /* 0x002800000008783b */ /* 0x000f6e0000004200 */
        /* <DEDUP_REMOVED lines=16> */
[----:B------:R-:W3:Y:S02]  /*9130*/  LDSM.16.MT88.4 R24, [R204+0x3000] ;  /* 0x00300000cc18783b */ /* 0x000ee40000004200 */
[-C--:B----4-:R-:W-:Y:S03]  /*9140*/  HMMA.16816.F32.BF16 R100, R32, R28.reuse, R100 ;  /* 0x0000001c2064723c */ /* 0x090fe60000041864 */
[----:B--2---:R2:W-:Y:S05]  /*9150*/  @P4 STL [R1+0x2c], R239 ;  /* 0x00002cef01004387 */ /* 0x0045ea0000100800 */
[C---:B------:R-:W-:Y:S08]  /*9160*/  HMMA.16816.F32.BF16 R104, R164.reuse, R28, R104 ;  /* 0x0000001ca468723c */ /* 0x040ff00000041868 */
[-C--:B------:R-:W-:Y:S08]  /*9170*/  HMMA.16816.F32.BF16 R108, R164, R30.reuse, R108 ;  /* 0x0000001ea46c723c */ /* 0x080ff0000004186c */
[C---:B------:R-:W-:Y:S01]  /*9180*/  HMMA.16816.F32.BF16 R112, R32.reuse, R30, R112 ;  /* 0x0000001e2070723c */ /* 0x040fe20000041870 */
[----:B------:R-:W4:Y:S05]  /*9190*/  LDSM.16.MT88.4 R28, [R0+0x3000] ;  /* 0x00300000001c783b */ /* 0x000f2a0000004200 */
[----:B--2---:R-:W2:Y:S02]  /*91a0*/  LDL.LU R239, [R1+0x10] ;  /* 0x0000100001ef7983 */ /* 0x004ea40000300800 */
[-C--:B-1----:R-:W-:Y:S03]  /*91b0*/  HMMA.16816.F32.BF16 R116, R32, R168.reuse, R116 ;  /* 0x000000a82074723c */ /* 0x082fe60000041874 */
[----:B------:R-:W-:Y:S05]  /*91c0*/  @P4 STL [R1+0x38], R242 ;  /* 0x000038f201004387 */ /* 0x000fea0000100800 */
[----:B------:R-:W-:Y:S01]  /*91d0*/  @P4 STL [R1+0x34], R241 ;  /* 0x000034f101004387 */ /* 0x000fe20000100800 */
[C---:B------:R-:W-:Y:S04]  /*91e0*/  HMMA.16816.F32.BF16 R120, R164.reuse, R168, R120 ;  /* 0x000000a8a478723c */ /* 0x040fe80000041878 */
[----:B-----5:R-:W-:Y:S04]  /*91f0*/  @P4 STL [R1+0x30], R240 ;  /* 0x000030f001004387 */ /* 0x020fe80000100800 */
        /* <DEDUP_REMOVED lines=8> */
[-C--:B------:R-:W-:Y:S08]  /*9280*/  HMMA.16816.F32.BF16 R148, R32, R8.reuse, R148 ;  /* 0x000000082094723c */ /* 0x080ff00000041894 */
[C---:B------:R-:W-:Y:S08]  /*9290*/  HMMA.16816.F32.BF16 R152, R164.reuse, R8, R152 ;  /* 0x00000008a498723c */ /* 0x040ff00000041898 */
[-C--:B------:R-:W-:Y:S01]  /*92a0*/  HMMA.16816.F32.BF16 R156, R164, R10.reuse, R156 ;  /* 0x0000000aa49c723c */ /* 0x080fe2000004189c */
[----:B------:R-:W5:Y:S07]  /*92b0*/  LDSM.16.MT88.4 R164, [R0+0x1800] ;  /* 0x0018000000a4783b */ /* 0x000f6e0000004200 */
        /* <DEDUP_REMOVED lines=25> */
[-C--:B-----5:R-:W-:Y:S08]  /*9450*/  HMMA.16816.F32.BF16 R116, R168, R164.reuse, R116 ;  /* 0x000000a4a874723c */ /* 0x0a0ff00000041874 */
[C---:B------:R-:W-:Y:S08]  /*9460*/  HMMA.16816.F32.BF16 R120, R176.reuse, R164, R120 ;  /* 0x000000a4b078723c */ /* 0x040ff00000041878 */
[-C--:B------:R-:W-:Y:S08]  /*9470*/  HMMA.16816.F32.BF16 R124, R176, R166.reuse, R124 ;  /* 0x000000a6b07c723c */ /* 0x080ff0000004187c */
[C---:B------:R-:W-:Y:S08]  /*9480*/  HMMA.16816.F32.BF16 R128, R168.reuse, R166, R128 ;  /* 0x000000a6a880723c */ /* 0x040ff00000041880 */
[-C--:B------:R-:W-:Y:S08]  /*9490*/  HMMA.16816.F32.BF16 R132, R168, R180.reuse, R132 ;  /* 0x000000b4a884723c */ /* 0x080ff00000041884 */
[C---:B------:R-:W-:Y:S04]  /*94a0*/  HMMA.16816.F32.BF16 R136, R176.reuse, R180, R136 ;  /* 0x000000b4b088723c */ /* 0x040fe80000041888 */
[----:B--2---:R-:W-:Y:S04]  /*94b0*/  VIADD R239, R239, 0xffffffc0 ;  /* 0xffffffc0efef7836 */ /* 0x004fe80000000000 */
[-C--:B------:R-:W-:Y:S01]  /*94c0*/  HMMA.16816.F32.BF16 R140, R176, R182.reuse, R140 ;  /* 0x000000b6b08c723c */ /* 0x080fe2000004188c */
[----:B------:R1:W-:Y:S07]  /*94d0*/  STL [R1+0x10], R239 ;  /* 0x000010ef01007387 */ /* 0x0003ee0000100800 */
[C---:B------:R-:W-:Y:S08]  /*94e0*/  HMMA.16816.F32.BF16 R144, R168.reuse, R182, R144 ;  /* 0x000000b6a890723c */ /* 0x040ff00000041890 */
[-C--:B------:R-:W-:Y:S08]  /*94f0*/  HMMA.16816.F32.BF16 R148, R168, R8.reuse, R148 ;  /* 0x00000008a894723c */ /* 0x080ff00000041894 */
[C---:B------:R-:W-:Y:S08]  /*9500*/  HMMA.16816.F32.BF16 R152, R176.reuse, R8, R152 ;  /* 0x00000008b098723c */ /* 0x040ff00000041898 */
[-C--:B------:R-:W-:Y:S08]  /*9510*/  HMMA.16816.F32.BF16 R156, R176, R10.reuse, R156 ;  /* 0x0000000ab09c723c */ /* 0x080ff0000004189c */
[----:B------:R-:W-:Y:S01]  /*9520*/  HMMA.16816.F32.BF16 R160, R168, R10, R160 ;  /* 0x0000000aa8a0723c */ /* 0x000fe200000418a0 */
[----:B------:R-:W-:Y:S08]  /*9530*/  @!UPT UIADD3 URZ, UPT, UPT, URZ, URZ, URZ ;  /* 0x000000fffffff290 */ /* 0x000ff0000fffe0ff */
[----:B-1----:R-:W-:Y:S11]  /*9540*/  BRA.U UP0, `(.L_x_907) ;  /* 0xffffffad00587547 */ /* 0x002ff6000b83ffff */
[C---:B------:R-:W-:Y:S01]  /*9550*/  IMAD.SHL.U32 R239, R219.reuse, 0x10, RZ ;  /* 0x00000010dbef7824 */ /* 0x040fe200078e00ff */
[----:B------:R-:W1:Y:S01]  /*9560*/  LDCU UR8, c[0x0][0x500] ;  /* 0x0000a000ff0877ac */ /* 0x000e620008000800 */
[----:B------:R-:W-:Y:S01]  /*9570*/  IMAD.SHL.U32 R2, R219, 0x2, RZ ;  /* 0x00000002db027824 */ /* 0x000fe200078e00ff */
[----:B------:R-:W-:Y:S02]  /*9580*/  LOP3.LUT R0, R222, 0xc00, RZ, 0xc0, !PT ;  /* 0x00000c00de007812 */ /* 0x000fe400078ec0ff */
[----:B------:R-:W-:Y:S01]  /*9590*/  LOP3.LUT R239, R239, 0x1c0, RZ, 0xc0, !PT ;  /* 0x000001c0efef7812 */ /* 0x000fe200078ec0ff */
[----:B------:R-:W-:Y:S01]  /*95a0*/  UISETP.NE.AND UP0, UPT, UR38, -0x1, UPT ;  /* 0xffffffff2600788c */ /* 0x000fe2000bf05270 */
[--C-:B------:R-:W-:Y:S01]  /*95b0*/  LOP3.LUT R0, R0, 0x6, R2.reuse, 0xf8, !PT ;  /* 0x0000000600007812 */ /* 0x100fe200078ef802 */
[----:B------:R-:W-:Y:S01]  /*95c0*/  UMOV UR49, UR18 ;  /* 0x0000001200317c82 */ /* 0x000fe20008000000 */
[----:B------:R-:W-:Y:S01]  /*95d0*/  LOP3.LUT R239, R239, 0x38, R2, 0xf8, !PT ;  /* 0x00000038efef7812 */ /* 0x000fe200078ef802 */
[----:B------:R-:W-:Y:S01]  /*95e0*/  UISETP.NE.AND UP1, UPT, UR38, -0x1, UPT ;  /* 0xffffffff2600788c */ /* 0x000fe2000bf25270 */
[----:B------:R-:W-:-:S02]  /*95f0*/  ISETP.NE.AND P0, PT, R225, RZ, PT ;  /* 0x000000ffe100720c */ /* 0x000fc40003f05270 */
[----:B------:R-:W-:Y:S02]  /*9600*/  LOP3.LUT R0, R0, R239, R200, 0xf6, !PT ;  /* 0x000000ef00007212 */ /* 0x000fe400078ef6c8 */
[----:B------:R-:W-:Y:S02]  /*9610*/  ISETP.NE.AND P1, PT, R223, RZ, PT ;  /* 0x000000ffdf00720c */ /* 0x000fe40003f25270 */
        /* <DEDUP_REMOVED lines=218> */
.L_x_908:
        /* <DEDUP_REMOVED lines=14> */
.L_x_909:
[----:B------:R-:W2:Y:S01]  /*a4a0*/  LDCU.64 UR8, c[0x0][0x5c8] ;  /* 0x0000b900ff0877ac */ /* 0x000ea20008000a00 */
[----:B------:R-:W-:-:S04]  /*a4b0*/  UIADD3 UR12, UPT, UPT, UR36, UR38, URZ ;  /* 0x00000026240c7290 */ /* 0x000fc8000fffe0ff */
[----:B--2---:R-:W-:Y:S02]  /*a4c0*/  UIMAD.WIDE.U32 UR14, UR12, UR8, URZ ;  /* 0x000000080c0e72a5 */ /* 0x004fe4000f8e00ff */
[----:B------:R-:W-:-:S04]  /*a4d0*/  UIMAD UR12, UR12, UR9, URZ ;  /* 0x000000090c0c72a4 */ /* 0x000fc8000f8e02ff */
[----:B------:R-:W-:Y:S01]  /*a4e0*/  UIADD3 UR12, UPT, UPT, UR15, UR12, URZ ;  /* 0x0000000c0f0c7290 */ /* 0x000fe2000fffe0ff */
[----:B------:R-:W-:-:S05]  /*a4f0*/  UMOV UR16, UR14 ;  /* 0x0000000e00107c82 */ /* 0x000fca0008000000 */
[----:B-1----:R-:W-:-:S07]  /*a500*/  MOV R30, UR12 ;  /* 0x0000000c001e7c02 */ /* 0x002fce0008000f00 */
.L_x_910:
[----:B------:R-:W-:Y:S01]  /*a510*/  BAR.SYNC.DEFER_BLOCKING 0x0 ;  /* 0x0000000000007b1d */ /* 0x000fe20000010000 */
[----:B------:R-:W-:Y:S01]  /*a520*/  LOP3.LUT R0, R220, 0x1f8, RZ, 0xc0, !PT ;  /* 0x000001f8dc007812 */ /* 0x000fe200078ec0ff */
[----:B------:R-:W-:Y:S02]  /*a530*/  USHF.L.U32 UR14, UR39, 0x7, URZ ;  /* 0x00000007270e7899 */ /* 0x000fe400080006ff */
[----:B------:R-:W-:Y:S01]  /*a540*/  USHF.L.U32 UR13, UR39, 0x7, URZ ;  /* 0x00000007270d7899 */ /* 0x000fe200080006ff */
[----:B------:R-:W-:Y:S01]  /*a550*/  LOP3.LUT R0, R0, 0x38, R219, 0x78, !PT ;  /* 0x0000003800007812 */ /* 0x000fe200078e78db */
[----:B------:R-:W-:Y:S02]  /*a560*/  UIMAD.WIDE.U32 UR36, UR14, UR10, URZ ;  /* 0x0000000a0e2472a5 */ /* 0x000fe4000f8e00ff */
[----:B------:R-:W1:Y:S01]  /*a570*/  LDC.64 R4, c[0x0][0x5d8] ;  /* 0x00017600ff047b82 */ /* 0x000e620000000a00 */
[----:B------:R-:W2:Y:S01]  /*a580*/  S2R R31, SR_TID.X ;  /* 0x00000000001f7919 */ /* 0x000ea20000002100 */
[--C-:B------:R-:W-:Y:S01]  /*a590*/  LOP3.LUT R0, R0, 0x1e00, R220.reuse, 0xf8, !PT ;  /* 0x00001e0000007812 */ /* 0x100fe200078ef8dc */
[----:B------:R-:W-:Y:S01]  /*a5a0*/  USHF.R.S32.HI UR15, URZ, 0x1f, UR14 ;  /* 0x0000001fff0f7899 */ /* 0x000fe2000801140e */
[----:B------:R-:W-:Y:S01]  /*a5b0*/  BSSY.RECONVERGENT B0, `(.L_x_911) ;  /* 0x000002f000007945 */ /* 0x000fe20003800200 */
[----:B------:R-:W-:Y:S01]  /*a5c0*/  IMAD.U32 R2, RZ, RZ, UR36 ;  /* 0x00000024ff027e24 */ /* 0x000fe2000f8e00ff */
[----:B------:R-:W-:Y:S01]  /*a5d0*/  LEA R6, R0, UR4, 0x1 ;  /* 0x0000000400067c11 */ /* 0x000fe2000f8e08ff */
[----:B------:R-:W-:Y:S01]  /*a5e0*/  UIMAD UR12, UR15, UR10, URZ ;  /* 0x0000000a0f0c72a4 */ /* 0x000fe2000f8e02ff */
[----:B------:R-:W3:Y:S01]  /*a5f0*/  LDC.64 R56, c[0x0][0x5e0] ;  /* 0x00017800ff387b82 */ /* 0x000ee20000000a00 */
[----:B------:R-:W-:Y:S01]  /*a600*/  UIADD3 UR35, UPT, UPT, -UR13, UR35, URZ ;  /* 0x000000230d237290 */ /* 0x000fe2000fffe1ff */
[----:B------:R-:W-:Y:S01]  /*a610*/  LOP3.LUT R0, R2, 0x38, R220, 0xf8, !PT ;  /* 0x0000003802007812 */ /* 0x000fe200078ef8dc */
[----:B------:R-:W-:Y:S01]  /*a620*/  UIMAD UR12, UR14, UR11, UR12 ;  /* 0x0000000b0e0c72a4 */ /* 0x000fe2000f8e020c */
[----:B------:R-:W-:-:S02]  /*a630*/  IMAD.U32 R3, RZ, RZ, UR37 ;  /* 0x00000025ff037e24 */ /* 0x000fc4000f8e00ff */
[----:B------:R-:W-:Y:S01]  /*a640*/  IADD3 R2, P0, PT, R0, UR34, RZ ;  /* 0x0000002200027c10 */ /* 0x000fe2000ff1e0ff */
[----:B------:R4:W2:Y:S02]  /*a650*/  LDS.128 R24, [R6+0xd000] ;  /* 0x00d0000006187984 */ /* 0x0008a40000000c00 */
[----:B------:R-:W-:Y:S02]  /*a660*/  IMAD.U32 R0, RZ, RZ, UR12 ;  /* 0x0000000cff007e24 */ /* 0x000fe4000f8e00ff */
[----:B------:R4:W3:Y:S03]  /*a670*/  LDS.128 R20, [R6+0x11000] ;  /* 0x0110000006147984 */ /* 0x0008e60000000c00 */
[----:B------:R-:W-:Y:S01]  /*a680*/  IADD3.X R3, PT, PT, R3, UR17, R0, P0, !PT ;  /* 0x0000001103037c10 */ /* 0x000fe200087fe400 */
[----:B------:R4:W3:Y:S02]  /*a690*/  LDS.128 R36, [R6+0x15000] ;  /* 0x0150000006247984 */ /* 0x0008e40000000c00 */
[----:B-1----:R-:W-:-:S02]  /*a6a0*/  IMAD.WIDE.U32 R16, R4, UR20, R2 ;  /* 0x0000001404107c25 */ /* 0x002fc4000f8e0002 */
[----:B------:R4:W1:Y:S04]  /*a6b0*/  LDS.128 R44, [R6+0x16000] ;  /* 0x01600000062c7984 */ /* 0x0008680000000c00 */
[----:B------:R4:W1:Y:S01]  /*a6c0*/  LDS.128 R52, [R6+0x17000] ;  /* 0x0170000006347984 */ /* 0x0008620000000c00 */
[----:B--2---:R-:W-:-:S03]  /*a6d0*/  SHF.R.U32.HI R31, RZ, 0x3, R31 ;  /* 0x00000003ff1f7819 */ /* 0x004fc6000001161f */
[----:B------:R4:W2:Y:S01]  /*a6e0*/  LDS.128 R32, [R6+0x19000] ;  /* 0x0190000006207984 */ /* 0x0008a20000000c00 */
[C---:B------:R-:W-:Y:S01]  /*a6f0*/  ISETP.GE.AND P3, PT, R31.reuse, UR35, PT ;  /* 0x000000231f007c0c */ /* 0x040fe2000bf66270 */
[C---:B------:R-:W-:Y:S01]  /*a700*/  VIADD R7, R31.reuse, 0x20 ;  /* 0x000000201f077836 */ /* 0x040fe20000000000 */
[C---:B------:R-:W-:Y:S01]  /*a710*/  IADD3 R28, P0, PT, R31.reuse, 0x20, RZ ;  /* 0x000000201f1c7810 */ /* 0x040fe20007f1e0ff */
[----:B------:R4:W1:Y:S01]  /*a720*/  LDS.128 R40, [R6+0x1a000] ;  /* 0x01a0000006287984 */ /* 0x0008620000000c00 */
[----:B------:R-:W-:Y:S02]  /*a730*/  VIADD R8, R31, 0x40 ;  /* 0x000000401f087836 */ /* 0x000fe40000000000 */
[----:B------:R-:W-:Y:S01]  /*a740*/  ISETP.GE.AND P6, PT, R7, UR35, PT ;  /* 0x0000002307007c0c */ /* 0x000fe2000bfc6270 */
[----:B------:R4:W1:Y:S01]  /*a750*/  LDS.128 R48, [R6+0x1b000] ;  /* 0x01b0000006307984 */ /* 0x0008620000000c00 */
[----:B------:R-:W-:Y:S01]  /*a760*/  VIADD R7, R31, 0x60 ;  /* 0x000000601f077836 */ /* 0x000fe20000000000 */
[----:B------:R-:W-:Y:S01]  /*a770*/  ISETP.GE.AND P5, PT, R8, UR35, PT ;  /* 0x0000002308007c0c */ /* 0x000fe2000bfa6270 */
[----:B------:R-:W-:-:S03]  /*a780*/  IMAD.X R29, RZ, RZ, RZ, P0 ;  /* 0x000000ffff1d7224 */ /* 0x000fc600000e06ff */
[----:B------:R-:W-:Y:S01]  /*a790*/  ISETP.GE.AND P4, PT, R7, UR35, PT ;  /* 0x0000002307007c0c */ /* 0x000fe2000bf86270 */
[----:B------:R-:W-:Y:S01]  /*a7a0*/  IMAD R7, R5, UR20, R17 ;  /* 0x0000001405077c24 */ /* 0x000fe2000f8e0211 */
[----:B---3--:R-:W-:Y:S11]  /*a7b0*/  @P3 BRA `(.L_x_912) ;  /* 0x0000000000383947 */ /* 0x008ff60003800000 */
[----:B------:R-:W3:Y:S01]  /*a7c0*/  LDCU UR17, c[0x0][0x440] ;  /* 0x00008800ff1177ac */ /* 0x000ee20008000800 */
[----:B------:R-:W5:Y:S01]  /*a7d0*/  LDS.128 R12, [R6+0x10000] ;  /* 0x01000000060c7984 */ /* 0x000f620000000c00 */
[----:B------:R-:W-:Y:S01]  /*a7e0*/  IMAD.MOV.U32 R2, RZ, RZ, R16 ;  /* 0x000000ffff027224 */ /* 0x000fe200078e0010 */
[----:B------:R-:W4:Y:S01]  /*a7f0*/  LDCU.64 UR12, c[0x0][0x560] ;  /* 0x0000ac00ff0c77ac */ /* 0x000f220008000a00 */
[----:B------:R-:W-:Y:S02]  /*a800*/  IMAD.MOV.U32 R3, RZ, RZ, R7 ;  /* 0x000000ffff037224 */ /* 0x000fe400078e0007 */
[----:B------:R-:W-:-:S04]  /*a810*/  IMAD.WIDE.U32 R4, R31, UR10, R2 ;  /* 0x0000000a1f047c25 */ /* 0x000fc8000f8e0002 */
[----:B------:R-:W-:Y:S01]  /*a820*/  IMAD R0, R31, UR11, R5 ;  /* 0x0000000b1f007c24 */ /* 0x000fe2000f8e0205 */
[----:B---3--:R-:W-:Y:S02]  /*a830*/  ISETP.GE.AND P1, PT, R237, UR17, PT ;  /* 0x00000011ed007c0c */ /* 0x008fe4000bf26270 */
[----:B------:R-:W-:Y:S02]  /*a840*/  ISETP.GE.AND P0, PT, R238, UR17, PT ;  /* 0x00000011ee007c0c */ /* 0x000fe4000bf06270 */
[----:B----4-:R-:W-:-:S04]  /*a850*/  LEA R2, P2, R4, UR12, 0x1 ;  /* 0x0000000c04027c11 */ /* 0x010fc8000f8408ff */
[----:B------:R-:W-:-:S05]  /*a860*/  LEA.HI.X R3, R4, UR13, R0, 0x1, P2 ;  /* 0x0000000d04037c11 */ /* 0x000fca00090f0c00 */
[----:B------:R-:W3:Y:S04]  /*a870*/  @!P1 LDS.128 R8, [R6+0xc000] ;  /* 0x00c0000006089984 */ /* 0x000ee80000000c00 */
[----:B-----5:R4:W-:Y:S04]  /*a880*/  @!P0 STG.E.128 desc[UR32][R2.64+0x80], R12 ;  /* 0x0000800c02008986 */ /* 0x0209e8000c101d20 */
[----:B---3--:R4:W-:Y:S02]  /*a890*/  @!P1 STG.E.128 desc[UR32][R2.64], R8 ;  /* 0x0000000802009986 */ /* 0x0089e4000c101d20 */
.L_x_912:
[----:B------:R-:W-:Y:S05]  /*a8a0*/  BSYNC.RECONVERGENT B0 ;  /* 0x0000000000007941 */ /* 0x000fea0003800200 */
.L_x_911:
[----:B------:R-:W-:Y:S04]  /*a8b0*/  BSSY.RECONVERGENT B0, `(.L_x_913) ;  /* 0x0000010000007945 */ /* 0x000fe80003800200 */
[----:B------:R-:W-:Y:S05]  /*a8c0*/  @P6 BRA `(.L_x_914) ;  /* 0x0000000000386947 */ /* 0x000fea0003800000 */
[----:B------:R-:W3:Y:S01]  /*a8d0*/  LDCU UR17, c[0x0][0x440] ;  /* 0x00008800ff1177ac */ /* 0x000ee20008000800 */
[----:B----4-:R-:W-:Y:S01]  /*a8e0*/  MOV R3, R7 ;  /* 0x0000000700037202 */ /* 0x010fe20000000f00 */
[----:B------:R-:W-:Y:S01]  /*a8f0*/  IMAD R0, R29, UR10, RZ ;  /* 0x0000000a1d007c24 */ /* 0x000fe2000f8e02ff */
[----:B------:R-:W4:Y:S01]  /*a900*/  LDCU.64 UR12, c[0x0][0x560] ;  /* 0x0000ac00ff0c77ac */ /* 0x000f220008000a00 */
[----:B------:R-:W-:Y:S02]  /*a910*/  IMAD.MOV.U32 R2, RZ, RZ, R16 ;  /* 0x000000ffff027224 */ /* 0x000fe400078e0010 */
[C---:B------:R-:W-:Y:S02]  /*a920*/  IMAD R0, R28.reuse, UR11, R0 ;  /* 0x0000000b1c007c24 */ /* 0x040fe4000f8e0200 */
[----:B------:R-:W-:-:S04]  /*a930*/  IMAD.WIDE.U32 R4, R28, UR10, R2 ;  /* 0x0000000a1c047c25 */ /* 0x000fc8000f8e0002 */
[----:B------:R-:W-:Y:S01]  /*a940*/  IMAD.IADD R0, R0, 0x1, R5 ;  /* 0x0000000100007824 */ /* 0x000fe200078e0205 */
[----:B---3--:R-:W-:Y:S02]  /*a950*/  ISETP.GE.AND P1, PT, R237, UR17, PT ;  /* 0x00000011ed007c0c */ /* 0x008fe4000bf26270 */
[----:B------:R-:W-:Y:S02]  /*a960*/  ISETP.GE.AND P0, PT, R238, UR17, PT ;  /* 0x00000011ee007c0c */ /* 0x000fe4000bf06270 */
[----:B----4-:R-:W-:-:S04]  /*a970*/  LEA R2, P2, R4, UR12, 0x1 ;  /* 0x0000000c04027c11 */ /* 0x010fc8000f8408ff */
[----:B------:R-:W-:-:S05]  /*a980*/  LEA.HI.X R3, R4, UR13, R0, 0x1, P2 ;  /* 0x0000000d04037c11 */ /* 0x000fca00090f0c00 */
[----:B------:R3:W-:Y:S04]  /*a990*/  @!P1 STG.E.128 desc[UR32][R2.64], R24 ;  /* 0x0000001802009986 */ /* 0x0007e8000c101d20 */
[----:B------:R3:W-:Y:S02]  /*a9a0*/  @!P0 STG.E.128 desc[UR32][R2.64+0x80], R20 ;  /* 0x0000801402008986 */ /* 0x0007e4000c101d20 */
.L_x_914:
[----:B------:R-:W-:Y:S05]  /*a9b0*/  BSYNC.RECONVERGENT B0 ;  /* 0x0000000000007941 */ /* 0x000fea0003800200 */
.L_x_913:
[----:B----4-:R4:W1:Y:S01]  /*a9c0*/  LDS.128 R12, [R6+0xe000] ;  /* 0x00e00000060c7984 */ /* 0x0108620000000c00 */
[----:B---3--:R-:W-:Y:S01]  /*a9d0*/  MOV R3, RZ ;  /* 0x000000ff00037202 */ /* 0x008fe20000000f00 */
[----:B------:R-:W-:Y:S01]  /*a9e0*/  IMAD.U32 R0, RZ, RZ, UR8 ;  /* 0x00000008ff007e24 */ /* 0x000fe2000f8e00ff */
[C---:B------:R-:W-:Y:S01]  /*a9f0*/  IADD3 R20, P1, PT, R31.reuse, 0x40, RZ ;  /* 0x000000401f147810 */ /* 0x040fe20007f3e0ff */
[----:B------:R4:W3:Y:S01]  /*aa00*/  LDS.128 R8, [R6+0x12000] ;  /* 0x0120000006087984 */ /* 0x0008e20000000c00 */
        /* <DEDUP_REMOVED lines=8> */
[----:B------:R-:W-:Y:S01]  /*aa90*/  IMAD R0, R23, UR10, RZ ;  /* 0x0000000a17007c24 */ /* 0x000fe2000f8e02ff */
[----:B------:R-:W2:Y:S01]  /*aaa0*/  LDCU UR17, c[0x0][0x440] ;  /* 0x00008800ff1177ac */ /* 0x000ea20008000800 */
[----:B------:R-:W-:Y:S02]  /*aab0*/  IMAD.MOV.U32 R2, RZ, RZ, R16 ;  /* 0x000000ffff027224 */ /* 0x000fe400078e0010 */
[C---:B------:R-:W-:Y:S02]  /*aac0*/  IMAD R0, R20.reuse, UR11, R0 ;  /* 0x0000000b14007c24 */ /* 0x040fe4000f8e0200 */
[----:B------:R-:W-:-:S04]  /*aad0*/  IMAD.WIDE.U32 R4, R20, UR10, R2 ;  /* 0x0000000a14047c25 */ /* 0x000fc8000f8e0002 */
[----:B------:R-:W-:Y:S01]  /*aae0*/  IMAD.IADD R0, R0, 0x1, R5 ;  /* 0x0000000100007824 */ /* 0x000fe200078e0205 */
[----:B-----5:R-:W-:-:S04]  /*aaf0*/  LEA R2, P1, R4, UR12, 0x1 ;  /* 0x0000000c04027c11 */ /* 0x020fc8000f8208ff */
[----:B------:R-:W-:Y:S02]  /*ab00*/  LEA.HI.X R3, R4, UR13, R0, 0x1, P1 ;  /* 0x0000000d04037c11 */ /* 0x000fe400088f0c00 */
[----:B--2---:R-:W-:Y:S02]  /*ab10*/  ISETP.GE.AND P2, PT, R237, UR17, PT ;  /* 0x00000011ed007c0c */ /* 0x004fe4000bf46270 */
[----:B------:R-:W-:-:S11]  /*ab20*/  ISETP.GE.AND P1, PT, R238, UR17, PT ;  /* 0x00000011ee007c0c */ /* 0x000fd6000bf26270 */
[----:B-1----:R1:W-:Y:S04]  /*ab30*/  @!P2 STG.E.128 desc[UR32][R2.64], R12 ;  /* 0x0000000c0200a986 */ /* 0x0023e8000c101d20 */
[----:B---3--:R1:W-:Y:S02]  /*ab40*/  @!P1 STG.E.128 desc[UR32][R2.64+0x80], R8 ;  /* 0x0000800802009986 */ /* 0x0083e4000c101d20 */
.L_x_916:
[----:B------:R-:W-:Y:S05]  /*ab50*/  BSYNC.RECONVERGENT B0 ;  /* 0x0000000000007941 */ /* 0x000fea0003800200 */
.L_x_915:
[----:B-1----:R1:W1:Y:S01]  /*ab60*/  LDS.128 R12, [R6+0xf000] ;  /* 0x00f00000060c7984 */ /* 0x0022620000000c00 */
[----:B------:R-:W-:Y:S01]  /*ab70*/  BSSY.RECONVERGENT B0, `(.L_x_917) ;  /* 0x0000012000007945 */ /* 0x000fe20003800200 */
[----:B------:R-:W-:Y:S02]  /*ab80*/  IADD3.X R22, PT, PT, RZ, RZ, RZ, P0, !PT ;  /* 0x000000ffff167210 */ /* 0x000fe400007fe4ff */
[----:B---3--:R3:W1:Y:S01]  /*ab90*/  LDS.128 R8, [R6+0x13000] ;  /* 0x0130000006087984 */ /* 0x0086620000000c00 */
[----:B------:R-:W-:Y:S05]  /*aba0*/  @P4 BRA `(.L_x_918) ;  /* 0x0000000000384947 */ /* 0x000fea0003800000 */
[----:B------:R-:W5:Y:S01]  /*abb0*/  LDCU UR17, c[0x0][0x440] ;  /* 0x00008800ff1177ac */ /* 0x000f620008000800 */
[----:B------:R-:W-:Y:S01]  /*abc0*/  MOV R3, R7 ;  /* 0x0000000700037202 */ /* 0x000fe20000000f00 */
[----:B------:R-:W-:Y:S01]  /*abd0*/  IMAD R0, R22, UR10, RZ ;  /* 0x0000000a16007c24 */ /* 0x000fe2000f8e02ff */
[----:B------:R-:W2:Y:S01]  /*abe0*/  LDCU.64 UR12, c[0x0][0x560] ;  /* 0x0000ac00ff0c77ac */ /* 0x000ea20008000a00 */
[----:B------:R-:W-:Y:S02]  /*abf0*/  IMAD.MOV.U32 R2, RZ, RZ, R16 ;  /* 0x000000ffff027224 */ /* 0x000fe400078e0010 */
[C---:B------:R-:W-:Y:S02]  /*ac00*/  IMAD R0, R21.reuse, UR11, R0 ;  /* 0x0000000b15007c24 */ /* 0x040fe4000f8e0200 */
[----:B------:R-:W-:-:S04]  /*ac10*/  IMAD.WIDE.U32 R4, R21, UR10, R2 ;  /* 0x0000000a15047c25 */ /* 0x000fc8000f8e0002 */
[----:B------:R-:W-:Y:S01]  /*ac20*/  IMAD.IADD R0, R0, 0x1, R5 ;  /* 0x0000000100007824 */ /* 0x000fe200078e0205 */
[----:B-----5:R-:W-:Y:S02]  /*ac30*/  ISETP.GE.AND P1, PT, R237, UR17, PT ;  /* 0x00000011ed007c0c */ /* 0x020fe4000bf26270 */
[----:B------:R-:W-:Y:S02]  /*ac40*/  ISETP.GE.AND P0, PT, R238, UR17, PT ;  /* 0x00000011ee007c0c */ /* 0x000fe4000bf06270 */
[----:B--2---:R-:W-:-:S04]  /*ac50*/  LEA R2, P2, R4, UR12, 0x1 ;  /* 0x0000000c04027c11 */ /* 0x004fc8000f8408ff */
[----:B------:R-:W-:-:S05]  /*ac60*/  LEA.HI.X R3, R4, UR13, R0, 0x1, P2 ;  /* 0x0000000d04037c11 */ /* 0x000fca00090f0c00 */
[----:B-1----:R1:W-:Y:S04]  /*ac70*/  @!P1 STG.E.128 desc[UR32][R2.64], R12 ;  /* 0x0000000c02009986 */ /* 0x0023e8000c101d20 */
[----:B------:R1:W-:Y:S02]  /*ac80*/  @!P0 STG.E.128 desc[UR32][R2.64+0x80], R8 ;  /* 0x0000800802008986 */ /* 0x0003e4000c101d20 */
.L_x_918:
[----:B------:R-:W-:Y:S05]  /*ac90*/  BSYNC.RECONVERGENT B0 ;  /* 0x0000000000007941 */ /* 0x000fea0003800200 */
.L_x_917:
[----:B------:R-:W-:Y:S01]  /*aca0*/  UIMAD UR15, UR15, UR8, URZ ;  /* 0x000000080f0f72a4 */ /* 0x000fe2000f8e02ff */
[----:B-1----:R-:W-:Y:S01]  /*acb0*/  IADD3 R2, P0, PT, R18, UR16, RZ ;  /* 0x0000001012027c10 */ /* 0x002fe2000ff1e0ff */
[----:B------:R-:W1:Y:S01]  /*acc0*/  LDS.128 R12, [R6+0x14000] ;  /* 0x01400000060c7984 */ /* 0x000e620000000c00 */
[----:B------:R-:W-:Y:S01]  /*acd0*/  BSSY.RECONVERGENT B0, `(.L_x_919) ;  /* 0x0000013000007945 */ /* 0x000fe20003800200 */
[----:B------:R-:W-:Y:S02]  /*ace0*/  UIMAD UR15, UR14, UR9, UR15 ;  /* 0x000000090e0f72a4 */ /* 0x000fe4000f8e020f */
[----:B------:R3:W1:Y:S04]  /*acf0*/  LDS.128 R8, [R6+0x18000] ;  /* 0x0180000006087984 */ /* 0x0006680000000c00 */
[----:B------:R-:W-:-:S03]  /*ad00*/  IADD3.X R3, PT, PT, R30, UR15, R19, P0, !PT ;  /* 0x0000000f1e037c10 */ /* 0x000fc600087fe413 */
[----:B---34-:R-:W-:-:S04]  /*ad10*/  IMAD.WIDE.U32 R6, R56, UR20, R2 ;  /* 0x0000001438067c25 */ /* 0x018fc8000f8e0002 */
        /* <DEDUP_REMOVED lines=12> */
[----:B-1----:R3:W-:Y:S04]  /*ade0*/  @!P1 STG.E.128 desc[UR32][R2.64], R12 ;  /* 0x0000000c02009986 */ /* 0x0027e8000c101d20 */
[----:B------:R3:W-:Y:S02]  /*adf0*/  @!P0 STG.E.128 desc[UR32][R2.64+0x80], R8 ;  /* 0x0000800802008986 */ /* 0x0007e4000c101d20 */
.L_x_920:
[----:B------:R-:W-:Y:S05]  /*ae00*/  BSYNC.RECONVERGENT B0 ;  /* 0x0000000000007941 */ /* 0x000fea0003800200 */
.L_x_919:
        /* <DEDUP_REMOVED lines=15> */
[----:B--2---:R4:W-:Y:S02]  /*af00*/  @!P0 STG.E.128 desc[UR32][R2.64+0x80], R32 ;  /* 0x0000802002008986 */ /* 0x0049e4000c101d20 */
.L_x_922:
[----:B------:R-:W-:Y:S05]  /*af10*/  BSYNC.RECONVERGENT B0 ;  /* 0x0000000000007941 */ /* 0x000fea0003800200 */
.L_x_921:
[----:B------:R-:W-:Y:S04]  /*af20*/  BSSY.RECONVERGENT B0, `(.L_x_923) ;  /* 0x0000010000007945 */ /* 0x000fe80003800200 */
[----:B------:R-:W-:Y:S05]  /*af30*/  @P5 BRA `(.L_x_924) ;  /* 0x0000000000385947 */ /* 0x000fea0003800000 */
[----:B------:R-:W5:Y:S01]  /*af40*/  LDCU UR12, c[0x0][0x440] ;  /* 0x00008800ff0c77ac */ /* 0x000f620008000800 */
[----:B---34-:R-:W-:Y:S01]  /*af50*/  MOV R3, R16 ;  /* 0x0000001000037202 */ /* 0x018fe20000000f00 */
[----:B------:R-:W-:Y:S01]  /*af60*/  IMAD R0, R23, UR8, RZ ;  /* 0x0000000817007c24 */ /* 0x000fe2000f8e02ff */
[----:B------:R-:W3:Y:S01]  /*af70*/  LDCU.64 UR10, c[0x0][0x568] ;  /* 0x0000ad00ff0a77ac */ /* 0x000ee20008000a00 */
[----:B------:R-:W-:Y:S02]  /*af80*/  IMAD.MOV.U32 R2, RZ, RZ, R6 ;  /* 0x000000ffff027224 */ /* 0x000fe400078e0006 */
[C---:B------:R-:W-:Y:S02]  /*af90*/  IMAD R0, R20.reuse, UR9, R0 ;  /* 0x0000000914007c24 */ /* 0x040fe4000f8e0200 */
[----:B------:R-:W-:-:S04]  /*afa0*/  IMAD.WIDE.U32 R4, R20, UR8, R2 ;  /* 0x0000000814047c25 */ /* 0x000fc8000f8e0002 */
[----:B------:R-:W-:Y:S01]  /*afb0*/  IMAD.IADD R0, R0, 0x1, R5 ;  /* 0x0000000100007824 */ /* 0x000fe200078e0205 */
[----:B-----5:R-:W-:Y:S02]  /*afc0*/  ISETP.GE.AND P1, PT, R237, UR12, PT ;  /* 0x0000000ced007c0c */ /* 0x020fe4000bf26270 */
[----:B------:R-:W-:Y:S02]  /*afd0*/  ISETP.GE.AND P0, PT, R238, UR12, PT ;  /* 0x0000000cee007c0c */ /* 0x000fe4000bf06270 */
[----:B---3--:R-:W-:-:S04]  /*afe0*/  LEA R2, P2, R4, UR10, 0x1 ;  /* 0x0000000a04027c11 */ /* 0x008fc8000f8408ff */
[----:B------:R-:W-:-:S05]  /*aff0*/  LEA.HI.X R3, R4, UR11, R0, 0x1, P2 ;  /* 0x0000000b04037c11 */ /* 0x000fca00090f0c00 */
[----:B------:R3:W-:Y:S04]  /*b000*/  @!P1 STG.E.128 desc[UR32][R2.64], R44 ;  /* 0x0000002c02009986 */ /* 0x0007e8000c101d20 */
[----:B------:R3:W-:Y:S02]  /*b010*/  @!P0 STG.E.128 desc[UR32][R2.64+0x80], R40 ;  /* 0x0000802802008986 */ /* 0x0007e4000c101d20 */
.L_x_924:
[----:B------:R-:W-:Y:S05]  /*b020*/  BSYNC.RECONVERGENT B0 ;  /* 0x0000000000007941 */ /* 0x000fea0003800200 */
.L_x_923:
        /* <DEDUP_REMOVED lines=15> */
.L_x_876:
[----:B------:R-:W-:Y:S05]  /*b120*/  BSYNC.RECONVERGENT B1 ;  /* 0x0000000000017941 */ /* 0x000fea0003800200 */
.L_x_846:
[----:B------:R-:W5:Y:S01]  /*b130*/  LDCU UR9, c[0x0][0x438] ;  /* 0x00008700ff0977ac */ /* 0x000f620008000800 */
[----:B------:R-:W1:Y:S01]  /*b140*/  LDCU UR10, c[0x0][0x370] ;  /* 0x00006e00ff0a77ac */ /* 0x000e620008000800 */
[----:B-----5:R-:W-:-:S04]  /*b150*/  UIADD3 UR9, UPT, UPT, UR9, 0x7f, URZ ;  /* 0x0000007f09097890 */ /* 0x020fc8000fffe0ff */
[----:B------:R-:W-:Y:S02]  /*b160*/  USHF.R.S32.HI UR8, URZ, 0x1f, UR9 ;  /* 0x0000001fff087899 */ /* 0x000fe40008011409 */
[----:B-1----:R-:W-:Y:S02]  /*b170*/  UIADD3 UR39, UPT, UPT, UR10, UR39, URZ ;  /* 0x000000270a277290 */ /* 0x002fe4000fffe0ff */
[----:B------:R-:W-:Y:S01]  /*b180*/  ULEA.HI UR8, UR8, UR9, URZ, 0x7 ;  /* 0x0000000908087291 */ /* 0x000fe2000f8f38ff */
[----:B------:R-:W-:-:S03]  /*b190*/  UMOV UR10, UR19 ;  /* 0x00000013000a7c82 */ /* 0x000fc60008000000 */
[----:B------:R-:W-:-:S04]  /*b1a0*/  USHF.R.S32.HI UR8, URZ, 0x7, UR8 ;  /* 0x00000007ff087899 */ /* 0x000fc80008011408 */
[----:B------:R-:W-:-:S09]  /*b1b0*/  UISETP.GE.AND UP0, UPT, UR39, UR8, UPT ;  /* 0x000000082700728c */ /* 0x000fd2000bf06270 */
[----:B------:R-:W-:Y:S05]  /*b1c0*/  BRA.U !UP0, `(.L_x_925) ;  /* 0xffffff5108507547 */ /* 0x000fea000b83ffff */
[----:B------:R-:W-:Y:S05]  /*b1d0*/  EXIT ;  /* 0x000000000000794d */ /* 0x000fea0003800000 */
.L_x_926:
        /* <DEDUP_REMOVED lines=10> */
.L_x_1262:


//--------------------- .text._ZN5flash44flash_bwd_dq_dk_dv_loop_seqk_parallel_kernelI23Flash_bwd_kernel_traitsILi128ELi64ELi128ELi8ELi2ELi4ELi2ELb0ELb0EN7cutlass10bfloat16_tE19Flash_kernel_traitsILi128ELi64ELi128ELi8ES3_EELb1ELb1ELb0ELb0ELb1ELb1ELb0EEEvNS_16Flash_bwd_paramsE --------------------------
	.section	.text._ZN5flash44flash_bwd_dq_dk_dv_loop_seqk_parallel_kernelI23Flash_bwd_kernel_traitsILi128ELi64ELi128ELi8ELi2ELi4ELi2ELb0ELb0EN7cutlass10bfloat16_tE19Flash_kernel_traitsILi128ELi64ELi128ELi8ES3_EELb1ELb1ELb0ELb0ELb1ELb1ELb0EEEvNS_16Flash_bwd_paramsE,"ax",@progbits
	.align	128
        .global         _ZN5flash44flash_bwd_dq_dk_dv_loop_seqk_parallel_kernelI23Flash_bwd_kernel_traitsILi128ELi64ELi128ELi8ELi2ELi4ELi2ELb0ELb0EN7cutlass10bfloat16_tE19Flash_kernel_traitsILi128ELi64ELi128ELi8ES3_EELb1ELb1ELb0ELb0ELb1ELb1ELb0EEEvNS_16Flash_bwd_paramsE
        .type           _ZN5flash44flash_bwd_dq_dk_dv_loop_seqk_parallel_kernelI23Flash_bwd_kernel_traitsILi128ELi64ELi128ELi8ELi2ELi4ELi2ELb0ELb0EN7cutlass10bfloat16_tE19Flash_kernel_traitsILi128ELi64ELi128ELi8ES3_EELb1ELb1ELb0ELb0ELb1ELb1ELb0EEEvNS_16Flash_bwd_paramsE,@function
        .size           _ZN5flash44flash_bwd_dq_dk_dv_loop_seqk_parallel_kernelI23Flash_bwd_kernel_traitsILi128ELi64ELi128ELi8ELi2ELi4ELi2ELb0ELb0EN7cutlass10bfloat16_tE19Flash_kernel_traitsILi128ELi64ELi128ELi8ES3_EELb1ELb1ELb0ELb0ELb1ELb1ELb0EEEvNS_16Flash_bwd_paramsE,(.L_x_1263 - _ZN5flash44flash_bwd_dq_dk_dv_loop_seqk_parallel_kernelI23Flash_bwd_kernel_traitsILi128ELi64ELi128ELi8ELi2ELi4ELi2ELb0ELb0EN7cutlass10bfloat16_tE19Flash_kernel_traitsILi128ELi64ELi128ELi8ES3_EELb1ELb1ELb0ELb0ELb1ELb1ELb0EEEvNS_16Flash_bwd_paramsE)
        .other          _ZN5flash44flash_bwd_dq_dk_dv_loop_seqk_parallel_kernelI23Flash_bwd_kernel_traitsILi128ELi64ELi128ELi8ELi2ELi4ELi2ELb0ELb0EN7cutlass10bfloat16_tE19Flash_kernel_traitsILi128ELi64ELi128ELi8ES3_EELb1ELb1ELb0ELb0ELb1ELb1ELb0EEEvNS_16Flash_bwd_paramsE,@"STO_CUDA_ENTRY STV_DEFAULT"
_ZN5flash44flash_bwd_dq_dk_dv_loop_seqk_parallel_kernelI23Flash_bwd_kernel_traitsILi128ELi64ELi128ELi8ELi2ELi4ELi2ELb0ELb0EN7cutlass10bfloat16_tE19Flash_kernel_traitsILi128ELi64ELi128ELi8ES3_EELb1ELb1ELb0ELb0ELb1ELb1ELb0EEEvNS_16Flash_bwd_paramsE:
.text._ZN5flash44flash_bwd_dq_dk_dv_loop_seqk_parallel_kernelI23Flash_bwd_kernel_traitsILi128ELi64ELi128ELi8ELi2ELi4ELi2ELb0ELb0EN7cutlass10bfloat16_tE19Flash_kernel_traitsILi128ELi64ELi128ELi8ES3_EELb1ELb1ELb0ELb0ELb1ELb1ELb0EEEvNS_16Flash_bwd_paramsE:
        /* <DEDUP_REMOVED lines=35> */
.L_x_934:
[----:B------:R-:W-:Y:S01]  /*0230*/  @UP4 ULEA UR6, UP1, UR27, UR10, 0x2 ;  /* 0x0000000a1b064291 */ /* 0x000fe2000f8210ff */
[----:B------:R-:W-:Y:S01]  /*0240*/  PLOP3.LUT P1, PT, PT, PT, UP4, 0x80, 0x8 ;  /* 0x000000000008781c */ /* 0x000fe20003f2f048 */
[----:B------:R-:W-:Y:S01]  /*0250*/  @UP3 ULEA UR4, UP0, UR27, UR8, 0x2 ;  /* 0x000000081b043291 */ /* 0x000fe2000f8010ff */
[----:B------:R-:W-:Y:S01]  /*0260*/  PLOP3.LUT P0, PT, PT, PT, UP3, 0x80, 0x8 ;  /* 0x000000000008781c */ /* 0x000fe20003f0f038 */
[----:B------:R-:W-:Y:S02]  /*0270*/  @UP4 ULEA.HI.X UR7, UR27, UR11, URZ, 0x2, UP1 ;  /* 0x0000000b1b074291 */ /* 0x000fe400088f14ff */
[----:B------:R-:W-:Y:S01]  /*0280*/  @UP3 ULEA.HI.X UR5, UR27, UR9, URZ, 0x2, UP0 ;  /* 0x000000091b053291 */ /* 0x000fe200080f14ff */
[----:B-1----:R-:W-:Y:S02]  /*0290*/  IMAD.U32 R4, RZ, RZ, UR6 ;  /* 0x00000006ff047e24 */ /* 0x002fe4000f8e00ff */
        /* <DEDUP_REMOVED lines=46> */
[----:B------:R-:W-:Y:S01]  /*0580*/  @!P1 IMAD.IADD R2, R2, 0x1, -R4 ;  /* 0x0000000102029824 */ /* 0x000fe200078e0a04 */
[----:B------:R-:W-:Y:S02]  /*0590*/  @!P1 IADD3 R0, PT, PT, R0, 0x1, RZ ;  /* 0x0000000100009810 */ /* 0x000fe40007ffe0ff */
[C---:B------:R-:W-:Y:S02]  /*05a0*/  ISETP.NE.AND P1, PT, R5.reuse, RZ, PT ;  /* 0x000000ff0500720c */ /* 0x040fe40003f25270 */
[----:B------:R-:W-:Y:S02]  /*05b0*/  ISETP.GE.U32.AND P2, PT, R2, R4, PT ;  /* 0x000000040200720c */ /* 0x000fe40003f46070 */
[----:B------:R-:W-:-:S04]  /*05c0*/  LOP3.LUT R2, R5, UR26, RZ, 0x3c, !PT ;  /* 0x0000001a05027c12 */ /* 0x000fc8000f8e3cff */
[----:B------:R-:W-:-:S07]  /*05d0*/  ISETP.GE.AND P0, PT, R2, RZ, PT ;  /* 0x000000ff0200720c */ /* 0x000fce0003f06270 */
[----:B------:R-:W-:-:S06]  /*05e0*/  @P2 VIADD R0, R0, 0x1 ;  /* 0x0000000100002836 */ /* 0x000fcc0000000000 */
        /* <DEDUP_REMOVED lines=11> */
.L_x_928:
[----:B------:R-:W1:Y:S01]  /*06a0*/  LDCU UR36, c[0x0][0x3e0] ;  /* 0x00007c00ff2477ac */ /* 0x000e620008000800 */
[----:B------:R-:W2:Y:S01]  /*06b0*/  LDCU UR43, c[0x0][0x444] ;  /* 0x00008880ff2b77ac */ /* 0x000ea20008000800 */
[----:B-1----:R-:W-:-:S04]  /*06c0*/  UIMAD UR36, UR27, UR36, UR26 ;  /* 0x000000241b2472a4 */ /* 0x002fc8000f8e021a */
[----:B--2---:R-:W-:-:S12]  /*06d0*/  UIMAD UR36, UR36, UR43, URZ ;  /* 0x0000002b242472a4 */ /* 0x004fd8000f8e02ff */
.L_x_929:
        /* <DEDUP_REMOVED lines=13> */
[----:B------:R-:W-:Y:S01]  /*07b0*/  USHF.R.S32.HI UR18, URZ, 0x1f, UR41 ;  /* 0x0000001fff127899 */ /* 0x000fe20008011429 */
[----:B------:R-:W-:Y:S01]  /*07c0*/  CS2R R150, SRZ ;  /* 0x0000000000967805 */ /* 0x000fe2000001ff00 */
[----:B------:R-:W-:Y:S01]  /*07d0*/  UIADD3 UR19, UP0, UPT, UR34, UR41, URZ ;  /* 0x0000002922137290 */ /* 0x000fe2000ff1e0ff */
[----:B------:R-:W-:Y:S01]  /*07e0*/  CS2R R148, SRZ ;  /* 0x0000000000947805 */ /* 0x000fe2000001ff00 */
[----:B------:R-:W3:Y:S01]  /*07f0*/  LDCU.64 UR12, c[0x0][0x3a0] ;  /* 0x00007400ff0c77ac */ /* 0x000ee20008000a00 */
[----:B------:R-:W-:Y:S01]  /*0800*/  CS2R R142, SRZ ;  /* 0x00000000008e7805 */ /* 0x000fe2000001ff00 */
[----:B--2---:R-:W-:Y:S01]  /*0810*/  IMAD.U32 R8, RZ, RZ, UR16 ;  /* 0x00000010ff087e24 */ /* 0x004fe2000f8e00ff */
[----:B------:R-:W2:Y:S01]  /*0820*/  LDC.64 R34, c[0x0][0x598] ;  /* 0x00016600ff227b82 */ /* 0x000ea20000000a00 */
[----:B------:R-:W-:Y:S01]  /*0830*/  ULEA.HI.X.SX32 UR18, UR34, UR18, 0x1, UP0 ;  /* 0x0000001222127291 */ /* 0x000fe200080f0eff */
[----:B------:R-:W-:Y:S01]  /*0840*/  IMAD.U32 R10, RZ, RZ, UR17 ;  /* 0x00000011ff0a7e24 */ /* 0x000fe2000f8e00ff */
[----:B------:R-:W1:Y:S01]  /*0850*/  LDCU.64 UR4, c[0x0][0x3a8] ;  /* 0x00007500ff0477ac */ /* 0x000e620008000a00 */
[----:B----4-:R-:W-:Y:S01]  /*0860*/  IMAD.U32 R4, RZ, RZ, UR14 ;  /* 0x0000000eff047e24 */ /* 0x010fe2000f8e00ff */
[----:B------:R-:W-:-:S02]  /*0870*/  CS2R R140, SRZ ;  /* 0x00000000008c7805 */ /* 0x000fc4000001ff00 */
[----:B------:R-:W-:Y:S01]  /*0880*/  CS2R R146, SRZ ;  /* 0x0000000000927805 */ /* 0x000fe2000001ff00 */
[----:B------:R-:W-:Y:S01]  /*0890*/  UIMAD UR16, UR18, UR14, URZ ;  /* 0x0000000e121072a4 */ /* 0x000fe2000f8e02ff */
[----:B-----5:R-:W-:Y:S01]  /*08a0*/  IMAD.U32 R6, RZ, RZ, UR6 ;  /* 0x00000006ff067e24 */ /* 0x020fe2000f8e00ff */
[----:B------:R-:W-:Y:S01]  /*08b0*/  UIMAD UR18, UR18, UR6, URZ ;  /* 0x00000006121272a4 */ /* 0x000fe2000f8e02ff */
[----:B------:R-:W-:Y:S01]  /*08c0*/  CS2R R144, SRZ ;  /* 0x0000000000907805 */ /* 0x000fe2000001ff00 */
[----:B------:R-:W-:Y:S01]  /*08d0*/  UIMAD UR16, UR19, UR15, UR16 ;  /* 0x0000000f131072a4 */ /* 0x000fe2000f8e0210 */
[----:B-1----:R-:W-:Y:S01]  /*08e0*/  IMAD.SHL.U32 R241, R218, 0x8, RZ ;  /* 0x00000008daf17824 */ /* 0x002fe200078e00ff */
[--C-:B------:R-:W-:Y:S01]  /*08f0*/  SHF.R.U32.HI R164, RZ, 0x1, R218.reuse ;  /* 0x00000001ffa47819 */ /* 0x100fe200000116da */
[----:B------:R-:W-:Y:S01]  /*0900*/  UIMAD UR18, UR19, UR7, UR18 ;  /* 0x00000007131272a4 */ /* 0x000fe2000f8e0212 */
[----:B------:R-:W-:Y:S01]  /*0910*/  SHF.R.U32.HI R242, RZ, 0x2, R218 ;  /* 0x00000002fff27819 */ /* 0x000fe200000116da */
[----:B------:R-:W-:Y:S01]  /*0920*/  USHF.L.U32 UR17, UR14, 0x6, URZ ;  /* 0x000000060e117899 */ /* 0x000fe200080006ff */
[----:B------:R-:W-:Y:S01]  /*0930*/  LOP3.LUT R214, R241, 0x38, RZ, 0xc0, !PT ;  /* 0x00000038f1d67812 */ /* 0x000fe200078ec0ff */
[----:B------:R-:W-:Y:S01]  /*0940*/  UIADD3 UR44, UPT, UPT, UR39, -0x1, URZ ;  /* 0xffffffff272c7890 */ /* 0x000fe2000fffe0ff */
[----:B------:R-:W-:-:S02]  /*0950*/  LOP3.LUT R9, R164, 0x10, RZ, 0xc0, !PT ;  /* 0x00000010a4097812 */ /* 0x000fc400078ec0ff */
[----:B------:R-:W-:Y:S01]  /*0960*/  CS2R R138, SRZ ;  /* 0x00000000008a7805 */ /* 0x000fe2000001ff00 */
[----:B------:R-:W-:Y:S01]  /*0970*/  IMAD.U32 R11, RZ, RZ, UR4 ;  /* 0x00000004ff0b7e24 */ /* 0x000fe2000f8e00ff */
[----:B------:R-:W-:Y:S01]  /*0980*/  SHF.R.U32.HI R207, RZ, 0x3, R218 ;  /* 0x00000003ffcf7819 */ /* 0x000fe200000116da */
[----:B------:R-:W-:Y:S01]  /*0990*/  IMAD.MOV.U32 R2, RZ, RZ, R214 ;  /* 0x000000ffff027224 */ /* 0x000fe200078e00d6 */
[----:B------:R-:W-:Y:S01]  /*09a0*/  LOP3.LUT R242, R9, 0x7, R242, 0xf8, !PT ;  /* 0x0000000709f27812 */ /* 0x000fe200078ef8f2 */
[----:B------:R-:W-:Y:S01]  /*09b0*/  USHF.L.U32 UR46, UR44, 0x6, URZ ;  /* 0x000000062c2e7899 */ /* 0x000fe200080006ff */
[----:B------:R-:W-:Y:S01]  /*09c0*/  LOP3.LUT R248, R218, 0x1f, RZ, 0xc0, !PT ;  /* 0x0000001fdaf87812 */ /* 0x000fe200078ec0ff */
[--C-:B------:R-:W-:Y:S01]  /*09d0*/  IMAD.WIDE.U32 R6, R6, UR19, R2.reuse ;  /* 0x0000001306067c25 */ /* 0x100fe2000f8e0002 */
[----:B------:R-:W-:Y:S01]  /*09e0*/  ULOP3.LUT UR44, UR44, 0x80000001, URZ, 0xc0, !UPT ;  /* 0x800000012c2c7892 */ /* 0x000fe2000f8ec0ff */
[----:B------:R-:W-:Y:S01]  /*09f0*/  CS2R R136, SRZ ;  /* 0x0000000000887805 */ /* 0x000fe2000001ff00 */
[----:B------:R-:W-:Y:S01]  /*0a00*/  USHF.R.S32.HI UR45, URZ, 0x1f, UR46 ;  /* 0x0000001fff2d7899 */ /* 0x000fe2000801142e */
[--C-:B------:R-:W-:Y:S01]  /*0a10*/  IMAD.WIDE.U32 R4, R4, UR19, R2.reuse ;  /* 0x0000001304047c25 */ /* 0x100fe2000f8e0002 */
[----:B------:R-:W-:Y:S01]  /*0a20*/  UISETP.NE.AND UP0, UPT, UR44, 0x1, UPT ;  /* 0x000000012c00788c */ /* 0x000fe2000bf05270 */
[----:B------:R-:W-:Y:S01]  /*0a30*/  CS2R R134, SRZ ;  /* 0x0000000000867805 */ /* 0x000fe2000001ff00 */
[----:B------:R-:W-:Y:S01]  /*0a40*/  UIADD3 UR38, UPT, UPT, UR46, UR38, URZ ;  /* 0x000000262e267290 */ /* 0x000fe2000fffe0ff */
[----:B------:R-:W-:Y:S01]  /*0a50*/  IMAD.WIDE.U32 R8, R8, UR27, R2 ;  /* 0x0000001b08087c25 */ /* 0x000fe2000f8e0002 */
[----:B------:R-:W-:Y:S01]  /*0a60*/  UIADD3 UR36, UPT, UPT, UR46, UR36, URZ ;  /* 0x000000242e247290 */ /* 0x000fe2000fffe0ff */
[----:B------:R-:W-:-:S02]  /*0a70*/  CS2R R132, SRZ ;  /* 0x0000000000847805 */ /* 0x000fc4000001ff00 */
[----:B------:R-:W-:Y:S01]  /*0a80*/  CS2R R126, SRZ ;  /* 0x00000000007e7805 */ /* 0x000fe2000001ff00 */
[----:B------:R-:W-:Y:S01]  /*0a90*/  VIADD R3, R7, UR18 ;  /* 0x0000001207037c36 */ /* 0x000fe20008000000 */
[----:B------:R-:W1:Y:S01]  /*0aa0*/  LDCU.64 UR18, c[0x0][0x3d0] ;  /* 0x00007a00ff1277ac */ /* 0x000e620008000a00 */
[----:B------:R-:W-:Y:S01]  /*0ab0*/  VIADD R5, R5, UR16 ;  /* 0x0000001005057c36 */ /* 0x000fe20008000000 */
[----:B------:R-:W-:Y:S01]  /*0ac0*/  CS2R R124, SRZ ;  /* 0x00000000007c7805 */ /* 0x000fe2000001ff00 */
[----:B---3--:R-:W-:Y:S01]  /*0ad0*/  IMAD.U32 R7, RZ, RZ, UR12 ;  /* 0x0000000cff077e24 */ /* 0x008fe2000f8e00ff */
[----:B------:R-:W-:Y:S01]  /*0ae0*/  USHF.L.U64.HI UR16, UR14, 0x6, UR15 ;  /* 0x000000060e107899 */ /* 0x000fe2000801020f */
[----:B------:R-:W-:Y:S01]  /*0af0*/  IMAD.MOV.U32 R2, RZ, RZ, R6 ;  /* 0x000000ffff027224 */ /* 0x000fe200078e0006 */
[----:B------:R-:W-:Y:S01]  /*0b00*/  CS2R R130, SRZ ;  /* 0x0000000000827805 */ /* 0x000fe2000001ff00 */
[----:B------:R-:W-:Y:S01]  /*0b10*/  IMAD.WIDE.U32 R4, R7, UR27, R4 ;  /* 0x0000001b07047c25 */ /* 0x000fe2000f8e0004 */
[----:B------:R-:W-:-:S02]  /*0b20*/  CS2R R128, SRZ ;  /* 0x0000000000807805 */ /* 0x000fc4000001ff00 */
[----:B------:R-:W-:Y:S02]  /*0b30*/  CS2R R122, SRZ ;  /* 0x00000000007a7805 */ /* 0x000fe4000001ff00 */
[----:B------:R-:W-:Y:S01]  /*0b40*/  CS2R R120, SRZ ;  /* 0x0000000000787805 */ /* 0x000fe2000001ff00 */
[----:B------:R-:W-:Y:S01]  /*0b50*/  IMAD.U32 R7, RZ, RZ, UR5 ;  /* 0x00000005ff077e24 */ /* 0x000fe2000f8e00ff */
[----:B------:R-:W3:Y:S01]  /*0b60*/  LDCU.64 UR4, c[0x0][0x3d8] ;  /* 0x00007b00ff0477ac */ /* 0x000ee20008000a00 */
[----:B------:R-:W-:Y:S01]  /*0b70*/  IMAD.U32 R6, RZ, RZ, UR13 ;  /* 0x0000000dff067e24 */ /* 0x000fe2000f8e00ff */
[----:B------:R-:W-:Y:S01]  /*0b80*/  CS2R R118, SRZ ;  /* 0x0000000000767805 */ /* 0x000fe2000001ff00 */
[----:B------:R-:W-:Y:S01]  /*0b90*/  IMAD.WIDE.U32 R2, R11, UR27, R2 ;  /* 0x0000001b0b027c25 */ /* 0x000fe2000f8e0002 */
[----:B------:R-:W4:Y:S01]  /*0ba0*/  LDCU.64 UR12, c[0x0][0x388] ;  /* 0x00007100ff0c77ac */ /* 0x000f220008000a00 */
[----:B------:R-:W-:Y:S02]  /*0bb0*/  CS2R R116, SRZ ;  /* 0x0000000000747805 */ /* 0x000fe4000001ff00 */
[----:B------:R-:W-:Y:S01]  /*0bc0*/  CS2R R110, SRZ ;  /* 0x00000000006e7805 */ /* 0x000fe2000001ff00 */
[----:B------:R-:W-:Y:S01]  /*0bd0*/  IMAD R5, R6, UR27, R5 ;  /* 0x0000001b06057c24 */ /* 0x000fe2000f8e0205 */
[----:B------:R-:W-:Y:S01]  /*0be0*/  CS2R R108, SRZ ;  /* 0x00000000006c7805 */ /* 0x000fe2000001ff00 */
[----:B-1----:R-:W-:Y:S01]  /*0bf0*/  IMAD R6, R14, UR18, RZ ;  /* 0x000000120e067c24 */ /* 0x002fe2000f8e02ff */
[----:B------:R-:W-:Y:S01]  /*0c00*/  CS2R R114, SRZ ;  /* 0x0000000000727805 */ /* 0x000fe2000001ff00 */
[----:B------:R-:W-:Y:S01]  /*0c10*/  IMAD.MOV.U32 R20, RZ, RZ, R8 ;  /* 0x000000ffff147224 */ /* 0x000fe200078e0008 */
[----:B------:R-:W-:Y:S01]  /*0c20*/  CS2R R112, SRZ ;  /* 0x0000000000707805 */ /* 0x000fe2000001ff00 */
[----:B------:R-:W-:Y:S01]  /*0c30*/  IMAD R3, R7, UR27, R3 ;  /* 0x0000001b07037c24 */ /* 0x000fe2000f8e0203 */
[----:B------:R-:W-:Y:S01]  /*0c40*/  CS2R R106, SRZ ;  /* 0x00000000006a7805 */ /* 0x000fe2000001ff00 */
[----:B------:R-:W-:Y:S01]  /*0c50*/  IMAD R16, R0, UR19, R6 ;  /* 0x0000001300107c24 */ /* 0x000fe2000f8e0206 */
[----:B------:R-:W-:Y:S01]  /*0c60*/  CS2R R104, SRZ ;  /* 0x0000000000687805 */ /* 0x000fe2000001ff00 */
[----:B------:R-:W-:Y:S01]  /*0c70*/  IMAD.U32 R6, RZ, RZ, UR17 ;  /* 0x00000011ff067e24 */ /* 0x000fe2000f8e00ff */
[----:B------:R-:W-:Y:S01]  /*0c80*/  USHF.L.U64.HI UR17, UR6, 0x6, UR7 ;  /* 0x0000000606117899 */ /* 0x000fe20008010207 */
[----:B---3--:R-:W-:Y:S01]  /*0c90*/  IMAD R8, R14, UR4, RZ ;  /* 0x000000040e087c24 */ /* 0x008fe2000f8e02ff */
[----:B------:R-:W-:Y:S01]  /*0ca0*/  CS2R R102, SRZ ;  /* 0x0000000000667805 */ /* 0x000fe2000001ff00 */
[----:B------:R-:W-:Y:S01]  /*0cb0*/  IMAD.U32 R7, RZ, RZ, UR16 ;  /* 0x00000010ff077e24 */ /* 0x000fe2000f8e00ff */
[----:B------:R-:W-:Y:S01]  /*0cc0*/  USHF.L.U32 UR16, UR14, 0x5, URZ ;  /* 0x000000050e107899 */ /* 0x000fe200080006ff */
[----:B------:R-:W-:Y:S01]  /*0cd0*/  IMAD R17, R0, UR5, R8 ;  /* 0x0000000500117c24 */ /* 0x000fe2000f8e0208 */
[----:B------:R-:W-:Y:S01]  /*0ce0*/  USHF.L.U32 UR5, UR6, 0x6, URZ ;  /* 0x0000000606057899 */ /* 0x000fe200080006ff */
[----:B------:R-:W-:Y:S01]  /*0cf0*/  IMAD R21, R10, UR27, R9 ;  /* 0x0000001b0a157c24 */ /* 0x000fe2000f8e0209 */
[----:B------:R-:W-:Y:S01]  /*0d00*/  CS2R R100, SRZ ;  /* 0x0000000000647805 */ /* 0x000fe2000001ff00 */
[----:B------:R-:W-:Y:S01]  /*0d10*/  IMAD.WIDE.U32 R12, R0, UR18, R4 ;  /* 0x00000012000c7c25 */ /* 0x000fe2000f8e0004 */
[----:B------:R-:W1:Y:S01]  /*0d20*/  LDCU.64 UR18, c[0x0][0x3c8] ;  /* 0x00007900ff1277ac */ /* 0x000e620008000a00 */
[----:B------:R-:W-:-:S02]  /*0d30*/  CS2R R94, SRZ ;  /* 0x00000000005e7805 */ /* 0x000fc4000001ff00 */
[----:B------:R-:W-:Y:S01]  /*0d40*/  CS2R R92, SRZ ;  /* 0x00000000005c7805 */ /* 0x000fe2000001ff00 */
[----:B------:R-:W-:Y:S01]  /*0d50*/  IMAD.WIDE.U32 R10, R0, UR4, R2 ;  /* 0x00000004000a7c25 */ /* 0x000fe2000f8e0002 */
[----:B------:R-:W-:Y:S01]  /*0d60*/  USHF.L.U64.HI UR4, UR14, 0x5, UR15 ;  /* 0x000000050e047899 */ /* 0x000fe2000801020f */
[----:B------:R-:W-:Y:S02]  /*0d70*/  CS2R R98, SRZ ;  /* 0x0000000000627805 */ /* 0x000fe4000001ff00 */
[----:B------:R-:W-:Y:S01]  /*0d80*/  CS2R R96, SRZ ;  /* 0x0000000000607805 */ /* 0x000fe2000001ff00 */
[C---:B------:R-:W-:Y:S01]  /*0d90*/  IMAD.WIDE.U32 R4, R207.reuse, UR14, R6 ;  /* 0x0000000ecf047c25 */ /* 0x040fe2000f8e0006 */
[----:B------:R-:W-:Y:S02]  /*0da0*/  CS2R R90, SRZ ;  /* 0x00000000005a7805 */ /* 0x000fe4000001ff00 */
[----:B------:R-:W-:Y:S02]  /*0db0*/  CS2R R88, SRZ ;  /* 0x0000000000587805 */ /* 0x000fe4000001ff00 */
[----:B------:R-:W-:Y:S01]  /*0dc0*/  CS2R R86, SRZ ;  /* 0x0000000000567805 */ /* 0x000fe2000001ff00 */
[----:B------:R-:W-:Y:S01]  /*0dd0*/  IMAD R33, R207, UR15, RZ ;  /* 0x0000000fcf217c24 */ /* 0x000fe2000f8e02ff */
[C---:B------:R-:W-:Y:S01]  /*0de0*/  IADD3 R15, P6, PT, R12.reuse, R4, RZ ;  /* 0x000000040c0f7210 */ /* 0x040fe20007fde0ff */
[----:B------:R-:W-:Y:S01]  /*0df0*/  IMAD.U32 R2, RZ, RZ, UR5 ;  /* 0x00000005ff027e24 */ /* 0x000fe2000f8e00ff */
[----:B------:R-:W-:Y:S01]  /*0e00*/  IADD3 R23, P5, P4, R12, UR16, R4 ;  /* 0x000000100c177c10 */ /* 0x000fe2000fcbe004 */
[----:B------:R-:W-:Y:S01]  /*0e10*/  IMAD.IADD R0, R33, 0x1, R5 ;  /* 0x0000000121007824 */ /* 0x000fe200078e0205 */
[----:B------:R-:W-:Y:S01]  /*0e20*/  USHF.L.U64.HI UR15, UR6, 0x5, UR7 ;  /* 0x00000005060f7899 */ /* 0x000fe20008010207 */
[----:B------:R-:W-:Y:S01]  /*0e30*/  IMAD.U32 R4, RZ, RZ, UR16 ;  /* 0x00000010ff047e24 */ /* 0x000fe2000f8e00ff */
[----:B------:R-:W-:Y:S01]  /*0e40*/  USHF.L.U32 UR5, UR6, 0x5, URZ ;  /* 0x0000000506057899 */ /* 0x000fe200080006ff */
[----:B------:R-:W-:Y:S01]  /*0e50*/  IMAD.U32 R5, RZ, RZ, UR4 ;  /* 0x00000004ff057e24 */ /* 0x000fe2000f8e00ff */
[----:B------:R-:W-:Y:S01]  /*0e60*/  CS2R R84, SRZ ;  /* 0x0000000000547805 */ /* 0x000fe2000001ff00 */
[----:B------:R-:W-:Y:S01]  /*0e70*/  IMAD.U32 R3, RZ, RZ, UR17 ;  /* 0x00000011ff037e24 */ /* 0x000fe2000f8e00ff */
[----:B------:R-:W3:Y:S01]  /*0e80*/  LDCU.64 UR16, c[0x0][0x398] ;  /* 0x00007300ff1077ac */ /* 0x000ee20008000a00 */
[----:B------:R-:W-:Y:S01]  /*0e90*/  IMAD.WIDE.U32 R8, R207, UR14, R4 ;  /* 0x0000000ecf087c25 */ /* 0x000fe2000f8e0004 */
[----:B------:R-:W-:-:S02]  /*0ea0*/  CS2R R78, SRZ ;  /* 0x00000000004e7805 */ /* 0x000fc4000001ff00 */
[----:B------:R-:W-:Y:S02]  /*0eb0*/  CS2R R76, SRZ ;  /* 0x00000000004c7805 */ /* 0x000fe4000001ff00 */
[----:B------:R-:W-:Y:S01]  /*0ec0*/  CS2R R82, SRZ ;  /* 0x0000000000527805 */ /* 0x000fe2000001ff00 */
[----:B------:R-:W-:Y:S01]  /*0ed0*/  IMAD.U32 R6, RZ, RZ, UR5 ;  /* 0x00000005ff067e24 */ /* 0x000fe2000f8e00ff */
[----:B------:R-:W-:Y:S01]  /*0ee0*/  IADD3 R8, P3, PT, R12, R8, RZ ;  /* 0x000000080c087210 */ /* 0x000fe20007f7e0ff */
[----:B------:R-:W-:Y:S01]  /*0ef0*/  IMAD.U32 R7, RZ, RZ, UR15 ;  /* 0x0000000fff077e24 */ /* 0x000fe2000f8e00ff */
[----:B------:R-:W-:Y:S01]  /*0f00*/  CS2R R80, SRZ ;  /* 0x0000000000507805 */ /* 0x000fe2000001ff00 */
[C---:B------:R-:W-:Y:S01]  /*0f10*/  IMAD R36, R207.reuse, UR7, RZ ;  /* 0x00000007cf247c24 */ /* 0x040fe2000f8e02ff */
[----:B------:R-:W-:Y:S01]  /*0f20*/  CS2R R74, SRZ ;  /* 0x00000000004a7805 */ /* 0x000fe2000001ff00 */
[----:B------:R-:W-:Y:S01]  /*0f30*/  IMAD.WIDE.U32 R2, R207, UR6, R2 ;  /* 0x00000006cf027c25 */ /* 0x000fe2000f8e0002 */
[----:B------:R-:W-:-:S02]  /*0f40*/  CS2R R72, SRZ ;  /* 0x0000000000487805 */ /* 0x000fc4000001ff00 */
[----:B------:R-:W-:Y:S02]  /*0f50*/  CS2R R70, SRZ ;  /* 0x0000000000467805 */ /* 0x000fe4000001ff00 */
[----:B------:R-:W-:Y:S01]  /*0f60*/  CS2R R68, SRZ ;  /* 0x0000000000447805 */ /* 0x000fe2000001ff00 */
[----:B------:R-:W-:Y:S01]  /*0f70*/  IMAD.IADD R5, R13, 0x1, R16 ;  /* 0x000000010d057824 */ /* 0x000fe200078e0210 */
[C---:B------:R-:W-:Y:S01]  /*0f80*/  IADD3 R13, P1, P0, R10.reuse, UR5, R2 ;  /* 0x000000050a0d7c10 */ /* 0x040fe2000f83e002 */
[----:B------:R-:W-:Y:S01]  /*0f90*/  IMAD.WIDE.U32 R6, R207, UR6, R6 ;  /* 0x00000006cf067c25 */ /* 0x000fe2000f8e0006 */
[----:B------:R-:W-:Y:S02]  /*0fa0*/  IADD3 R25, P2, PT, R10, R2, RZ ;  /* 0x000000020a197210 */ /* 0x000fe40007f5e0ff */
[----:B------:R-:W-:Y:S02]  /*0fb0*/  CS2R R62, SRZ ;  /* 0x00000000003e7805 */ /* 0x000fe4000001ff00 */
[----:B------:R-:W-:Y:S01]  /*0fc0*/  IADD3.X R19, PT, PT, R5, R33, R9, P3, !PT ;  /* 0x0000002105137210 */ /* 0x000fe20001ffe409 */
[----:B------:R-:W-:Y:S01]  /*0fd0*/  IMAD.IADD R14, R36, 0x1, R3 ;  /* 0x00000001240e7824 */ /* 0x000fe200078e0203 */
[----:B------:R-:W-:Y:S01]  /*0fe0*/  IADD3 R9, P3, PT, R10, R6, RZ ;  /* 0x000000060a097210 */ /* 0x000fe20007f7e0ff */
[----:B------:R-:W-:Y:S01]  /*0ff0*/  IMAD.IADD R3, R11, 0x1, R17 ;  /* 0x000000010b037824 */ /* 0x000fe200078e0211 */
[----:B------:R-:W-:Y:S01]  /*1000*/  IADD3.X R24, PT, PT, R5, UR4, R0, P5, P4 ;  /* 0x0000000405187c10 */ /* 0x000fe2000afe8400 */
[----:B------:R-:W-:Y:S01]  /*1010*/  IMAD.X R11, R0, 0x1, R5, P6 ;  /* 0x00000001000b7824 */ /* 0x000fe200030e0605 */
[----:B------:R-:W5:Y:S01]  /*1020*/  LDCU.64 UR4, c[0x0][0x390] ;  /* 0x00007200ff0477ac */ /* 0x000f620008000a00 */
[C---:B------:R-:W-:Y:S01]  /*1030*/  IMAD R0, R30.reuse, UR45, RZ ;  /* 0x0000002d1e007c24 */ /* 0x040fe2000f8e02ff */
[C---:B------:R-:W-:Y:S01]  /*1040*/  IADD3.X R27, PT, PT, R3.reuse, UR15, R14, P1, P0 ;  /* 0x0000000f031b7c10 */ /* 0x040fe20008fe040e */
[----:B------:R-:W-:Y:S01]  /*1050*/  IMAD.MOV.U32 R4, RZ, RZ, R12 ;  /* 0x000000ffff047224 */ /* 0x000fe200078e000c */
[----:B------:R-:W-:Y:S01]  /*1060*/  IADD3.X R12, PT, PT, R3, R36, R7, P3, !PT ;  /* 0x00000024030c7210 */ /* 0x000fe20001ffe407 */
[----:B------:R-:W-:Y:S01]  /*1070*/  IMAD.WIDE.U32 R6, R30, UR46, RZ ;  /* 0x0000002e1e067c25 */ /* 0x000fe2000f8e00ff */
[----:B----4-:R-:W-:-:S02]  /*1080*/  LEA R18, P1, R8, UR12, 0x1 ;  /* 0x0000000c08127c11 */ /* 0x010fc4000f8208ff */
[----:B------:R-:W-:Y:S02]  /*1090*/  CS2R R60, SRZ ;  /* 0x00000000003c7805 */ /* 0x000fe4000001ff00 */
[----:B------:R-:W-:Y:S01]  /*10a0*/  LEA R16, P0, R15, UR12, 0x1 ;  /* 0x0000000c0f107c11 */ /* 0x000fe2000f8008ff */
[----:B------:R-:W-:Y:S01]  /*10b0*/  IMAD R0, R31, UR46, R0 ;  /* 0x0000002e1f007c24 */ /* 0x000fe2000f8e0200 */
[----:B------:R-:W-:Y:S01]  /*10c0*/  LOP3.LUT R6, R6, R214, RZ, 0xfc, !PT ;  /* 0x000000d606067212 */ /* 0x000fe200078efcff */
[----:B------:R-:W-:Y:S01]  /*10d0*/  IMAD.X R32, R14, 0x1, R3, P2 ;  /* 0x000000010e207824 */ /* 0x000fe200010e0603 */
[----:B------:R-:W-:Y:S01]  /*10e0*/  LEA.HI.X R19, R8, UR13, R19, 0x1, P1 ;  /* 0x0000000d08137c11 */ /* 0x000fe200088f0c13 */
[----:B------:R-:W-:Y:S01]  /*10f0*/  IMAD.IADD R7, R7, 0x1, R0 ;  /* 0x0000000107077824 */ /* 0x000fe200078e0200 */
[----:B------:R-:W-:Y:S01]  /*1100*/  LEA.HI.X R17, R15, UR13, R11, 0x1, P0 ;  /* 0x0000000d0f117c11 */ /* 0x000fe200080f0c0b */
[----:B---3--:R-:W-:Y:S01]  /*1110*/  IMAD.U32 R0, RZ, RZ, UR16 ;  /* 0x00000010ff007e24 */ /* 0x008fe2000f8e00ff */
[----:B------:R-:W-:Y:S01]  /*1120*/  LEA R14, P1, R23, UR12, 0x1 ;  /* 0x0000000c170e7c11 */ /* 0x000fe2000f8208ff */
[----:B------:R-:W-:Y:S01]  /*1130*/  IMAD R8, R28, UR45, RZ ;  /* 0x0000002d1c087c24 */ /* 0x000fe2000f8e02ff */
[----:B-----5:R-:W-:Y:S01]  /*1140*/  LEA R22, P0, R9, UR4, 0x1 ;  /* 0x0000000409167c11 */ /* 0x020fe2000f8008ff */
[----:B------:R-:W-:Y:S01]  /*1150*/  IMAD.WIDE.U32 R6, R0, UR27, R6 ;  /* 0x0000001b00067c25 */ /* 0x000fe2000f8e0006 */
[----:B------:R-:W-:-:S02]  /*1160*/  LEA.HI.X R15, R23, UR13, R24, 0x1, P1 ;  /* 0x0000000d170f7c11 */ /* 0x000fc400088f0c18 */
[----:B------:R-:W-:Y:S02]  /*1170*/  CS2R R66, SRZ ;  /* 0x0000000000427805 */ /* 0x000fe4000001ff00 */
[----:B------:R-:W-:Y:S01]  /*1180*/  LEA.HI.X R23, R9, UR5, R12, 0x1, P0 ;  /* 0x0000000509177c11 */ /* 0x000fe200080f0c0c */
[----:B------:R-:W-:Y:S01]  /*1190*/  IMAD.U32 R0, RZ, RZ, UR17 ;  /* 0x00000011ff007e24 */ /* 0x000fe2000f8e00ff */
[C---:B------:R-:W-:Y:S01]  /*11a0*/  LEA R26, P0, R13.reuse, UR4, 0x1 ;  /* 0x000000040d1a7c11 */ /* 0x040fe2000f8008ff */
[----:B------:R-:W-:Y:S01]  /*11b0*/  IMAD.MOV.U32 R2, RZ, RZ, R10 ;  /* 0x000000ffff027224 */ /* 0x000fe200078e000a */
[----:B------:R-:W-:Y:S01]  /*11c0*/  ISETP.NE.AND P2, PT, RZ, UR42, PT ;  /* 0x0000002aff007c0c */ /* 0x000fe2000bf45270 */
[----:B------:R-:W-:Y:S01]  /*11d0*/  IMAD R7, R0, UR27, R7 ;  /* 0x0000001b00077c24 */ /* 0x000fe2000f8e0207 */
[----:B------:R-:W-:Y:S01]  /*11e0*/  LEA.HI.X R27, R13, UR5, R27, 0x1, P0 ;  /* 0x000000050d1b7c11 */ /* 0x000fe200080f0c1b */
[----:B-1----:R-:W-:Y:S01]  /*11f0*/  IMAD.U32 R0, RZ, RZ, UR18 ;  /* 0x00000012ff007e24 */ /* 0x002fe2000f8e00ff */
[----:B------:R-:W-:Y:S01]  /*1200*/  LEA R24, P1, R25, UR4, 0x1 ;  /* 0x0000000419187c11 */ /* 0x000fe2000f8208ff */
[----:B------:R-:W-:Y:S01]  /*1210*/  IMAD R10, R29, UR46, R8 ;  /* 0x0000002e1d0a7c24 */ /* 0x000fe2000f8e0208 */
[----:B------:R-:W1:Y:S01]  /*1220*/  LDCU.64 UR16, c[0x0][0x460] ;  /* 0x00008c00ff1077ac */ /* 0x000e620008000a00 */
[----:B------:R-:W-:Y:S01]  /*1230*/  IMAD.WIDE.U32 R6, R0, UR26, R6 ;  /* 0x0000001a00067c25 */ /* 0x000fe2000f8e0006 */
[----:B------:R-:W-:-:S02]  /*1240*/  LEA.HI.X R25, R25, UR5, R32, 0x1, P1 ;  /* 0x0000000519197c11 */ /* 0x000fc400088f0c20 */
[----:B------:R-:W-:Y:S01]  /*1250*/  CS2R R64, SRZ ;  /* 0x0000000000407805 */ /* 0x000fe2000001ff00 */
[----:B------:R-:W-:Y:S01]  /*1260*/  USHF.R.S32.HI UR18, URZ, 0x1f, UR43 ;  /* 0x0000001fff127899 */ /* 0x000fe2000801142b */
[----:B------:R-:W-:Y:S01]  /*1270*/  IMAD.U32 R0, RZ, RZ, UR19 ;  /* 0x00000013ff007e24 */ /* 0x000fe2000f8e00ff */
[----:B------:R-:W-:Y:S01]  /*1280*/  CS2R R58, SRZ ;  /* 0x00000000003a7805 */ /* 0x000fe2000001ff00 */
[C---:B------:R-:W-:Y:S01]  /*1290*/  IMAD.WIDE.U32 R4, R207.reuse, UR14, R4 ;  /* 0x0000000ecf047c25 */ /* 0x040fe2000f8e0004 */
[----:B------:R-:W3:Y:S01]  /*12a0*/  LDCU.64 UR14, c[0x0][0x380] ;  /* 0x00007000ff0e77ac */ /* 0x000ee20008000a00 */
[----:B------:R-:W-:Y:S02]  /*12b0*/  CS2R R56, SRZ ;  /* 0x0000000000387805 */ /* 0x000fe4000001ff00 */
[----:B------:R-:W-:Y:S01]  /*12c0*/  CS2R R54, SRZ ;  /* 0x0000000000367805 */ /* 0x000fe2000001ff00 */
[----:B------:R-:W-:Y:S01]  /*12d0*/  IMAD.WIDE.U32 R8, R28, UR46, R20 ;  /* 0x0000002e1c087c25 */ /* 0x000fe2000f8e0014 */
[----:B------:R-:W-:Y:S01]  /*12e0*/  LEA R12, P0, R4, UR12, 0x1 ;  /* 0x0000000c040c7c11 */ /* 0x000fe2000f8008ff */
[----:B------:R-:W4:Y:S01]  /*12f0*/  LDCU UR12, c[0x0][0x3e0] ;  /* 0x00007c00ff0c77ac */ /* 0x000f220008000800 */
[----:B------:R-:W-:Y:S01]  /*1300*/  CS2R R52, SRZ ;  /* 0x0000000000347805 */ /* 0x000fe2000001ff00 */
[----:B------:R-:W-:Y:S01]  /*1310*/  IMAD.WIDE.U32 R2, R207, UR6, R2 ;  /* 0x00000006cf027c25 */ /* 0x000fe2000f8e0002 */
[----:B------:R-:W-:Y:S01]  /*1320*/  CS2R R46, SRZ ;  /* 0x00000000002e7805 */ /* 0x000fe2000001ff00 */
[----:B------:R-:W5:Y:S01]  /*1330*/  LDCU.64 UR6, c[0x0][0x550] ;  /* 0x0000aa00ff0677ac */ /* 0x000f620008000a00 */
[----:B------:R-:W-:Y:S01]  /*1340*/  CS2R R44, SRZ ;  /* 0x00000000002c7805 */ /* 0x000fe2000001ff00 */
[----:B------:R-:W-:Y:S01]  /*1350*/  IMAD R7, R0, UR26, R7 ;  /* 0x0000001a00077c24 */ /* 0x000fe2000f8e0207 */
[----:B------:R-:W-:Y:S01]  /*1360*/  CS2R R50, SRZ ;  /* 0x0000000000327805 */ /* 0x000fe2000001ff00 */
[----:B------:R-:W-:Y:S01]  /*1370*/  IMAD.IADD R9, R9, 0x1, R10 ;  /* 0x0000000109097824 */ /* 0x000fe200078e020a */
[----:B-1----:R-:W-:Y:S01]  /*1380*/  UISETP.NE.U32.AND UP1, UPT, UR16, URZ, UPT ;  /* 0x000000ff1000728c */ /* 0x002fe2000bf25070 */
[----:B------:R-:W-:Y:S01]  /*1390*/  IMAD.IADD R0, R5, 0x1, R33 ;  /* 0x0000000105007824 */ /* 0x000fe200078e0221 */
[----:B------:R-:W-:Y:S01]  /*13a0*/  CS2R R48, SRZ ;  /* 0x0000000000307805 */ /* 0x000fe2000001ff00 */
[----:B--2---:R-:W-:Y:S01]  /*13b0*/  IMAD.WIDE.U32 R8, R34, UR26, R8 ;  /* 0x0000001a22087c25 */ /* 0x004fe2000f8e0008 */
[----:B------:R-:W-:Y:S01]  /*13c0*/  UISETP.NE.AND.EX UP1, UPT, UR17, URZ, UPT, UP1 ;  /* 0x000000ff1100728c */ /* 0x000fe2000bf25310 */
[----:B------:R-:W-:-:S02]  /*13d0*/  CS2R R42, SRZ ;  /* 0x00000000002a7805 */ /* 0x000fc4000001ff00 */
[----:B------:R-:W-:Y:S01]  /*13e0*/  LEA.HI.X R13, R4, UR13, R0, 0x1, P0 ;  /* 0x0000000d040d7c11 */ /* 0x000fe200080f0c00 */
[----:B------:R-:W-:Y:S01]  /*13f0*/  IMAD.IADD R0, R3, 0x1, R36 ;  /* 0x0000000103007824 */ /* 0x000fe200078e0224 */
[C---:B------:R-:W-:Y:S01]  /*1400*/  LEA R10, P0, R2.reuse, UR4, 0x1 ;  /* 0x00000004020a7c11 */ /* 0x040fe2000f8008ff */
[C---:B------:R-:W-:Y:S01]  /*1410*/  IMAD R3, R207.reuse, R31, RZ ;  /* 0x0000001fcf037224 */ /* 0x040fe200078e02ff */
[----:B------:R-:W-:Y:S01]  /*1420*/  UMOV UR4, UR24 ;  /* 0x0000001800047c82 */ /* 0x000fe20008000000 */
[----:B------:R-:W-:Y:S01]  /*1430*/  IMAD.WIDE.U32 R6, R207, R30, R6 ;  /* 0x0000001ecf067225 */ /* 0x000fe200078e0006 */
[----:B------:R-:W-:Y:S01]  /*1440*/  LEA.HI.X R11, R2, UR5, R0, 0x1, P0 ;  /* 0x00000005020b7c11 */ /* 0x000fe200080f0c00 */
[----:B------:R-:W1:Y:S01]  /*1450*/  LDCU UR13, c[0x0][0x44c] ;  /* 0x00008980ff0d77ac */ /* 0x000e620008000800 */
[----:B------:R-:W-:Y:S01]  /*1460*/  CS2R R40, SRZ ;  /* 0x0000000000287805 */ /* 0x000fe2000001ff00 */
[----:B------:R-:W-:Y:S01]  /*1470*/  IMAD R5, R35, UR26, R9 ;  /* 0x0000001a23057c24 */ /* 0x000fe2000f8e0209 */
[C---:B---3--:R-:W-:Y:S01]  /*1480*/  LEA R247, P0, R6.reuse, UR14, 0x1 ;  /* 0x0000000e06f77c11 */ /* 0x048fe2000f8008ff */
[----:B------:R-:W-:Y:S01]  /*1490*/  IMAD.MOV.U32 R4, RZ, RZ, R8 ;  /* 0x000000ffff047224 */ /* 0x000fe200078e0008 */
[----:B------:R-:W-:Y:S01]  /*14a0*/  UIMAD.WIDE.U32 UR16, UR27, UR43, URZ ;  /* 0x0000002b1b1072a5 */ /* 0x000fe2000f8e00ff */
[----:B------:R-:W-:Y:S01]  /*14b0*/  IMAD.IADD R7, R7, 0x1, R3 ;  /* 0x0000000107077824 */ /* 0x000fe200078e0203 */
[----:B------:R-:W-:Y:S01]  /*14c0*/  USEL UR5, URZ, 0x4000, UP0 ;  /* 0x00004000ff057887 */ /* 0x000fe20008000000 */
[C---:B------:R-:W-:Y:S01]  /*14d0*/  IMAD R8, R207.reuse, R29, RZ ;  /* 0x0000001dcf087224 */ /* 0x040fe200078e02ff */
[----:B----4-:R-:W-:Y:S01]  /*14e0*/  UIMAD.WIDE.U32 UR48, UR16, UR12, URZ ;  /* 0x0000000c103072a5 */ /* 0x010fe2000f8e00ff */
[----:B------:R-:W-:Y:S01]  /*14f0*/  IMAD.WIDE.U32 R2, R207, R28, R4 ;  /* 0x0000001ccf027225 */ /* 0x000fe200078e0004 */
[----:B------:R-:W-:Y:S01]  /*1500*/  LEA.HI.X R246, R6, UR15, R7, 0x1, P0 ;  /* 0x0000000f06f67c11 */ /* 0x000fe200080f0c07 */
[----:B------:R-:W-:Y:S01]  /*1510*/  UIMAD UR15, UR18, UR27, URZ ;  /* 0x0000001b120f72a4 */ /* 0x000fe2000f8e02ff */
[C---:B------:R-:W-:Y:S01]  /*1520*/  SHF.L.U64.HI R5, R30.reuse, 0x5, R31 ;  /* 0x000000051e057819 */ /* 0x040fe2000001021f */
[----:B------:R-:W-:Y:S01]  /*1530*/  IMAD.SHL.U32 R0, R30, 0x20, RZ ;  /* 0x000000201e007824 */ /* 0x000fe200078e00ff */
[----:B-----5:R-:W-:Y:S01]  /*1540*/  LEA R245, P1, R2, UR6, 0x1 ;  /* 0x0000000602f57c11 */ /* 0x020fe2000f8208ff */
[----:B------:R-:W-:Y:S01]  /*1550*/  IMAD.IADD R3, R3, 0x1, R8 ;  /* 0x0000000103037824 */ /* 0x000fe200078e0208 */
[----:B------:R-:W-:Y:S01]  /*1560*/  UIADD3 UR15, UPT, UPT, UR17, UR15, URZ ;  /* 0x0000000f110f7290 */ /* 0x000fe2000fffe0ff */
[----:B------:R-:W2:Y:S01]  /*1570*/  S2R R8, SR_CTAID.X ;  /* 0x0000000000087919 */ /* 0x000ea20000002500 */
[----:B------:R-:W-:Y:S01]  /*1580*/  LEA R4, P0, R0, R247, 0x1 ;  /* 0x000000f700047211 */ /* 0x000fe200078008ff */
[----:B------:R-:W-:Y:S01]  /*1590*/  USHF.R.S32.HI UR18, URZ, 0x1f, UR12 ;  /* 0x0000001fff127899 */ /* 0x000fe2000801140c */
[----:B------:R-:W-:Y:S01]  /*15a0*/  LEA.HI.X R244, R2, UR7, R3, 0x1, P1 ;  /* 0x0000000702f47c11 */ /* 0x000fe200088f0c03 */
[----:B------:R-:W-:Y:S01]  /*15b0*/  UIMAD UR15, UR15, UR12, URZ ;  /* 0x0000000c0f0f72a4 */ /* 0x000fe2000f8e02ff */
[----:B------:R-:W-:Y:S01]  /*15c0*/  LOP3.LUT R2, R241, 0x1f8, RZ, 0xc0, !PT ;  /* 0x000001f8f1027812 */ /* 0x000fe200078ec0ff */
[----:B-1----:R-:W-:Y:S01]  /*15d0*/  UIMAD UR42, UR26, UR13, URZ ;  /* 0x0000000d1a2a72a4 */ /* 0x002fe2000f8e02ff */
[----:B------:R-:W-:Y:S01]  /*15e0*/  LEA.HI.X R5, R0, R246, R5, 0x1, P0 ;  /* 0x000000f600057211 */ /* 0x000fe200000f0c05 */
[----:B------:R-:W-:Y:S01]  /*15f0*/  IMAD.SHL.U32 R0, R28, 0x20, RZ ;  /* 0x000000201c007824 */ /* 0x000fe200078e00ff */
[----:B------:R-:W-:Y:S01]  /*1600*/  LOP3.LUT R6, R2, 0x38, R218, 0x78, !PT ;  /* 0x0000003802067812 */ /* 0x000fe200078e78da */
[----:B------:R-:W-:Y:S01]  /*1610*/  IMAD.MOV.U32 R7, RZ, RZ, R244 ;  /* 0x000000ffff077224 */ /* 0x000fe200078e00f4 */
[----:B------:R-:W-:Y:S01]  /*1620*/  SHF.L.U64.HI R3, R28, 0x5, R29 ;  /* 0x000000051c037819 */ /* 0x000fe2000001021d */
[----:B------:R-:W-:Y:S01]  /*1630*/  UIMAD UR15, UR18, UR16, UR15 ;  /* 0x00000010120f72a4 */ /* 0x000fe2000f8e020f */
[----:B------:R-:W-:Y:S01]  /*1640*/  LEA R2, P0, R0, R245, 0x1 ;  /* 0x000000f500027211 */ /* 0x000fe200078008ff */
[----:B------:R-:W-:Y:S01]  /*1650*/  USHF.R.S32.HI UR19, URZ, 0x1f, UR13 ;  /* 0x0000001fff137899 */ /* 0x000fe2000801140d */
[----:B------:R-:W-:Y:S01]  /*1660*/  LOP3.LUT R6, R6, 0x1e00, R241, 0xf8, !PT ;  /* 0x00001e0006067812 */ /* 0x000fe200078ef8f1 */
[----:B------:R-:W-:Y:S01]  /*1670*/  UIADD3 UR15, UPT, UPT, UR49, UR15, URZ ;  /* 0x0000000f310f7290 */ /* 0x000fe2000fffe0ff */
[----:B------:R-:W-:Y:S01]  /*1680*/  LEA.HI.X R3, R0, R244, R3, 0x1, P0 ;  /* 0x000000f400037211 */ /* 0x000fe200000f0c03 */
[----:B------:R-:W-:Y:S01]  /*1690*/  USHF.R.S32.HI UR43, URZ, 0x1f, UR42 ;  /* 0x0000001fff2b7899 */ /* 0x000fe2000801142a */
[----:B------:R-:W-:Y:S01]  /*16a0*/  LEA R0, R6, UR4, 0x1 ;  /* 0x0000000406007c11 */ /* 0x000fe2000f8e08ff */
[----:B------:R-:W-:Y:S01]  /*16b0*/  IMAD.MOV.U32 R6, RZ, RZ, R245 ;  /* 0x000000ffff067224 */ /* 0x000fe200078e00f5 */
[----:B------:R-:W-:Y:S01]  /*16c0*/  @P2 BAR.SYNC.DEFER_BLOCKING 0x0 ;  /* 0x0000000000002b1d */ /* 0x000fe20000010000 */
[----:B------:R-:W-:Y:S01]  /*16d0*/  UIMAD UR15, UR15, UR13, URZ ;  /* 0x0000000d0f0f72a4 */ /* 0x000fe2000f8e02ff */
[----:B------:R-:W-:Y:S01]  /*16e0*/  CS2R R38, SRZ ;  /* 0x0000000000267805 */ /* 0x000fe2000001ff00 */
[----:B------:R-:W-:Y:S01]  /*16f0*/  USEL UR37, UR37, URZ, UP1 ;  /* 0x000000ff25257287 */ /* 0x000fe20008800000 */
[----:B------:R-:W-:Y:S01]  /*1700*/  VIADD R239, R0, UR5 ;  /* 0x0000000500ef7c36 */ /* 0x000fe20008000000 */
[----:B------:R-:W-:Y:S01]  /*1710*/  UIMAD.WIDE.U32 UR42, UR48, UR13, UR42 ;  /* 0x0000000d302a72a5 */ /* 0x000fe2000f8e002a */
[----:B------:R-:W-:Y:S01]  /*1720*/  CS2R R36, SRZ ;  /* 0x0000000000247805 */ /* 0x000fe2000001ff00 */
[----:B------:R-:W-:-:S02]  /*1730*/  UIMAD UR15, UR19, UR48, UR15 ;  /* 0x00000030130f72a4 */ /* 0x000fc4000f8e020f */
[----:B------:R-:W-:Y:S02]  /*1740*/  UIMAD.WIDE UR50, UR12, UR13, URZ ;  /* 0x0000000d0c3272a5 */ /* 0x000fe4000f8e02ff */
[----:B------:R-:W-:Y:S02]  /*1750*/  UIADD3 UR37, UP0, UPT, UR46, UR37, URZ ;  /* 0x000000252e257290 */ /* 0x000fe4000ff1e0ff */
[----:B------:R-:W-:Y:S02]  /*1760*/  UIADD3 UR43, UPT, UPT, UR43, UR15, URZ ;  /* 0x0000000f2b2b7290 */ /* 0x000fe4000fffe0ff */
[----:B------:R-:W-:Y:S02]  /*1770*/  UIADD3.X UR45, UPT, UPT, URZ, UR45, URZ, UP0, !UPT ;  /* 0x0000002dff2d7290 */ /* 0x000fe400087fe4ff */
[----:B------:R-:W-:Y:S02]  /*1780*/  UIMAD UR15, UR51, UR37, URZ ;  /* 0x00000025330f72a4 */ /* 0x000fe4000f8e02ff */
[----:B------:R-:W-:-:S02]  /*1790*/  UIMAD UR14, UR12, UR13, URZ ;  /* 0x0000000d0c0e72a4 */ /* 0x000fc4000f8e02ff */
[----:B------:R-:W-:Y:S02]  /*17a0*/  UIMAD.WIDE.U32 UR42, UR50, UR37, UR42 ;  /* 0x00000025322a72a5 */ /* 0x000fe4000f8e002a */
[----:B------:R-:W-:Y:S01]  /*17b0*/  UIMAD UR15, UR50, UR45, UR15 ;  /* 0x0000002d320f72a4 */ /* 0x000fe2000f8e020f */
[----:B------:R-:W-:Y:S01]  /*17c0*/  @!PT LDS RZ, [RZ] ;  /* 0x00000000fffff984 */ /* 0x000fe20000000800 */
[----:B------:R-:W-:Y:S01]  /*17d0*/  @!PT LDS RZ, [RZ] ;  /* 0x00000000fffff984 */ /* 0x000fe20000000800 */
[----:B------:R-:W-:Y:S01]  /*17e0*/  @!PT LDS RZ, [RZ] ;  /* 0x00000000fffff984 */ /* 0x000fe20000000800 */
[----:B------:R-:W-:Y:S01]  /*17f0*/  LDGSTS.E.BYPASS.LTC128B.128 [R0+0x8000], desc[UR30][R6.64] ;  /* 0x0800000006007fae */ /* 0x000fe2000b981a1e */
[----:B------:R-:W1:Y:S03]  /*1800*/  LDCU.64 UR6, c[0x0][0x570] ;  /* 0x0000ae00ff0677ac */ /* 0x000e660008000a00 */
[----:B------:R3:W-:Y:S01]  /*1810*/  LDGSTS.E.BYPASS.LTC128B.128 [R0+0xa000], desc[UR30][R6.64+0x80] ;  /* 0x0a00008006007fae */ /* 0x0007e2000b981a1e */
[----:B------:R-:W-:Y:S02]  /*1820*/  UIADD3 UR15, UPT, UPT, UR43, UR15, URZ ;  /* 0x0000000f2b0f7290 */ /* 0x000fe4000fffe0ff */
[----:B------:R-:W-:Y:S01]  /*1830*/  USHF.L.U32 UR13, UR14, 0x6, URZ ;  /* 0x000000060e0d7899 */ /* 0x000fe200080006ff */
[----:B------:R-:W-:Y:S01]  /*1840*/  LDGSTS.E.BYPASS.LTC128B.128 [R0+0x9000], desc[UR30][R2.64] ;  /* 0x0900000002007fae */ /* 0x000fe2000b981a1e */
[----:B------:R-:W4:Y:S03]  /*1850*/  LDCU.64 UR16, c[0x0][0x420] ;  /* 0x00008400ff1077ac */ /* 0x000f260008000a00 */
[----:B------:R5:W-:Y:S01]  /*1860*/  LDGSTS.E.BYPASS.LTC128B.128 [R0+0xb000], desc[UR30][R2.64+0x80] ;  /* 0x0b00008002007fae */ /* 0x000be2000b981a1e */
[----:B------:R-:W2:Y:S01]  /*1870*/  LDCU.64 UR50, c[0x0][0x5e8] ;  /* 0x0000bd00ff3277ac */ /* 0x000ea20008000a00 */
[----:B----4-:R-:W-:Y:S01]  /*1880*/  UIMAD.WIDE UR48, UR38, 0x4, UR16 ;  /* 0x00000004263078a5 */ /* 0x010fe2000f8e0210 */
[----:B---3--:R-:W3:Y:S01]  /*1890*/  LDC.64 R6, c[0x0][0x5f8] ;  /* 0x00017e00ff067b82 */ /* 0x008ee20000000a00 */
[----:B--2---:R-:W-:Y:S01]  /*18a0*/  UIMAD.WIDE UR50, UR36, 0x4, UR50 ;  /* 0x00000004243278a5 */ /* 0x004fe2000f8e0232 */
[----:B-----5:R-:W-:-:S02]  /*18b0*/  IMAD.MOV.U32 R2, RZ, RZ, R247 ;  /* 0x000000ffff027224 */ /* 0x020fc400078e00f7 */
[----:B------:R-:W-:-:S05]  /*18c0*/  IMAD.MOV.U32 R3, RZ, RZ, R246 ;  /* 0x000000ffff037224 */ /* 0x000fca00078e00f6 */
[----:B------:R-:W-:Y:S04]  /*18d0*/  LDGSTS.E.BYPASS.LTC128B.128 [R239], desc[UR30][R2.64] ;  /* 0x0000000002ef7fae */ /* 0x000fe8000b981a1e */
[----:B------:R3:W-:Y:S04]  /*18e0*/  LDGSTS.E.BYPASS.LTC128B.128 [R239+0x2000], desc[UR30][R2.64+0x80] ;  /* 0x0200008002ef7fae */ /* 0x0007e8000b981a1e */
[----:B------:R-:W-:Y:S04]  /*18f0*/  LDGSTS.E.BYPASS.LTC128B.128 [R239+0x1000], desc[UR30][R4.64] ;  /* 0x0100000004ef7fae */ /* 0x000fe8000b981a1e */
[----:B------:R2:W-:Y:S04]  /*1900*/  LDGSTS.E.BYPASS.LTC128B.128 [R239+0x3000], desc[UR30][R4.64+0x80] ;  /* 0x0300008004ef7fae */ /* 0x0005e8000b981a1e */
[----:B------:R4:W-:Y:S04]  /*1910*/  LDGSTS.E.BYPASS.LTC128B.128 [R0+0xc000], desc[UR30][R12.64] ;  /* 0x0c0000000c007fae */ /* 0x0009e8000b981a1e */
[----:B------:R4:W-:Y:S04]  /*1920*/  LDGSTS.E.BYPASS.LTC128B.128 [R0+0x10000], desc[UR30][R12.64+0x80] ;  /* 0x100000800c007fae */ /* 0x0009e8000b981a1e */
[----:B------:R4:W-:Y:S04]  /*1930*/  LDGSTS.E.BYPASS.LTC128B.128 [R0+0xd000], desc[UR30][R18.64] ;  /* 0x0d00000012007fae */ /* 0x0009e8000b981a1e */
[----:B------:R4:W-:Y:S01]  /*1940*/  LDGSTS.E.BYPASS.LTC128B.128 [R0+0x11000], desc[UR30][R18.64+0x80] ;  /* 0x1100008012007fae */ /* 0x0009e2000b981a1e */
[----:B---3--:R-:W-:Y:S01]  /*1950*/  IMAD.WIDE.U32 R2, R8, R6, RZ ;  /* 0x0000000608027225 */ /* 0x008fe200078e00ff */
[----:B------:R-:W-:-:S02]  /*1960*/  SHF.R.U32.HI R6, RZ, 0x5, R218 ;  /* 0x00000005ff067819 */ /* 0x000fc400000116da */
[----:B------:R4:W-:Y:S04]  /*1970*/  LDGSTS.E.BYPASS.LTC128B.128 [R0+0xe000], desc[UR30][R16.64] ;  /* 0x0e00000010007fae */ /* 0x0009e8000b981a1e */
[----:B------:R4:W-:Y:S01]  /*1980*/  LDGSTS.E.BYPASS.LTC128B.128 [R0+0x12000], desc[UR30][R16.64+0x80] ;  /* 0x1200008010007fae */ /* 0x0009e2000b981a1e */
[----:B--2---:R-:W-:Y:S01]  /*1990*/  IMAD R4, R8, R7, R3 ;  /* 0x0000000708047224 */ /* 0x004fe200078e0203 */
[----:B------:R-:W-:Y:S01]  /*19a0*/  SEL R3, R2, RZ, P2 ;  /* 0x000000ff02037207 */ /* 0x000fe20001000000 */
[----:B------:R-:W-:Y:S01]  /*19b0*/  IMAD R2, R6, UR14, R248 ;  /* 0x0000000e06027c24 */ /* 0x000fe2000f8e02f8 */
[----:B------:R4:W-:Y:S04]  /*19c0*/  LDGSTS.E.BYPASS.LTC128B.128 [R0+0xf000], desc[UR30][R14.64] ;  /* 0x0f0000000e007fae */ /* 0x0009e8000b981a1e */
[----:B------:R-:W-:Y:S01]  /*19d0*/  IADD3 R5, P1, P0, R2, UR42, R3 ;  /* 0x0000002a02057c10 */ /* 0x000fe2000f83e003 */
[----:B------:R4:W-:Y:S01]  /*19e0*/  LDGSTS.E.BYPASS.LTC128B.128 [R0+0x13000], desc[UR30][R14.64+0x80] ;  /* 0x130000800e007fae */ /* 0x0009e2000b981a1e */
[----:B------:R-:W-:-:S02]  /*19f0*/  SHF.R.S32.HI R3, RZ, 0x1f, R2 ;  /* 0x0000001fff037819 */ /* 0x000fc40000011402 */
[----:B------:R-:W-:Y:S01]  /*1a00*/  SEL R2, R4, RZ, P2 ;  /* 0x000000ff04027207 */ /* 0x000fe20001000000 */
[----:B------:R4:W-:Y:S03]  /*1a10*/  LDGSTS.E.BYPASS.LTC128B.128 [R0+0x14000], desc[UR30][R10.64] ;  /* 0x140000000a007fae */ /* 0x0009e6000b981a1e */
[----:B------:R-:W-:Y:S01]  /*1a20*/  IADD3.X R4, PT, PT, R3, UR15, R2, P1, P0 ;  /* 0x0000000f03047c10 */ /* 0x000fe20008fe0402 */
[----:B------:R-:W2:Y:S01]  /*1a30*/  LDCU UR15, c[0x0][0x508] ;  /* 0x0000a100ff0f77ac */ /* 0x000ea20008000800 */
[----:B------:R-:W-:Y:S01]  /*1a40*/  IMAD.U32 R3, RZ, RZ, UR13 ;  /* 0x0000000dff037e24 */ /* 0x000fe2000f8e00ff */
[----:B------:R-:W-:Y:S01]  /*1a50*/  IADD3 R2, P0, PT, R5, UR13, RZ ;  /* 0x0000000d05027c10 */ /* 0x000fe2000ff1e0ff */
[----:B------:R4:W-:Y:S03]  /*1a60*/  LDGSTS.E.BYPASS.LTC128B.128 [R0+0x18000], desc[UR30][R10.64+0x80] ;  /* 0x180000800a007fae */ /* 0x0009e6000b981a1e */
[----:B------:R-:W-:Y:S01]  /*1a70*/  LEA.HI.X.SX32 R3, R3, R4, 0x1, P0 ;  /* 0x0000000403037211 */ /* 0x000fe200000f0eff */
[----:B------:R4:W-:Y:S01]  /*1a80*/  LDGSTS.E.BYPASS.LTC128B.128 [R0+0x15000], desc[UR30][R22.64] ;  /* 0x1500000016007fae */ /* 0x0009e2000b981a1e */
[----:B-1----:R-:W-:-:S03]  /*1a90*/  LEA R236, P0, R2, UR6, 0x2 ;  /* 0x0000000602ec7c11 */ /* 0x002fc6000f8010ff */
[----:B------:R4:W-:Y:S01]  /*1aa0*/  LDGSTS.E.BYPASS.LTC128B.128 [R0+0x19000], desc[UR30][R22.64+0x80] ;  /* 0x1900008016007fae */ /* 0x0009e2000b981a1e */
[----:B------:R-:W-:-:S03]  /*1ab0*/  LEA.HI.X R237, R2, UR7, R3, 0x2, P0 ;  /* 0x0000000702ed7c11 */ /* 0x000fc600080f1403 */
[----:B------:R4:W-:Y:S01]  /*1ac0*/  LDGSTS.E.BYPASS.LTC128B.128 [R0+0x16000], desc[UR30][R24.64] ;  /* 0x1600000018007fae */ /* 0x0009e2000b981a1e */
[----:B--2---:R-:W-:-:S03]  /*1ad0*/  UIADD3 UR15, UPT, UPT, UR40, UR15, URZ ;  /* 0x0000000f280f7290 */ /* 0x004fc6000fffe0ff */
[----:B------:R4:W-:Y:S01]  /*1ae0*/  LDGSTS.E.BYPASS.LTC128B.128 [R0+0x1a000], desc[UR30][R24.64+0x80] ;  /* 0x1a00008018007fae */ /* 0x0009e2000b981a1e */
[----:B------:R-:W-:-:S03]  /*1af0*/  UIADD3 UR34, UPT, UPT, -UR15, UR35, UR34 ;  /* 0x000000230f227290 */ /* 0x000fc6000fffe122 */
[----:B------:R4:W-:Y:S01]  /*1b00*/  LDGSTS.E.BYPASS.LTC128B.128 [R0+0x17000], desc[UR30][R26.64] ;  /* 0x170000001a007fae */ /* 0x0009e2000b981a1e */
[----:B------:R-:W-:-:S03]  /*1b10*/  USHF.R.S32.HI UR6, URZ, 0x1f, UR34 ;  /* 0x0000001fff067899 */ /* 0x000fc60008011422 */
[----:B------:R4:W-:Y:S01]  /*1b20*/  LDGSTS.E.BYPASS.LTC128B.128 [R0+0x1b000], desc[UR30][R26.64+0x80] ;  /* 0x1b0000801a007fae */ /* 0x0009e2000b981a1e */
[----:B------:R-:W-:-:S03]  /*1b30*/  ULEA.HI UR6, UR6, UR34, URZ, 0x6 ;  /* 0x0000002206067291 */ /* 0x000fc6000f8f30ff */
[----:B------:R-:W0:Y:S01]  /*1b40*/  LDGDEPBAR ;  /* 0x00000000000079af */ /* 0x000e220000000000 */
[----:B------:R-:W-:-:S04]  /*1b50*/  USHF.R.S32.HI UR6, URZ, 0x6, UR6 ;  /* 0x00000006ff067899 */ /* 0x000fc80008011406 */
[----:B------:R-:W-:-:S04]  /*1b60*/  UISETP.LT.AND UP0, UPT, URZ, UR6, UPT ;  /* 0x00000006ff00728c */ /* 0x000fc8000bf01270 */
[----:B------:R-:W-:-:S04]  /*1b70*/  USEL UR6, URZ, UR6, !UP0 ;  /* 0x00000006ff067287 */ /* 0x000fc8000c000000 */
[----:B------:R-:W-:-:S09]  /*1b80*/  UISETP.GT.AND UP0, UPT, UR39, UR6, UPT ;  /* 0x000000062700728c */ /* 0x000fd2000bf04270 */
[----:B------:R-:W-:Y:S05]  /*1b90*/  BRA.U !UP0, `(.L_x_930) ;  /* 0x0000005108c07547 */ /* 0x000fea000b800000 */
[----:B------:R-:W1:Y:S01]  /*1ba0*/  LDC.64 R8, c[0x0][0x528] ;  /* 0x00014a00ff087b82 */ /* 0x000e620000000a00 */
[----:B------:R-:W-:Y:S02]  /*1bb0*/  IMAD.MOV.U32 R2, RZ, RZ, 0x4 ;  /* 0x00000004ff027424 */ /* 0x000fe400078e00ff */
[C---:B------:R-:W-:Y:S01]  /*1bc0*/  IMAD.SHL.U32 R208, R218.reuse, 0x40, RZ ;  /* 0x00000040dad07824 */ /* 0x040fe200078e00ff */
[----:B------:R-:W-:Y:S01]  /*1bd0*/  R2P PR, R218, 0x6 ;  /* 0x00000006da007804 */ /* 0x000fe20000000000 */
[----:B------:R-:W-:-:S04]  /*1be0*/  IMAD.WIDE.U32 R2, R242, R2, UR48 ;  /* 0x00000030f2027e25 */ /* 0x000fc8000f8e0002 */
[----:B------:R-:W-:Y:S01]  /*1bf0*/  IMAD.SHL.U32 R205, R218, 0x20, RZ ;  /* 0x00000020dacd7824 */ /* 0x000fe200078e00ff */
[----:B----4-:R-:W2:Y:S01]  /*1c00*/  LDG.E R11, desc[UR30][R2.64] ;  /* 0x0000001e020b7981 */ /* 0x010ea2000c1e1900 */
[----:B------:R-:W-:Y:S01]  /*1c10*/  LOP3.LUT R243, R6, 0x1, RZ, 0xc0, !PT ;  /* 0x0000000106f37812 */ /* 0x000fe200078ec0ff */
[----:B------:R-:W-:Y:S01]  /*1c20*/  USHF.L.U32 UR15, UR39, 0x6, URZ ;  /* 0x00000006270f7899 */ /* 0x000fe200080006ff */
[----:B------:R-:W-:Y:S01]  /*1c30*/  IMAD.U32 R0, RZ, RZ, UR39 ;  /* 0x00000027ff007e24 */ /* 0x000fe2000f8e00ff */
[----:B------:R-:W5:Y:S01]  /*1c40*/  LDG.E R252, desc[UR30][R2.64+0x20] ;  /* 0x0000201e02fc7981 */ /* 0x000f62000c1e1900 */
[----:B------:R-:W-:Y:S01]  /*1c50*/  IMAD.U32 R238, RZ, RZ, UR35 ;  /* 0x00000023ffee7e24 */ /* 0x000fe2000f8e00ff */
[----:B------:R-:W-:Y:S01]  /*1c60*/  UIMAD UR13, UR27, UR12, UR26 ;  /* 0x0000000c1b0d72a4 */ /* 0x000fe2000f8e021a */
[----:B------:R-:W3:Y:S01]  /*1c70*/  LDC R240, c[0x0][0x44c] ;  /* 0x00011300fff07b82 */ /* 0x000ee20000000800 */
[----:B------:R-:W5:Y:S01]  /*1c80*/  LDG.E R251, desc[UR30][R2.64+0x80] ;  /* 0x0000801e02fb7981 */ /* 0x000f62000c1e1900 */
[----:B------:R-:W-:Y:S01]  /*1c90*/  USHF.L.U32 UR14, UR14, 0x3, URZ ;  /* 0x000000030e0e7899 */ /* 0x000fe200080006ff */
[----:B------:R-:W4:Y:S02]  /*1ca0*/  LDCU UR7, c[0x0][0x3e0] ;  /* 0x00007c00ff0777ac */ /* 0x000f240008000800 */
[----:B------:R4:W5:Y:S04]  /*1cb0*/  LDG.E R250, desc[UR30][R2.64+0xa0] ;  /* 0x0000a01e02fa7981 */ /* 0x000968000c1e1900 */
[----:B-1----:R-:W3:Y:S04]  /*1cc0*/  LDG.E.64 R4, desc[UR30][R8.64+0x8] ;  /* 0x0000081e08047981 */ /* 0x002ee8000c1e1b00 */
[----:B------:R-:W3:Y:S01]  /*1cd0*/  LDG.E.64 R8, desc[UR30][R8.64] ;  /* 0x0000001e08087981 */ /* 0x000ee2000c1e1b00 */
[----:B----4-:R-:W-:-:S02]  /*1ce0*/  SHF.R.U32.HI R3, RZ, 0x4, R218 ;  /* 0x00000004ff037819 */ /* 0x010fc400000116da */
[----:B------:R-:W-:Y:S02]  /*1cf0*/  LOP3.LUT R214, R214, 0x1c0, R208, 0xf8, !PT ;  /* 0x000001c0d6d67812 */ /* 0x000fe400078ef8d0 */
[----:B------:R-:W-:Y:S02]  /*1d00*/  LOP3.LUT R3, R3, 0x8, RZ, 0xc0, !PT ;  /* 0x0000000803037812 */ /* 0x000fe400078ec0ff */
[--C-:B------:R-:W-:Y:S02]  /*1d10*/  LOP3.LUT R2, R214, 0x8, R218.reuse, 0x78, !PT ;  /* 0x00000008d6027812 */ /* 0x100fe400078e78da */
[----:B------:R-:W-:Y:S02]  /*1d20*/  LOP3.LUT R3, R3, 0x10, R218, 0xf8, !PT ;  /* 0x0000001003037812 */ /* 0x000fe400078ef8da */
[----:B------:R-:W1:Y:S01]  /*1d30*/  S2R R218, SR_TID.X ;  /* 0x0000000000da7919 */ /* 0x000e620000002100 */
[----:B------:R-:W-:-:S04]  /*1d40*/  LOP3.LUT R10, R208, 0x200, RZ, 0xc0, !PT ;  /* 0x00000200d00a7812 */ /* 0x000fc800078ec0ff */
[--C-:B------:R-:W-:Y:S02]  /*1d50*/  LOP3.LUT R6, R10, 0x400, R205.reuse, 0xf8, !PT ;  /* 0x000004000a067812 */ /* 0x100fe400078ef8cd */
[----:B------:R-:W-:Y:S01]  /*1d60*/  LOP3.LUT R205, R2, 0x7a00, R205, 0xf8, !PT ;  /* 0x00007a0002cd7812 */ /* 0x000fe200078ef8cd */
[----:B------:R-:W-:Y:S02]  /*1d70*/  IMAD R243, R0, 0x4, R243 ;  /* 0x0000000400f37824 */ /* 0x000fe400078e02f3 */
[----:B------:R-:W-:Y:S01]  /*1d80*/  IMAD.U32 R0, RZ, RZ, UR15 ;  /* 0x0000000fff007e24 */ /* 0x000fe2000f8e00ff */
[----:B------:R-:W-:Y:S02]  /*1d90*/  LOP3.LUT R7, R214, 0x8, R164, 0x78, !PT ;  /* 0x00000008d6077812 */ /* 0x000fe400078e78a4 */
[----:B------:R-:W-:Y:S02]  /*1da0*/  LOP3.LUT R214, R3, R214, RZ, 0x3c, !PT ;  /* 0x000000d603d67212 */ /* 0x000fe400078e3cff */
[----:B------:R-:W-:Y:S01]  /*1db0*/  IADD3 R0, PT, PT, R0, UR40, R242 ;  /* 0x0000002800007c10 */ /* 0x000fe2000fffe0f2 */
[----:B------:R-:W-:-:S03]  /*1dc0*/  USHF.L.U32 UR13, UR13, 0x5, URZ ;  /* 0x000000050d0d7899 */ /* 0x000fc600080006ff */
[----:B------:R-:W-:Y:S01]  /*1dd0*/  IADD3 R238, PT, PT, R0, -0x1f, -R238 ;  /* 0xffffffe100ee7810 */ /* 0x000fe20007ffe8ee */
[C---:B-1----:R-:W-:Y:S02]  /*1de0*/  IMAD.SHL.U32 R2, R218.reuse, 0x10, RZ ;  /* 0x00000010da027824 */ /* 0x042fe400078e00ff */
[C---:B------:R-:W-:Y:S02]  /*1df0*/  IMAD.SHL.U32 R221, R218.reuse, 0x2, RZ ;  /* 0x00000002dadd7824 */ /* 0x040fe400078e00ff */
[----:B------:R-:W-:Y:S01]  /*1e00*/  IMAD.SHL.U32 R220, R218, 0x20, RZ ;  /* 0x00000020dadc7824 */ /* 0x000fe200078e00ff */
[----:B------:R-:W-:Y:S02]  /*1e10*/  LOP3.LUT R2, R2, 0x1c0, RZ, 0xc0, !PT ;  /* 0x000001c002027812 */ /* 0x000fe400078ec0ff */
[----:B------:R-:W-:Y:S02]  /*1e20*/  SHF.R.U32.HI R216, RZ, 0x1, R218 ;  /* 0x00000001ffd87819 */ /* 0x000fe400000116da */
[----:B------:R-:W-:-:S02]  /*1e30*/  LOP3.LUT R3, R221, 0x7006, R220, 0xc8, !PT ;  /* 0x00007006dd037812 */ /* 0x000fc400078ec8dc */
[----:B------:R-:W-:Y:S02]  /*1e40*/  LOP3.LUT R2, R2, 0x38, R221, 0xf8, !PT ;  /* 0x0000003802027812 */ /* 0x000fe400078ef8dd */
[----:B------:R-:W-:Y:S02]  /*1e50*/  LOP3.LUT R3, R3, 0x400, R220, 0xf8, !PT ;  /* 0x0000040003037812 */ /* 0x000fe400078ef8dc */
[----:B------:R-:W-:Y:S01]  /*1e60*/  LOP3.LUT R0, R2, 0x20, R216, 0x78, !PT ;  /* 0x0000002002007812 */ /* 0x000fe200078e78d8 */
[----:B------:R-:W-:-:S03]  /*1e70*/  USHF.R.S32.HI UR12, URZ, 0x1f, UR13 ;  /* 0x0000001fff0c7899 */ /* 0x000fc6000801140d */
[----:B------:R-:W-:Y:S01]  /*1e80*/  LOP3.LUT R0, R3, R0, RZ, 0xfc, !PT ;  /* 0x0000000003007212 */ /* 0x000fe200078efcff */
[----:B------:R-:W-:Y:S02]  /*1e90*/  IMAD.MOV.U32 R206, RZ, RZ, 0x20 ;  /* 0x00000020ffce7424 */ /* 0x000fe400078e00ff */
[----:B------:R-:W-:Y:S01]  /*1ea0*/  IMAD.MOV.U32 R213, RZ, RZ, 0x40 ;  /* 0x00000040ffd57424 */ /* 0x000fe200078e00ff */
[----:B------:R-:W-:Y:S01]  /*1eb0*/  ULEA UR18, UR33, UR35, 0x7 ;  /* 0x0000002321127291 */ /* 0x000fe2000f8e38ff */
[----:B------:R-:W-:Y:S01]  /*1ec0*/  LOP3.LUT R6, R6, R7, RZ, 0xfc, !PT ;  /* 0x0000000706067212 */ /* 0x000fe200078efcff */
[----:B------:R-:W-:Y:S01]  /*1ed0*/  IMAD.MOV.U32 R159, RZ, RZ, RZ ;  /* 0x000000ffff9f7224 */ /* 0x000fe200078e00ff */
[----:B------:R-:W-:Y:S01]  /*1ee0*/  LOP3.LUT R208, R214, 0x200, R208, 0xf8, !PT ;  /* 0x00000200d6d07812 */ /* 0x000fe200078ef8d0 */
[----:B------:R-:W-:Y:S01]  /*1ef0*/  VIADD R243, R243, 0xfffffffc ;  /* 0xfffffffcf3f37836 */ /* 0x000fe20000000000 */
[----:B------:R-:W-:Y:S02]  /*1f00*/  SEL R206, R206, 0xffffffe0, !P1 ;  /* 0xffffffe0cece7807 */ /* 0x000fe40004800000 */
[----:B------:R-:W-:Y:S01]  /*1f10*/  SEL R213, R213, 0xffffffc0, !P2 ;  /* 0xffffffc0d5d57807 */ /* 0x000fe20005000000 */
[----:B------:R-:W-:Y:S01]  /*1f20*/  UIADD3 UR18, UPT, UPT, UR18, 0x80, -UR40 ;  /* 0x0000008012127890 */ /* 0x000fe2000fffe828 */
[----:B--2---:R-:W-:Y:S04]  /*1f30*/  STL [R1], R11 ;  /* 0x0000000b01007387 */ /* 0x004fe80000100800 */
[----:B------:R1:W-:Y:S01]  /*1f40*/  STL [R1+0x8], R0 ;  /* 0x0000080001007387 */ /* 0x0003e20000100800 */
[----:B---3--:R-:W-:Y:S01]  /*1f50*/  IADD3 R248, P3, P0, R4, UR13, R248 ;  /* 0x0000000d04f87c10 */ /* 0x008fe2000f87e0f8 */
[----:B------:R-:W2:Y:S03]  /*1f60*/  LDCU UR13, c[0x0][0x45c] ;  /* 0x00008b80ff0d77ac */ /* 0x000ea60008000800 */
[----:B-1----:R-:W-:Y:S01]  /*1f70*/  IADD3.X R0, PT, PT, R5, UR12, RZ, P3, P0 ;  /* 0x0000000c05007c10 */ /* 0x002fe20009fe04ff */
[----:B------:R-:W1:Y:S01]  /*1f80*/  LDCU.U8 UR12, c[0x0][0x4f8] ;  /* 0x00009f00ff0c77ac */ /* 0x000e620008000000 */
[----:B------:R-:W-:-:S02]  /*1f90*/  R2UR UR17, R8 ;  /* 0x00000000081172ca */ /* 0x000fc400000e0000 */
[----:B------:R-:W-:Y:S01]  /*1fa0*/  R2UR UR16, R9 ;  /* 0x00000000091072ca */ /* 0x000fe200000e0000 */
[----:B------:R3:W-:Y:S10]  /*1fb0*/  STL [R1+0x4], R0 ;  /* 0x0000040001007387 */ /* 0x0007f40000100800 */
[----:B------:R-:W-:-:S02]  /*1fc0*/  UIADD3 UR46, UPT, UPT, UR17, -0x61c88647, URZ ;  /* 0x9e3779b9112e7890 */ /* 0x000fc4000fffe0ff */
[----:B------:R-:W-:Y:S02]  /*1fd0*/  UIADD3 UR45, UPT, UPT, UR16, -0x4498517b, URZ ;  /* 0xbb67ae85102d7890 */ /* 0x000fe4000fffe0ff */
[----:B------:R-:W-:Y:S02]  /*1fe0*/  UIADD3 UR44, UPT, UPT, UR17, 0x3c6ef372, URZ ;  /* 0x3c6ef372112c7890 */ /* 0x000fe4000fffe0ff */
[----:B------:R-:W-:Y:S02]  /*1ff0*/  UIADD3 UR43, UPT, UPT, UR16, 0x76cf5d0a, URZ ;  /* 0x76cf5d0a102b7890 */ /* 0x000fe4000fffe0ff */
[----:B------:R-:W-:Y:S02]  /*2000*/  UIADD3 UR42, UPT, UPT, UR17, -0x255992d5, URZ ;  /* 0xdaa66d2b112a7890 */ /* 0x000fe4000fffe0ff */
[----:B------:R-:W-:Y:S02]  /*2010*/  UIADD3 UR38, UPT, UPT, UR16, 0x32370b8f, URZ ;  /* 0x32370b8f10267890 */ /* 0x000fe4000fffe0ff */
[----:B------:R-:W-:Y:S01]  /*2020*/  UIADD3 UR37, UPT, UPT, UR17, 0x78dde6e4, URZ ;  /* 0x78dde6e411257890 */ /* 0x000fe2000fffe0ff */
[----:B---3--:R-:W-:Y:S01]  /*2030*/  IMAD.MOV.U32 R0, RZ, RZ, 0x10 ;  /* 0x00000010ff007424 */ /* 0x008fe200078e00ff */
[----:B------:R-:W-:-:S02]  /*2040*/  UIADD3 UR36, UPT, UPT, UR16, -0x126145ec, URZ ;  /* 0xed9eba1410247890 */ /* 0x000fc4000fffe0ff */
[----:B------:R-:W-:Y:S02]  /*2050*/  UIADD3 UR35, UPT, UPT, UR17, 0x1715609d, URZ ;  /* 0x1715609d11237890 */ /* 0x000fe4000fffe0ff */
[----:B------:R-:W-:Y:S01]  /*2060*/  UIADD3 UR34, UPT, UPT, UR16, -0x56f99767, URZ ;  /* 0xa906689910227890 */ /* 0x000fe2000fffe0ff */
[----:B------:R-:W-:Y:S01]  /*2070*/  LEA R205, R205, UR4, 0x1 ;  /* 0x00000004cdcd7c11 */ /* 0x000fe2000f8e08ff */
[C---:B------:R-:W-:Y:S01]  /*2080*/  IMAD.SHL.U32 R217, R218.reuse, 0x40, RZ ;  /* 0x00000040dad97824 */ /* 0x040fe200078e00ff */
[----:B------:R-:W-:Y:S01]  /*2090*/  LOP3.LUT P0, RZ, R218, 0x4, RZ, 0xc0, !PT ;  /* 0x00000004daff7812 */ /* 0x000fe2000780c0ff */
[----:B------:R-:W-:Y:S01]  /*20a0*/  IMAD.WIDE.U32 R248, R248, -0x2daee0ad, RZ ;  /* 0xd2511f53f8f87825 */ /* 0x000fe200078e00ff */
[----:B------:R-:W-:Y:S01]  /*20b0*/  LEA R212, R6, UR4, 0x1 ;  /* 0x0000000406d47c11 */ /* 0x000fe2000f8e08ff */
[----:B------:R-:W-:Y:S01]  /*20c0*/  UIADD3 UR27, UPT, UPT, UR17, -0x4ab325aa, URZ ;  /* 0xb54cda56111b7890 */ /* 0x000fe2000fffe0ff */
[----:B------:R-:W-:Y:S01]  /*20d0*/  LOP3.LUT R215, R217, 0x200, RZ, 0xc0, !PT ;  /* 0x00000200d9d77812 */ /* 0x000fe200078ec0ff */
[--C-:B------:R-:W-:Y:S01]  /*20e0*/  IMAD.IADD R209, R213, 0x1, R205.reuse ;  /* 0x00000001d5d17824 */ /* 0x100fe200078e02cd */
[----:B------:R-:W-:Y:S01]  /*20f0*/  LEA R208, R208, UR4, 0x1 ;  /* 0x00000004d0d07c11 */ /* 0x000fe2000f8e08ff */
[----:B------:R-:W-:Y:S01]  /*2100*/  IMAD.IADD R210, R206, 0x1, R205 ;  /* 0x00000001ced27824 */ /* 0x000fe200078e02cd */
[----:B------:R-:W-:Y:S01]  /*2110*/  LOP3.LUT P1, RZ, R218, 0x2, RZ, 0xc0, !PT ;  /* 0x00000002daff7812 */ /* 0x000fe2000782c0ff */
[----:B------:R-:W-:Y:S01]  /*2120*/  IMAD.IADD R211, R206, 0x1, R209 ;  /* 0x00000001ced37824 */ /* 0x000fe200078e02d1 */
[----:B------:R-:W-:Y:S01]  /*2130*/  LOP3.LUT P2, RZ, R218, 0x8, RZ, 0xc0, !PT ;  /* 0x00000008daff7812 */ /* 0x000fe2000784c0ff */
[----:B------:R-:W-:Y:S01]  /*2140*/  VIADD R212, R212, UR5 ;  /* 0x00000005d4d47c36 */ /* 0x000fe20008000000 */
[----:B------:R-:W-:Y:S01]  /*2150*/  LOP3.LUT R219, R218, 0x8, RZ, 0xc0, !PT ;  /* 0x00000008dadb7812 */ /* 0x000fe200078ec0ff */
[----:B------:R-:W-:Y:S01]  /*2160*/  VIADD R208, R208, UR5 ;  /* 0x00000005d0d07c36 */ /* 0x000fe20008000000 */
[----:B------:R-:W-:Y:S01]  /*2170*/  SEL R0, R0, 0xfffffff0, !P0 ;  /* 0xfffffff000007807 */ /* 0x000fe20004000000 */
[----:B------:R-:W-:Y:S01]  /*2180*/  UIADD3 UR19, UPT, UPT, UR16, 0x646e171e, URZ ;  /* 0x646e171e10137890 */ /* 0x000fe2000fffe0ff */
[----:B------:R-:W-:Y:S01]  /*2190*/  LOP3.LUT R215, R215, 0x400, R220, 0xf8, !PT ;  /* 0x00000400d7d77812 */ /* 0x000fe200078ef8dc */
[----:B-12---:R-:W-:-:S10]  /*21a0*/  UMOV UR5, UR51 ;  /* 0x0000003300057c82 */ /* 0x006fd40008000000 */
.L_x_933:
[----:B------:R-:W0:Y:S01]  /*21b0*/  LDGDEPBAR ;  /* 0x00000000000079af */ /* 0x000e220000000000 */
[C---:B------:R-:W-:Y:S01]  /*21c0*/  IMAD.IADD R0, R212.reuse, 0x1, R206 ;  /* 0x00000001d4007824 */ /* 0x040fe200078e02ce */
[----:B------:R-:W-:Y:S01]  /*21d0*/  UIADD3 UR15, UPT, UPT, UR15, -0x40, URZ ;  /* 0xffffffc00f0f7890 */ /* 0x000fe2000fffe0ff */
[----:B------:R-:W-:Y:S05]  /*21e0*/  IMAD.IADD R3, R212, 0x1, R213 ;  /* 0x00000001d4037824 */ /* 0x000fea00078e02d5 */
[----:B------:R-:W2:Y:S01]  /*21f0*/  LDL R214, [R1+0x4] ;  /* 0x0000040001d67983 */ /* 0x000ea20000100800 */
[--C-:B------:R-:W-:Y:S01]  /*2200*/  SHF.R.U32.HI R223, RZ, 0x6, R218.reuse ;  /* 0x00000006ffdf7819 */ /* 0x100fe200000116da */
[----:B------:R-:W-:Y:S01]  /*2210*/  UISETP.GE.AND UP0, UPT, UR15, UR18, UPT ;  /* 0x000000120f00728c */ /* 0x000fe2000bf06270 */
[----:B------:R-:W-:Y:S01]  /*2220*/  IMAD.IADD R2, R206, 0x1, R3 ;  /* 0x00000001ce027824 */ /* 0x000fe200078e0203 */
[----:B------:R-:W3:Y:S01]  /*2230*/  LDL R222, [R1+0x8] ;  /* 0x0000080001de7983 */ /* 0x000ee20000100800 */
[----:B------:R-:W-:Y:S01]  /*2240*/  UMOV UR4, UR23 ;  /* 0x0000001700047c82 */ /* 0x000fe20008000000 */
[----:B------:R-:W-:Y:S01]  /*2250*/  IMAD.SHL.U32 R241, R218, 0x8, RZ ;  /* 0x00000008daf17824 */ /* 0x000fe200078e00ff */
[----:B------:R-:W-:Y:S01]  /*2260*/  UIADD3 UR39, UPT, UPT, UR39, -0x1, URZ ;  /* 0xffffffff27277890 */ /* 0x000fe2000fffe0ff */
[----:B------:R-:W-:Y:S03]  /*2270*/  PLOP3.LUT P3, PT, PT, PT, UP0, 0x80, 0x8 ;  /* 0x000000000008781c */ /* 0x000fe60003f6f008 */
        /* <DEDUP_REMOVED lines=14> */
[----:B------:R-:W-:Y:S01]  /*2360*/  LDSM.16.M88.4 R184, [R209+0xc000] ;  /* 0x00c00000d1b8783b */ /* 0x000fe20000000200 */
[C---:B------:R-:W-:Y:S07]  /*2370*/  HMMA.16816.F32.BF16 R16, R32.reuse, R18, RZ ;  /* 0x000000122010723c */ /* 0x040fee00000418ff */
[----:B------:R-:W-:Y:S01]  /*2380*/  LDSM.16.M88.4 R188, [R3+0x1000] ;  /* 0x0010000003bc783b */ /* 0x000fe20000000200 */
[-C--:B------:R-:W-:Y:S07]  /*2390*/  HMMA.16816.F32.BF16 R20, R32, R164.reuse, RZ ;  /* 0x000000a42014723c */ /* 0x080fee00000418ff */
[----:B------:R-:W-:Y:S01]  /*23a0*/  LDSM.16.M88.4 R192, [R211+0xc000] ;  /* 0x00c00000d3c0783b */ /* 0x000fe20000000200 */
[C---:B------:R-:W-:Y:S07]  /*23b0*/  HMMA.16816.F32.BF16 R24, R28.reuse, R164, RZ ;  /* 0x000000a41c18723c */ /* 0x040fee00000418ff */
[----:B------:R-:W-:Y:S01]  /*23c0*/  LDSM.16.M88.4 R196, [R2+0x1000] ;  /* 0x0010000002c4783b */ /* 0x000fe20000000200 */
[-C--:B------:R-:W-:Y:S07]  /*23d0*/  HMMA.16816.F32.BF16 R28, R28, R166.reuse, RZ ;  /* 0x000000a61c1c723c */ /* 0x080fee00000418ff */
[----:B------:R-:W-:Y:S01]  /*23e0*/  LDSM.16.M88.4 R200, [R212+0x3000] ;  /* 0x00300000d4c8783b */ /* 0x000fe20000000200 */
[----:B------:R-:W-:Y:S07]  /*23f0*/  HMMA.16816.F32.BF16 R32, R32, R166, RZ ;  /* 0x000000a62020723c */ /* 0x000fee00000418ff */
[----:B------:R-:W4:Y:S01]  /*2400*/  LDSM.16.M88.4 R164, [R3] ;  /* 0x0000000003a4783b */ /* 0x000f220000000200 */
[-C--:B------:R-:W-:Y:S08]  /*2410*/  HMMA.16816.F32.BF16 R4, R168, R172.reuse, R4 ;  /* 0x000000aca804723c */ /* 0x080ff00000041804 */
[C---:B-1----:R-:W-:Y:S08]  /*2420*/  HMMA.16816.F32.BF16 R8, R176.reuse, R172, R8 ;  /* 0x000000acb008723c */ /* 0x042ff00000041808 */
[-C--:B------:R-:W-:Y:S08]  /*2430*/  HMMA.16816.F32.BF16 R12, R176, R174.reuse, R12 ;  /* 0x000000aeb00c723c */ /* 0x080ff0000004180c */
[C---:B------:R-:W-:Y:S01]  /*2440*/  HMMA.16816.F32.BF16 R16, R168.reuse, R174, R16 ;  /* 0x000000aea810723c */ /* 0x040fe20000041810 */
[----:B------:R-:W1:Y:S07]  /*2450*/  LDSM.16.M88.4 R172, [R209+0xc800] ;  /* 0x00c80000d1ac783b */ /* 0x000e6e0000000200 */
[-C--:B----4-:R-:W-:Y:S08]  /*2460*/  HMMA.16816.F32.BF16 R20, R168, R180.reuse, R20 ;  /* 0x000000b4a814723c */ /* 0x090ff00000041814 */
[C---:B------:R-:W-:Y:S08]  /*2470*/  HMMA.16816.F32.BF16 R24, R176.reuse, R180, R24 ;  /* 0x000000b4b018723c */ /* 0x040ff00000041818 */
[-C--:B------:R-:W-:Y:S01]  /*2480*/  HMMA.16816.F32.BF16 R28, R176, R182.reuse, R28 ;  /* 0x000000b6b01c723c */ /* 0x080fe2000004181c */
[----:B------:R-:W4:Y:S07]  /*2490*/  LDSM.16.M88.4 R176, [R2] ;  /* 0x0000000002b0783b */ /* 0x000f2e0000000200 */
[----:B------:R-:W-:Y:S01]  /*24a0*/  HMMA.16816.F32.BF16 R32, R168, R182, R32 ;  /* 0x000000b6a820723c */ /* 0x000fe20000041820 */
[----:B------:R-:W4:Y:S07]  /*24b0*/  LDSM.16.M88.4 R168, [R211+0xc800] ;  /* 0x00c80000d3a8783b */ /* 0x000f2e0000000200 */
[-C--:B------:R-:W-:Y:S01]  /*24c0*/  HMMA.16816.F32.BF16 R4, R164, R184.reuse, R4 ;  /* 0x000000b8a404723c */ /* 0x080fe20000041804 */
[----:B------:R-:W-:Y:S07]  /*24d0*/  LDSM.16.M88.4 R180, [R212+0x2000] ;  /* 0x00200000d4b4783b */ /* 0x000fee0000000200 */
[C---:B------:R-:W-:Y:S08]  /*24e0*/  HMMA.16816.F32.BF16 R8, R188.reuse, R184, R8 ;  /* 0x000000b8bc08723c */ /* 0x040ff00000041808 */
[-C--:B------:R-:W-:Y:S08]  /*24f0*/  HMMA.16816.F32.BF16 R12, R188, R186.reuse, R12 ;  /* 0x000000babc0c723c */ /* 0x080ff0000004180c */
[C---:B------:R-:W-:Y:S01]  /*2500*/  HMMA.16816.F32.BF16 R16, R164.reuse, R186, R16 ;  /* 0x000000baa410723c */ /* 0x040fe20000041810 */
[----:B------:R-:W2:Y:S07]  /*2510*/  LDSM.16.M88.4 R184, [R205+0x10000] ;  /* 0x01000000cdb8783b */ /* 0x000eae0000000200 */
[-C--:B-1----:R-:W-:Y:S01]  /*2520*/  HMMA.16816.F32.BF16 R20, R164, R172.reuse, R20 ;  /* 0x000000aca414723c */ /* 0x082fe20000041814 */
[----:B------:R-:W1:Y:S07]  /*2530*/  LDSM.16.M88.4 R204, [R205+0x10800] ;  /* 0x01080000cdcc783b */ /* 0x000e6e0000000200 */
[C---:B------:R-:W-:Y:S08]  /*2540*/  HMMA.16816.F32.BF16 R24, R188.reuse, R172, R24 ;  /* 0x000000acbc18723c */ /* 0x040ff00000041818 */
[-C--:B------:R-:W-:Y:S01]  /*2550*/  HMMA.16816.F32.BF16 R28, R188, R174.reuse, R28 ;  /* 0x000000aebc1c723c */ /* 0x080fe2000004181c */
[----:B------:R-:W-:Y:S07]  /*2560*/  LDSM.16.M88.4 R188, [R0+0x3000] ;  /* 0x0030000000bc783b */ /* 0x000fee0000000200 */
[----:B------:R-:W-:Y:S01]  /*2570*/  HMMA.16816.F32.BF16 R32, R164, R174, R32 ;  /* 0x000000aea420723c */ /* 0x000fe20000041820 */
[----:B------:R1:W-:Y:S07]  /*2580*/  LDSM.16.M88.4 R164, [R0+0x2000] ;  /* 0x0020000000a4783b */ /* 0x0003ee0000000200 */
[-C--:B----4-:R-:W-:Y:S01]  /*2590*/  HMMA.16816.F32.BF16 R4, R176, R192.reuse, R4 ;  /* 0x000000c0b004723c */ /* 0x090fe20000041804 */
[----:B------:R-:W4:Y:S07]  /*25a0*/  LDSM.16.M88.4 R172, [R210+0x10000] ;  /* 0x01000000d2ac783b */ /* 0x000f2e0000000200 */
[C---:B------:R-:W-:Y:S08]  /*25b0*/  HMMA.16816.F32.BF16 R8, R196.reuse, R192, R8 ;  /* 0x000000c0c408723c */ /* 0x040ff00000041808 */
[-C--:B------:R-:W-:Y:S01]  /*25c0*/  HMMA.16816.F32.BF16 R12, R196, R194.reuse, R12 ;  /* 0x000000c2c40c723c */ /* 0x080fe2000004180c */
[----:B-1----:R-:W-:Y:S04]  /*25d0*/  IMAD.U32 R0, RZ, RZ, UR33 ;  /* 0x00000021ff007e24 */ /* 0x002fe8000f8e00ff */
[----:B------:R-:W-:Y:S03]  /*25e0*/  IMAD R0, R0, 0x4, R223 ;  /* 0x0000000400007824 */ /* 0x000fe600078e02df */
[C---:B------:R-:W-:Y:S01]  /*25f0*/  HMMA.16816.F32.BF16 R16, R176.reuse, R194, R16 ;  /* 0x000000c2b010723c */ /* 0x040fe20000041810 */
[----:B------:R-:W1:Y:S03]  /*2600*/  LDSM.16.M88.4 R192, [R210+0x10800] ;  /* 0x01080000d2c0783b */ /* 0x000e660000000200 */
[----:B------:R-:W-:Y:S04]  /*2610*/  LOP3.LUT R0, R0, UR16, R249, 0x96, !PT ;  /* 0x0000001000007c12 */ /* 0x000fe8000f8e96f9 */
[-C--:B------:R-:W-:Y:S08]  /*2620*/  HMMA.16816.F32.BF16 R20, R176, R168.reuse, R20 ;  /* 0x000000a8b014723c */ /* 0x080ff00000041814 */
[C---:B------:R-:W-:Y:S08]  /*2630*/  HMMA.16816.F32.BF16 R24, R196.reuse, R168, R24 ;  /* 0x000000a8c418723c */ /* 0x040ff00000041818 */
[-C--:B------:R-:W-:Y:S01]  /*2640*/  HMMA.16816.F32.BF16 R28, R196, R170.reuse, R28 ;  /* 0x000000aac41c723c */ /* 0x080fe2000004181c */
[----:B------:R-:W-:Y:S07]  /*2650*/  LDSM.16.M88.4 R196, [R209+0x10800] ;  /* 0x01080000d1c4783b */ /* 0x000fee0000000200 */
[----:B------:R-:W-:Y:S01]  /*2660*/  HMMA.16816.F32.BF16 R32, R176, R170, R32 ;  /* 0x000000aab020723c */ /* 0x000fe20000041820 */
[----:B------:R-:W-:Y:S07]  /*2670*/  LDSM.16.M88.4 R168, [R3+0x2000] ;  /* 0x0020000003a8783b */ /* 0x000fee0000000200 */
[-C--:B--2---:R-:W-:Y:S01]  /*2680*/  HMMA.16816.F32.BF16 R4, R180, R184.reuse, R4 ;  /* 0x000000b8b404723c */ /* 0x084fe20000041804 */
[----:B------:R2:W3:Y:S07]  /*2690*/  LDSM.16.M88.4 R176, [R209+0x10000] ;  /* 0x01000000d1b0783b */ /* 0x0004ee0000000200 */
[C---:B------:R-:W-:Y:S08]  /*26a0*/  HMMA.16816.F32.BF16 R8, R200.reuse, R184, R8 ;  /* 0x000000b8c808723c */ /* 0x040ff00000041808 */
[-C--:B------:R-:W-:Y:S08]  /*26b0*/  HMMA.16816.F32.BF16 R12, R200, R186.reuse, R12 ;  /* 0x000000bac80c723c */ /* 0x080ff0000004180c */
[C---:B------:R-:W-:Y:S01]  /*26c0*/  HMMA.16816.F32.BF16 R16, R180.reuse, R186, R16 ;  /* 0x000000bab410723c */ /* 0x040fe20000041810 */
[----:B------:R-:W3:Y:S01]  /*26d0*/  LDSM.16.M88.4 R184, [R3+0x3000] ;  /* 0x0030000003b8783b */ /* 0x000ee20000000200 */
[----:B--2---:R-:W-:Y:S05]  /*26e0*/  IMAD.MOV.U32 R209, RZ, RZ, 0x40 ;  /* 0x00000040ffd17424 */ /* 0x004fea00078e00ff */
[----:B------:R-:W-:Y:S01]  /*26f0*/  SEL R213, R209, 0xffffffc0, !P0 ;  /* 0xffffffc0d1d57807 */ /* 0x000fe20004000000 */
[-C--:B------:R-:W-:Y:S08]  /*2700*/  HMMA.16816.F32.BF16 R20, R180, R204.reuse, R20 ;  /* 0x000000ccb414723c */ /* 0x080ff00000041814 */
[C---:B------:R-:W-:Y:S08]  /*2710*/  HMMA.16816.F32.BF16 R24, R200.reuse, R204, R24 ;  /* 0x000000ccc818723c */ /* 0x040ff00000041818 */
[-C--:B------:R-:W-:Y:S08]  /*2720*/  HMMA.16816.F32.BF16 R28, R200, R206.reuse, R28 ;  /* 0x000000cec81c723c */ /* 0x080ff0000004181c */
[----:B------:R-:W-:Y:S04]  /*2730*/  HMMA.16816.F32.BF16 R32, R180, R206, R32 ;  /* 0x000000ceb420723c */ /* 0x000fe80000041820 */
[C---:B------:R-:W-:Y:S04]  /*2740*/  IMAD.WIDE.U32 R180, R243.reuse, -0x326172a9, RZ ;  /* 0xcd9e8d57f3b47825 */ /* 0x040fe800078e00ff */
[-C--:B----4-:R-:W-:Y:S05]  /*2750*/  HMMA.16816.F32.BF16 R4, R164, R172.reuse, R4 ;  /* 0x000000aca404723c */ /* 0x090fea0000041804 */
[----:B------:R-:W-:Y:S03]  /*2760*/  VIADD R182, R243, 0x2 ;  /* 0x00000002f3b67836 */ /* 0x000fe60000000000 */
[C---:B------:R-:W-:Y:S04]  /*2770*/  HMMA.16816.F32.BF16 R8, R188.reuse, R172, R8 ;  /* 0x000000acbc08723c */ /* 0x040fe80000041808 */
[----:B------:R-:W-:Y:S04]  /*2780*/  IMAD.WIDE.U32 R182, R182, -0x326172a9, RZ ;  /* 0xcd9e8d57b6b67825 */ /* 0x000fe800078e00ff */
[-C--:B------:R-:W-:Y:S08]  /*2790*/  HMMA.16816.F32.BF16 R12, R188, R174.reuse, R12 ;  /* 0x000000aebc0c723c */ /* 0x080ff0000004180c */
[C---:B------:R-:W-:Y:S01]  /*27a0*/  HMMA.16816.F32.BF16 R16, R164.reuse, R174, R16 ;  /* 0x000000aea410723c */ /* 0x040fe20000041810 */
[----:B------:R-:W-:Y:S07]  /*27b0*/  LDSM.16.M88.4 R172, [R211+0x10000] ;  /* 0x01000000d3ac783b */ /* 0x000fee0000000200 */
[-C--:B-1----:R-:W-:Y:S08]  /*27c0*/  HMMA.16816.F32.BF16 R20, R164, R192.reuse, R20 ;  /* 0x000000c0a414723c */ /* 0x082ff00000041814 */
[C---:B------:R-:W-:Y:S08]  /*27d0*/  HMMA.16816.F32.BF16 R24, R188.reuse, R192, R24 ;  /* 0x000000c0bc18723c */ /* 0x040ff00000041818 */
[-C--:B------:R-:W-:Y:S03]  /*27e0*/  HMMA.16816.F32.BF16 R28, R188, R194.reuse, R28 ;  /* 0x000000c2bc1c723c */ /* 0x080fe6000004181c */
[----:B------:R-:W-:Y:S02]  /*27f0*/  LOP3.LUT R190, R214, UR17, R181, 0x96, !PT ;  /* 0x00000011d6be7c12 */ /* 0x000fe4000f8e96b5 */
[----:B---3--:R-:W-:Y:S03]  /*2800*/  LEA R188, R222, UR4, 0x1 ;  /* 0x00000004debc7c11 */ /* 0x008fe6000f8e08ff */
[----:B------:R-:W-:Y:S01]  /*2810*/  HMMA.16816.F32.BF16 R32, R164, R194, R32 ;  /* 0x000000c2a420723c */ /* 0x000fe20000041820 */
[----:B------:R-:W1:Y:S03]  /*2820*/  LDSM.16.M88.4 R164, [R2+0x2000] ;  /* 0x0020000002a4783b */ /* 0x000e660000000200 */
[----:B------:R-:W-:Y:S04]  /*2830*/  IMAD.WIDE.U32 R190, R190, -0x2daee0ad, RZ ;  /* 0xd2511f53bebe7825 */ /* 0x000fe800078e00ff */
[-C--:B------:R-:W-:Y:S05]  /*2840*/  HMMA.16816.F32.BF16 R4, R168, R176.reuse, R4 ;  /* 0x000000b0a804723c */ /* 0x080fea0000041804 */
[----:B------:R-:W-:Y:S01]  /*2850*/  LOP3.LUT R192, R248, UR45, R191, 0x96, !PT ;  /* 0x0000002df8c07c12 */ /* 0x000fe2000f8e96bf */
[C---:B------:R-:W-:Y:S01]  /*2860*/  VIADD R181, R188.reuse, 0x20000 ;  /* 0x00020000bcb57836 */ /* 0x040fe20000000000 */
[----:B------:R-:W2:Y:S01]  /*2870*/  LDL R191, [R1] ;  /* 0x0000000001bf7983 */ /* 0x000ea20000100800 */
[C---:B------:R-:W-:Y:S04]  /*2880*/  HMMA.16816.F32.BF16 R8, R184.reuse, R176, R8 ;  /* 0x000000b0b808723c */ /* 0x040fe80000041808 */
[----:B------:R-:W-:Y:S02]  /*2890*/  VIADD R189, R188, 0x20020 ;  /* 0x00020020bcbd7836 */ /* 0x000fe40000000000 */
[----:B------:R-:W-:Y:S02]  /*28a0*/  @P2 VIADD R189, R181, 0xffffffe0 ;  /* 0xffffffe0b5bd2836 */ /* 0x000fe40000000000 */
[-C--:B------:R-:W-:Y:S03]  /*28b0*/  HMMA.16816.F32.BF16 R12, R184, R178.reuse, R12 ;  /* 0x000000b2b80c723c */ /* 0x080fe6000004180c */
[----:B------:R-:W-:Y:S05]  /*28c0*/  IMAD.WIDE.U32 R192, R192, -0x326172a9, RZ ;  /* 0xcd9e8d57c0c07825 */ /* 0x000fea00078e00ff */
[C---:B------:R-:W-:Y:S01]  /*28d0*/  HMMA.16816.F32.BF16 R16, R168.reuse, R178, R16 ;  /* 0x000000b2a810723c */ /* 0x040fe20000041810 */
[----:B------:R3:W4:Y:S07]  /*28e0*/  LDSM.16.M88.4 R176, [R2+0x3000] ;  /* 0x0030000002b0783b */ /* 0x00072e0000000200 */
[-C--:B------:R-:W-:Y:S08]  /*28f0*/  HMMA.16816.F32.BF16 R20, R168, R196.reuse, R20 ;  /* 0x000000c4a814723c */ /* 0x080ff00000041814 */
[C---:B------:R-:W-:Y:S01]  /*2900*/  HMMA.16816.F32.BF16 R24, R184.reuse, R196, R24 ;  /* 0x000000c4b818723c */ /* 0x040fe20000041818 */
[----:B------:R-:W-:Y:S02]  /*2910*/  IMAD.MOV.U32 R197, RZ, RZ, 0x20 ;  /* 0x00000020ffc57424 */ /* 0x000fe400078e00ff */
[----:B------:R-:W-:Y:S05]  /*2920*/  IMAD.MOV.U32 R196, RZ, RZ, 0x18 ;  /* 0x00000018ffc47424 */ /* 0x000fea00078e00ff */
[-C--:B------:R-:W-:Y:S03]  /*2930*/  HMMA.16816.F32.BF16 R28, R184, R198.reuse, R28 ;  /* 0x000000c6b81c723c */ /* 0x080fe6000004181c */
[----:B---3--:R-:W-:Y:S01]  /*2940*/  IMAD.WIDE.U32 R2, R0, -0x326172a9, RZ ;  /* 0xcd9e8d5700027825 */ /* 0x008fe200078e00ff */
[----:B------:R-:W-:Y:S02]  /*2950*/  LOP3.LUT R184, R214, UR17, R183, 0x96, !PT ;  /* 0x00000011d6b87c12 */ /* 0x000fe4000f8e96b7 */
[----:B------:R-:W-:Y:S01]  /*2960*/  LOP3.LUT R214, R241, 0x38, RZ, 0xc0, !PT ;  /* 0x00000038f1d67812 */ /* 0x000fe200078ec0ff */
[----:B------:R-:W-:Y:S01]  /*2970*/  @!P3 IMAD.SHL.U32 R0, R218, 0x2, RZ ;  /* 0x00000002da00b824 */ /* 0x000fe200078e00ff */
[----:B------:R-:W-:Y:S01]  /*2980*/  HMMA.16816.F32.BF16 R32, R168, R198, R32 ;  /* 0x000000c6a820723c */ /* 0x000fe20000041820 */
[----:B------:R-:W3:Y:S03]  /*2990*/  LDSM.16.M88.4 R168, [R211+0x10800] ;  /* 0x01080000d3a8783b */ /* 0x000ee60000000200 */
[--C-:B------:R-:W-:Y:S01]  /*29a0*/  LOP3.LUT R181, R180, UR46, R3.reuse, 0x96, !PT ;  /* 0x0000002eb4b57c12 */ /* 0x100fe2000f8e9603 */
[----:B------:R-:W-:Y:S01]  /*29b0*/  IMAD.WIDE.U32 R184, R184, -0x2daee0ad, RZ ;  /* 0xd2511f53b8b87825 */ /* 0x000fe200078e00ff */
[----:B------:R-:W-:Y:S02]  /*29c0*/  @!P3 SHF.R.U32.HI R180, RZ, 0x1, R218 ;  /* 0x00000001ffb4b819 */ /* 0x000fe400000116da */
[-C--:B-1----:R-:W-:Y:S05]  /*29d0*/  HMMA.16816.F32.BF16 R4, R164, R172.reuse, R4 ;  /* 0x000000aca404723c */ /* 0x082fea0000041804 */
[----:B------:R-:W-:Y:S02]  /*29e0*/  @!P3 LOP3.LUT R0, R0, 0x6, RZ, 0xc0, !PT ;  /* 0x000000060000b812 */ /* 0x000fe400078ec0ff */
[----:B------:R-:W-:Y:S01]  /*29f0*/  LOP3.LUT R182, R182, UR46, R3, 0x96, !PT ;  /* 0x0000002eb6b67c12 */ /* 0x000fe2000f8e9603 */
[C---:B----4-:R-:W-:Y:S04]  /*2a00*/  HMMA.16816.F32.BF16 R8, R176.reuse, R172, R8 ;  /* 0x000000acb008723c */ /* 0x050fe80000041808 */
[----:B------:R-:W-:Y:S01]  /*2a10*/  LOP3.LUT R194, R2, UR44, R193, 0x96, !PT ;  /* 0x0000002c02c27c12 */ /* 0x000fe2000f8e96c1 */
[----:B------:R-:W-:Y:S01]  /*2a20*/  IMAD.WIDE.U32 R182, R182, -0x2daee0ad, RZ ;  /* 0xd2511f53b6b67825 */ /* 0x000fe200078e00ff */
[----:B------:R-:W-:Y:S02]  /*2a30*/  @!P3 LOP3.LUT R3, R0, 0x1e0, R180, 0xf8, !PT ;  /* 0x000001e00003b812 */ /* 0x000fe400078ef8b4 */
[-C--:B------:R-:W-:Y:S01]  /*2a40*/  HMMA.16816.F32.BF16 R12, R176, R174.reuse, R12 ;  /* 0x000000aeb00c723c */ /* 0x080fe2000004180c */
[----:B------:R-:W-:Y:S02]  /*2a50*/  IMAD.U32 R0, RZ, RZ, UR33 ;  /* 0x00000021ff007e24 */ /* 0x000fe4000f8e00ff */
[----:B------:R-:W-:Y:S01]  /*2a60*/  IMAD.WIDE.U32 R180, R181, -0x2daee0ad, RZ ;  /* 0xd2511f53b5b47825 */ /* 0x000fe200078e00ff */
[----:B------:R-:W-:Y:S02]  /*2a70*/  LOP3.LUT R184, R184, UR43, R183, 0x96, !PT ;  /* 0x0000002bb8b87c12 */ /* 0x000fe4000f8e96b7 */
[----:B------:R-:W-:Y:S01]  /*2a80*/  LOP3.LUT R186, R248, UR45, R185, 0x96, !PT ;  /* 0x0000002df8ba7c12 */ /* 0x000fe2000f8e96b9 */
[----:B------:R-:W-:Y:S01]  /*2a90*/  IMAD.WIDE.U32 R194, R194, -0x2daee0ad, RZ ;  /* 0xd2511f53c2c27825 */ /* 0x000fe200078e00ff */
[C---:B------:R-:W-:Y:S04]  /*2aa0*/  HMMA.16816.F32.BF16 R16, R164.reuse, R174, R16 ;  /* 0x000000aea410723c */ /* 0x040fe80000041810 */
[----:B------:R-:W-:Y:S01]  /*2ab0*/  @!P3 IMAD R0, R0, 0x80, R3 ;  /* 0x000000800000b824 */ /* 0x000fe200078e0203 */
[----:B------:R-:W-:Y:S01]  /*2ac0*/  LOP3.LUT R183, R180, UR38, R195, 0x96, !PT ;  /* 0x00000026b4b77c12 */ /* 0x000fe2000f8e96c3 */
[----:B------:R-:W-:Y:S01]  /*2ad0*/  IMAD.WIDE.U32 R186, R186, -0x326172a9, RZ ;  /* 0xcd9e8d57baba7825 */ /* 0x000fe200078e00ff */
[----:B------:R-:W-:Y:S01]  /*2ae0*/  @!P3 VIADDMNMX R173, R238, -R197, UR40, PT ;  /* 0x00000028eeadbe46 */ /* 0x000fe2000b8009c5 */
[-C--:B---3--:R-:W-:Y:S03]  /*2af0*/  HMMA.16816.F32.BF16 R20, R164, R168.reuse, R20 ;  /* 0x000000a8a414723c */ /* 0x088fe60000041814 */
[----:B------:R-:W-:Y:S01]  /*2b00*/  @!P3 VIADD R180, R0, 0x1 ;  /* 0x0000000100b4b836 */ /* 0x000fe20000000000 */
[C---:B------:R-:W-:Y:S01]  /*2b10*/  @!P3 VIADDMNMX R172, R238.reuse, -R196, UR40, PT ;  /* 0x00000028eeacbe46 */ /* 0x040fe2000b8009c4 */
[----:B------:R-:W-:Y:S01]  /*2b20*/  IMAD.MOV.U32 R196, RZ, RZ, 0x8 ;  /* 0x00000008ffc47424 */ /* 0x000fe200078e00ff */
[----:B------:R-:W-:Y:S01]  /*2b30*/  @!P3 VIMNMX R3, PT, PT, R238, UR40, PT ;  /* 0x00000028ee03bc48 */ /* 0x000fe2000bfe0100 */
[----:B------:R-:W-:Y:S01]  /*2b40*/  @!P3 VIADD R174, R0, 0x8 ;  /* 0x0000000800aeb836 */ /* 0x000fe20000000000 */
[C---:B------:R-:W-:Y:S04]  /*2b50*/  HMMA.16816.F32.BF16 R24, R176.reuse, R168, R24 ;  /* 0x000000a8b018723c */ /* 0x040fe80000041818 */
[-C--:B------:R-:W-:Y:S01]  /*2b60*/  @!P3 ISETP.GE.AND P4, PT, R180, R173.reuse, PT ;  /* 0x000000adb400b20c */ /* 0x080fe20003f86270 */
[C---:B------:R-:W-:Y:S01]  /*2b70*/  @!P3 VIADD R175, R0.reuse, 0x9 ;  /* 0x0000000900afb836 */ /* 0x040fe20000000000 */
[C---:B------:R-:W-:Y:S01]  /*2b80*/  @!P3 ISETP.GE.AND P6, PT, R0.reuse, R172, PT ;  /* 0x000000ac0000b20c */ /* 0x040fe20003fc6270 */
[C---:B------:R-:W-:Y:S01]  /*2b90*/  @!P3 VIADD R168, R0.reuse, 0x10 ;  /* 0x0000001000a8b836 */ /* 0x040fe20000000000 */
[-C--:B------:R-:W-:Y:S03]  /*2ba0*/  HMMA.16816.F32.BF16 R28, R176, R170.reuse, R28 ;  /* 0x000000aab01c723c */ /* 0x080fe6000004181c */
[----:B------:R-:W-:Y:S01]  /*2bb0*/  @!P3 FSEL R5, R5, -INF , !P4 ;  /* 0xff8000000505b808 */ /* 0x000fe20006000000 */
[----:B------:R-:W-:Y:S01]  /*2bc0*/  @!P3 VIADD R169, R0, 0x11 ;  /* 0x0000001100a9b836 */ /* 0x000fe20000000000 */
[----:B------:R-:W-:Y:S01]  /*2bd0*/  LOP3.LUT R185, R2, UR44, R187, 0x96, !PT ;  /* 0x0000002c02b97c12 */ /* 0x000fe2000f8e96bb */
[----:B------:R-:W-:Y:S01]  /*2be0*/  IMAD.WIDE.U32 R176, R184, -0x326172a9, RZ ;  /* 0xcd9e8d57b8b07825 */ /* 0x000fe200078e00ff */
[C---:B------:R-:W-:Y:S01]  /*2bf0*/  @!P3 ISETP.GE.AND P5, PT, R0.reuse, R173, PT ;  /* 0x000000ad0000b20c */ /* 0x040fe20003fa6270 */
[----:B------:R-:W-:Y:S04]  /*2c00*/  HMMA.16816.F32.BF16 R32, R164, R170, R32 ;  /* 0x000000aaa420723c */ /* 0x000fe80000041820 */
[-C--:B------:R-:W-:Y:S02]  /*2c10*/  @!P3 ISETP.GE.AND P4, PT, R0, R3.reuse, PT ;  /* 0x000000030000b20c */ /* 0x080fe40003f86270 */
[----:B------:R-:W-:Y:S02]  /*2c20*/  @!P3 VIADDMNMX R2, R238, R196, UR40, PT ;  /* 0x00000028ee02be46 */ /* 0x000fe4000b8001c4 */
[----:B------:R-:W-:Y:S02]  /*2c30*/  @!P3 FSEL R6, R6, -INF , !P6 ;  /* 0xff8000000606b808 */ /* 0x000fe40007000000 */
[-C--:B------:R-:W-:Y:S02]  /*2c40*/  @!P3 ISETP.GE.AND P6, PT, R180, R3.reuse, PT ;  /* 0x00000003b400b20c */ /* 0x080fe40003fc6270 */
[----:B------:R-:W-:Y:S02]  /*2c50*/  @!P3 FSEL R4, R4, -INF , !P5 ;  /* 0xff8000000404b808 */ /* 0x000fe40006800000 */
[----:B------:R-:W-:Y:S02]  /*2c60*/  @!P3 FSEL R8, R8, -INF , !P4 ;  /* 0xff8000000808b808 */ /* 0x000fe40006000000 */
[----:B------:R-:W-:Y:S02]  /*2c70*/  @!P3 ISETP.GE.AND P5, PT, R180, R172, PT ;  /* 0x000000acb400b20c */ /* 0x000fe40003fa6270 */
[-C--:B------:R-:W-:Y:S02]  /*2c80*/  @!P3 ISETP.GE.AND P4, PT, R0, R2.reuse, PT ;  /* 0x000000020000b20c */ /* 0x080fe40003f86270 */
[----:B------:R-:W-:Y:S02]  /*2c90*/  @!P3 FSEL R9, R9, -INF , !P6 ;  /* 0xff8000000909b808 */ /* 0x000fe40007000000 */
[-C--:B------:R-:W-:Y:S02]  /*2ca0*/  @!P3 ISETP.GE.AND P6, PT, R174, R3.reuse, PT ;  /* 0x00000003ae00b20c */ /* 0x080fe40003fc6270 */
[----:B------:R-:W-:Y:S02]  /*2cb0*/  @!P3 FSEL R7, R7, -INF , !P5 ;  /* 0xff8000000707b808 */ /* 0x000fe40006800000 */
[----:B------:R-:W-:Y:S02]  /*2cc0*/  @!P3 FSEL R10, R10, -INF , !P4 ;  /* 0xff8000000a0ab808 */ /* 0x000fe40006000000 */
[-C--:B------:R-:W-:Y:S02]  /*2cd0*/  @!P3 ISETP.GE.AND P5, PT, R180, R2.reuse, PT ;  /* 0x00000002b400b20c */ /* 0x080fe40003fa6270 */
        /* <DEDUP_REMOVED lines=12> */
[-C--:B------:R-:W-:Y:S02]  /*2da0*/  @!P3 ISETP.GE.AND P4, PT, R175, R172.reuse, PT ;  /* 0x000000acaf00b20c */ /* 0x080fe40003f86270 */
[----:B------:R-:W-:Y:S01]  /*2db0*/  LOP3.LUT R190, R190, UR43, R181, 0x96, !PT ;  /* 0x0000002bbebe7c12 */ /* 0x000fe2000f8e96b5 */
[----:B------:R-:W-:Y:S01]  /*2dc0*/  IMAD.WIDE.U32 R180, R185, -0x2daee0ad, RZ ;  /* 0xd2511f53b9b47825 */ /* 0x000fe200078e00ff */
[----:B------:R-:W-:Y:S02]  /*2dd0*/  @!P3 FSEL R17, R17, -INF , !P6 ;  /* 0xff8000001111b808 */ /* 0x000fe40007000000 */
[-C--:B------:R-:W-:Y:S01]  /*2de0*/  @!P3 ISETP.GE.AND P6, PT, R168, R173.reuse, PT ;  /* 0x000000ada800b20c */ /* 0x080fe20003fc6270 */
[----:B------:R-:W-:Y:S01]  /*2df0*/  IMAD.WIDE.U32 R174, R190, -0x326172a9, RZ ;  /* 0xcd9e8d57beae7825 */ /* 0x000fe200078e00ff */
[----:B------:R-:W-:Y:S02]  /*2e00*/  @!P3 FSEL R18, R18, -INF , !P5 ;  /* 0xff8000001212b808 */ /* 0x000fe40006800000 */
        /* <DEDUP_REMOVED lines=27> */
[----:B------:R-:W-:Y:S01]  /*2fc0*/  LOP3.LUT R3, R186, UR42, R177, 0x96, !PT ;  /* 0x0000002aba037c12 */ /* 0x000fe2000f8e96b1 */
[----:B------:R-:W-:Y:S01]  /*2fd0*/  IMAD.MOV.U32 R177, RZ, RZ, 0x10 ;  /* 0x00000010ffb17424 */ /* 0x000fe200078e00ff */
[----:B------:R-:W-:Y:S01]  /*2fe0*/  @!P3 FSEL R28, R28, -INF , !P6 ;  /* 0xff8000001c1cb808 */ /* 0x000fe20007000000 */
[----:B------:R-:W-:Y:S01]  /*2ff0*/  IMAD.WIDE.U32 R174, R174, -0x2daee0ad, RZ ;  /* 0xd2511f53aeae7825 */ /* 0x000fe200078e00ff */
[----:B------:R-:W-:Y:S02]  /*3000*/  @!P3 FSEL R27, R27, -INF , !P5 ;  /* 0xff8000001b1bb808 */ /* 0x000fe40006800000 */
        /* <DEDUP_REMOVED lines=21> */
[----:B------:R-:W-:Y:S02]  /*3160*/  PRMT R175, R164, 0x7773, RZ ;  /* 0x00007773a4af7816 */ /* 0x000fe400000000ff */
[----:B------:R-:W-:Y:S02]  /*3170*/  LOP3.LUT R182, R182, UR35, R3, 0x96, !PT ;  /* 0x00000023b6b67c12 */ /* 0x000fe4000f8e9603 */
[----:B------:R-:W-:Y:S02]  /*3180*/  @!P3 FSEL R33, R33, -INF , !P5 ;  /* 0xff8000002121b808 */ /* 0x000fe40006800000 */
[----:B------:R-:W-:Y:S02]  /*3190*/  @!P3 FSEL R35, R35, -INF , !P4 ;  /* 0xff8000002323b808 */ /* 0x000fe40006000000 */
[----:B------:R-:W-:Y:S02]  /*31a0*/  @!P3 FSEL R34, R34, -INF , !P6 ;  /* 0xff8000002222b808 */ /* 0x000fe40007000000 */
[----:B------:R-:W-:Y:S01]  /*31b0*/  LOP3.LUT R0, R2, UR27, R165, 0x96, !PT ;  /* 0x0000001b02007c12 */ /* 0x000fe2000f8e96a5 */
[----:B------:R-:W-:Y:S01]  /*31c0*/  IMAD.WIDE.U32 R2, R168, -0x326172a9, RZ ;  /* 0xcd9e8d57a8027825 */ /* 0x000fe200078e00ff */
[----:B------:R-:W-:Y:S02]  /*31d0*/  LOP3.LUT R178, R178, UR35, R167, 0x96, !PT ;  /* 0x00000023b2b27c12 */ /* 0x000fe4000f8e96a7 */
[----:B-----5:R-:W-:Y:S02]  /*31e0*/  FSETP.NEU.FTZ.AND P4, PT, R252, -INF , PT ;  /* 0xff800000fc00780b */ /* 0x020fe40003f9d000 */
[C---:B------:R-:W-:Y:S02]  /*31f0*/  PRMT R167, R2.reuse, 0x7770, RZ ;  /* 0x0000777002a77816 */ /* 0x040fe400000000ff */
[C---:B------:R-:W-:Y:S02]  /*3200*/  PRMT R168, R2.reuse, 0x7771, RZ ;  /* 0x0000777102a87816 */ /* 0x040fe400000000ff */
[C---:B------:R-:W-:Y:S02]  /*3210*/  PRMT R171, R2.reuse, 0x7772, RZ ;  /* 0x0000777202ab7816 */ /* 0x040fe400000000ff */
[----:B------:R-:W-:Y:S02]  /*3220*/  PRMT R169, R2, 0x7773, RZ ;  /* 0x0000777302a97816 */ /* 0x000fe400000000ff */
[----:B------:R-:W-:Y:S02]  /*3230*/  SHF.R.U32.HI R2, RZ, 0x18, R0 ;  /* 0x00000018ff027819 */ /* 0x000fe40000011600 */
[----:B------:R-:W-:Y:S01]  /*3240*/  LOP3.LUT R165, R166, UR27, R3, 0x96, !PT ;  /* 0x0000001ba6a57c12 */ /* 0x000fe2000f8e9603 */
[----:B------:R-:W-:Y:S01]  /*3250*/  FMUL.FTZ R166, R250, 1.4426950216293334961 ;  /* 0x3fb8aa3bfaa67820 */ /* 0x000fe20000410000 */
[----:B------:R-:W-:Y:S02]  /*3260*/  ISETP.LE.U32.AND P6, PT, R2, UR12, PT ;  /* 0x0000000c02007c0c */ /* 0x000fe4000bfc3070 */
[C---:B------:R-:W-:Y:S02]  /*3270*/  LOP3.LUT R3, R0.reuse, 0xff, RZ, 0xc0, !PT ;  /* 0x000000ff00037812 */ /* 0x040fe400078ec0ff */
[----:B------:R-:W-:Y:S02]  /*3280*/  PRMT R2, R0, 0x7632, R2 ;  /* 0x0000763200027816 */ /* 0x000fe40000000002 */
[----:B------:R-:W-:Y:S01]  /*3290*/  ISETP.LE.U32.AND P5, PT, R3, UR12, PT ;  /* 0x0000000c03007c0c */ /* 0x000fe2000bfa3070 */
[----:B------:R-:W-:Y:S01]  /*32a0*/  FMUL.FTZ R3, R252, 1.4426950216293334961 ;  /* 0x3fb8aa3bfc037820 */ /* 0x000fe20000410000 */
[----:B------:R-:W-:Y:S02]  /*32b0*/  LOP3.LUT R2, R2, 0xff, RZ, 0xc0, !PT ;  /* 0x000000ff02027812 */ /* 0x000fe400078ec0ff */
[----:B------:R-:W-:Y:S01]  /*32c0*/  LOP3.LUT R0, R0, 0xffff, RZ, 0xc0, !PT ;  /* 0x0000ffff00007812 */ /* 0x000fe200078ec0ff */
[C---:B--2---:R-:W-:Y:S01]  /*32d0*/  FMUL.FTZ R164, R191.reuse, 1.4426950216293334961 ;  /* 0x3fb8aa3bbfa47820 */ /* 0x044fe20000410000 */
[----:B------:R-:W-:Y:S02]  /*32e0*/  FSETP.NEU.FTZ.AND P3, PT, R191, -INF , PT ;  /* 0xff800000bf00780b */ /* 0x000fe40003f7d000 */
[----:B------:R-:W-:Y:S02]  /*32f0*/  FSEL R3, R3, RZ, P4 ;  /* 0x000000ff03037208 */ /* 0x000fe40002000000 */
[----:B------:R-:W-:Y:S02]  /*3300*/  FSEL R164, R164, RZ, P3 ;  /* 0x000000ffa4a47208 */ /* 0x000fe40001800000 */
[----:B------:R-:W-:Y:S01]  /*3310*/  ISETP.LE.U32.AND P3, PT, R2, UR12, PT ;  /* 0x0000000c02007c0c */ /* 0x000fe2000bf63070 */
[C---:B------:R-:W-:Y:S01]  /*3320*/  FMUL.FTZ R2, R251.reuse, 1.4426950216293334961 ;  /* 0x3fb8aa3bfb027820 */ /* 0x040fe20000410000 */
[----:B------:R-:W-:Y:S01]  /*3330*/  FSETP.NEU.FTZ.AND P4, PT, R251, -INF , PT ;  /* 0xff800000fb00780b */ /* 0x000fe20003f9d000 */
[--C-:B------:R-:W-:Y:S01]  /*3340*/  FFMA.FTZ R4, R4, UR13, -R164.reuse ;  /* 0x0000000d04047c23 */ /* 0x100fe200080108a4 */
[----:B------:R-:W-:Y:S01]  /*3350*/  FFMA.FTZ R5, R5, UR13, -R164 ;  /* 0x0000000d05057c23 */ /* 0x000fe200080108a4 */
[----:B------:R-:W-:Y:S01]  /*3360*/  SHF.R.U32.HI R0, RZ, 0x8, R0 ;  /* 0x00000008ff007819 */ /* 0x000fe20000011600 */
[--C-:B------:R-:W-:Y:S01]  /*3370*/  FFMA.FTZ R6, R6, UR13, -R3.reuse ;  /* 0x0000000d06067c23 */ /* 0x100fe20008010803 */
[----:B------:R1:W2:Y:S01]  /*3380*/  MUFU.EX2 R190, R4 ;  /* 0x0000000400be7308 */ /* 0x0002a20000000800 */
[----:B------:R-:W-:Y:S01]  /*3390*/  FSEL R2, R2, RZ, P4 ;  /* 0x000000ff02027208 */ /* 0x000fe20002000000 */
[--C-:B------:R-:W-:Y:S01]  /*33a0*/  FFMA.FTZ R7, R7, UR13, -R3.reuse ;  /* 0x0000000d07077c23 */ /* 0x100fe20008010803 */
[----:B------:R-:W-:Y:S07]  /*33b0*/  FSETP.NEU.FTZ.AND P4, PT, R250, -INF , PT ;  /* 0xff800000fa00780b */ /* 0x000fee0003f9d000 */
[----:B------:R3:W-:Y:S01]  /*33c0*/  MUFU.EX2 R207, R5 ;  /* 0x0000000500cf7308 */ /* 0x0007e20000000800 */
[----:B------:R-:W-:Y:S01]  /*33d0*/  FFMA.FTZ R16, R16, UR13, -R164 ;  /* 0x0000000d10107c23 */ /* 0x000fe200080108a4 */
[--C-:B------:R-:W-:Y:S01]  /*33e0*/  FFMA.FTZ R8, R8, UR13, -R2.reuse ;  /* 0x0000000d08087c23 */ /* 0x100fe20008010802 */
[--C-:B------:R-:W-:Y:S07]  /*33f0*/  FFMA.FTZ R9, R9, UR13, -R2.reuse ;  /* 0x0000000d09097c23 */ /* 0x100fee0008010802 */
[----:B------:R-:W4:Y:S01]  /*3400*/  MUFU.EX2 R227, R6 ;  /* 0x0000000600e37308 */ /* 0x000f220000000800 */
[--C-:B------:R-:W-:Y:S01]  /*3410*/  FFMA.FTZ R12, R12, UR13, -R2.reuse ;  /* 0x0000000d0c0c7c23 */ /* 0x100fe20008010802 */
[----:B------:R-:W-:Y:S01]  /*3420*/  FFMA.FTZ R13, R13, UR13, -R2 ;  /* 0x0000000d0d0d7c23 */ /* 0x000fe20008010802 */
[----:B------:R-:W-:Y:S07]  /*3430*/  FFMA.FTZ R17, R17, UR13, -R164 ;  /* 0x0000000d11117c23 */ /* 0x000fee00080108a4 */
[----:B------:R-:W-:Y:S01]  /*3440*/  MUFU.EX2 R231, R8 ;  /* 0x0000000800e77308 */ /* 0x000fe20000000800 */
[--C-:B------:R-:W-:Y:S01]  /*3450*/  FFMA.FTZ R18, R18, UR13, -R3.reuse ;  /* 0x0000000d12127c23 */ /* 0x100fe20008010803 */
[----:B-1----:R-:W-:Y:S01]  /*3460*/  LOP3.LUT R4, R0, 0xffff, RZ, 0xc0, !PT ;  /* 0x0000ffff00047812 */ /* 0x002fe200078ec0ff */
[----:B--2---:R-:W-:Y:S01]  /*3470*/  @!P5 FADD.FTZ R190, -R190, -RZ ;  /* 0x800000ffbebed221 */ /* 0x004fe20000010100 */
[----:B------:R-:W-:Y:S06]  /*3480*/  FSEL R0, R166, RZ, P4 ;  /* 0x000000ffa6007208 */ /* 0x000fec0002000000 */
[----:B------:R-:W1:Y:S01]  /*3490*/  MUFU.EX2 R226, R7 ;  /* 0x0000000700e27308 */ /* 0x000e620000000800 */
[----:B------:R-:W-:Y:S01]  /*34a0*/  ISETP.LE.U32.AND P4, PT, R4, UR12, PT ;  /* 0x0000000c04007c0c */ /* 0x000fe2000bf83070 */
[----:B------:R-:W-:Y:S01]  /*34b0*/  FFMA.FTZ R19, R19, UR13, -R3 ;  /* 0x0000000d13137c23 */ /* 0x000fe20008010803 */
[C---:B------:R-:W-:Y:S07]  /*34c0*/  LOP3.LUT R4, R165.reuse, 0xffff, RZ, 0xc0, !PT ;  /* 0x0000ffffa5047812 */ /* 0x040fee00078ec0ff */
[----:B------:R-:W2:Y:S01]  /*34d0*/  MUFU.EX2 R230, R9 ;  /* 0x0000000900e67308 */ /* 0x000ea20000000800 */
[----:B---3--:R-:W-:Y:S01]  /*34e0*/  LOP3.LUT R5, R165, 0xff, RZ, 0xc0, !PT ;  /* 0x000000ffa5057812 */ /* 0x008fe200078ec0ff */
[----:B------:R-:W-:Y:S01]  /*34f0*/  FFMA.FTZ R10, R10, UR13, -R0 ;  /* 0x0000000d0a0a7c23 */ /* 0x000fe20008010800 */
[----:B------:R-:W-:Y:S01]  /*3500*/  SHF.R.U32.HI R4, RZ, 0x8, R4 ;  /* 0x00000008ff047819 */ /* 0x000fe20000011604 */
[----:B----4-:R-:W-:Y:S01]  /*3510*/  @!P3 FADD.FTZ R227, -R227, -RZ ;  /* 0x800000ffe3e3b221 */ /* 0x010fe20000010100 */
[----:B------:R-:W-:Y:S05]  /*3520*/  ISETP.LE.U32.AND P5, PT, R5, UR12, PT ;  /* 0x0000000c05007c0c */ /* 0x000fea000bfa3070 */
[----:B------:R-:W3:Y:S01]  /*3530*/  MUFU.EX2 R235, R10 ;  /* 0x0000000a00eb7308 */ /* 0x000ee20000000800 */
[----:B------:R-:W-:Y:S01]  /*3540*/  LOP3.LUT R4, R4, 0xffff, RZ, 0xc0, !PT ;  /* 0x0000ffff04047812 */ /* 0x000fe200078ec0ff */
[--C-:B------:R-:W-:Y:S01]  /*3550*/  FFMA.FTZ R11, R11, UR13, -R0.reuse ;  /* 0x0000000d0b0b7c23 */ /* 0x100fe20008010800 */
[----:B------:R-:W-:Y:S01]  /*3560*/  PRMT R5, R165, 0x7632, R5 ;  /* 0x00007632a5057816 */ /* 0x000fe20000000005 */
[----:B------:R-:W-:Y:S01]  /*3570*/  @!P4 FADD.FTZ R207, -R207, -RZ ;  /* 0x800000ffcfcfc221 */ /* 0x000fe20000010100 */
[----:B------:R-:W-:Y:S05]  /*3580*/  ISETP.LE.U32.AND P4, PT, R4, UR12, PT ;  /* 0x0000000c04007c0c */ /* 0x000fea000bf83070 */
[----:B------:R-:W4:Y:S01]  /*3590*/  MUFU.EX2 R229, R12 ;  /* 0x0000000c00e57308 */ /* 0x000f220000000800 */
[----:B------:R-:W-:Y:S01]  /*35a0*/  LOP3.LUT R4, R5, 0xff, RZ, 0xc0, !PT ;  /* 0x000000ff05047812 */ /* 0x000fe200078ec0ff */
[----:B-1----:R-:W-:Y:S01]  /*35b0*/  @!P6 FADD.FTZ R226, -R226, -RZ ;  /* 0x800000ffe2e2e221 */ /* 0x002fe20000010100 */
[----:B------:R-:W-:Y:S07]  /*35c0*/  SHF.R.U32.HI R165, RZ, 0x18, R165 ;  /* 0x00000018ffa57819 */ /* 0x000fee00000116a5 */
[----:B------:R-:W1:Y:S01]  /*35d0*/  MUFU.EX2 R234, R11 ;  /* 0x0000000b00ea7308 */ /* 0x000e620000000800 */
[----:B------:R-:W-:Y:S01]  /*35e0*/  ISETP.LE.U32.AND P3, PT, R4, UR12, PT ;  /* 0x0000000c04007c0c */ /* 0x000fe2000bf63070 */
[----:B------:R-:W-:Y:S01]  /*35f0*/  @!P5 FADD.FTZ R231, -R231, -RZ ;  /* 0x800000ffe7e7d221 */ /* 0x000fe20000010100 */
[----:B------:R-:W-:Y:S07]  /*3600*/  ISETP.LE.U32.AND P5, PT, R167, UR12, PT ;  /* 0x0000000ca7007c0c */ /* 0x000fee000bfa3070 */
[----:B------:R-:W1:Y:S01]  /*3610*/  MUFU.EX2 R228, R13 ;  /* 0x0000000d00e47308 */ /* 0x000e620000000800 */
[----:B------:R-:W-:Y:S01]  /*3620*/  ISETP.LE.U32.AND P6, PT, R165, UR12, PT ;  /* 0x0000000ca5007c0c */ /* 0x000fe2000bfc3070 */
[--C-:B------:R-:W-:Y:S01]  /*3630*/  FFMA.FTZ R14, R14, UR13, -R0.reuse ;  /* 0x0000000d0e0e7c23 */ /* 0x100fe20008010800 */
[----:B------:R-:W-:Y:S01]  /*3640*/  FFMA.FTZ R15, R15, UR13, -R0 ;  /* 0x0000000d0f0f7c23 */ /* 0x000fe20008010800 */
[----:B--2---:R-:W-:Y:S01]  /*3650*/  @!P4 FADD.FTZ R230, -R230, -RZ ;  /* 0x800000ffe6e6c221 */ /* 0x004fe20000010100 */
[----:B------:R-:W-:Y:S05]  /*3660*/  ISETP.GT.U32.AND P4, PT, R168, UR12, PT ;  /* 0x0000000ca8007c0c */ /* 0x000fea000bf84070 */
[----:B------:R-:W2:Y:S01]  /*3670*/  MUFU.EX2 R232, R14 ;  /* 0x0000000e00e87308 */ /* 0x000ea20000000800 */
[----:B------:R-:W-:Y:S04]  /*3680*/  IMAD.WIDE.U32 R6, R182, -0x2daee0ad, RZ ;  /* 0xd2511f53b6067825 */ /* 0x000fe800078e00ff */
[--C-:B------:R-:W-:Y:S01]  /*3690*/  FFMA.FTZ R21, R21, UR13, -R164.reuse ;  /* 0x0000000d15157c23 */ /* 0x100fe200080108a4 */
[----:B---3--:R-:W-:Y:S01]  /*36a0*/  @!P3 FADD.FTZ R235, -R235, -RZ ;  /* 0x800000ffebebb221 */ /* 0x008fe20000010100 */
[----:B------:R-:W-:Y:S03]  /*36b0*/  ISETP.GT.U32.AND P3, PT, R171, UR12, PT ;  /* 0x0000000cab007c0c */ /* 0x000fe6000bf64070 */
[----:B------:R-:W3:Y:S01]  /*36c0*/  MUFU.EX2 R196, R16 ;  /* 0x0000001000c47308 */ /* 0x000ee20000000800 */
[----:B----4-:R-:W-:Y:S01]  /*36d0*/  @!P5 FADD.FTZ R229, -R229, -RZ ;  /* 0x800000ffe5e5d221 */ /* 0x010fe20000010100 */
[----:B------:R-:W-:Y:S01]  /*36e0*/  ISETP.LE.U32.AND P5, PT, R172, UR12, PT ;  /* 0x0000000cac007c0c */ /* 0x000fe2000bfa3070 */
[----:B-1----:R-:W-:Y:S07]  /*36f0*/  @!P6 FADD.FTZ R234, -R234, -RZ ;  /* 0x800000ffeaeae221 */ /* 0x002fee0000010100 */
[----:B------:R-:W1:Y:S01]  /*3700*/  MUFU.EX2 R233, R15 ;  /* 0x0000000f00e97308 */ /* 0x000e620000000800 */
[----:B------:R-:W-:Y:S01]  /*3710*/  ISETP.GT.U32.AND P6, PT, R169, UR12, PT ;  /* 0x0000000ca9007c0c */ /* 0x000fe2000bfc4070 */
[----:B------:R-:W-:Y:S01]  /*3720*/  @P4 FADD.FTZ R228, -R228, -RZ ;  /* 0x800000ffe4e44221 */ /* 0x000fe20000010100 */
[----:B------:R-:W-:Y:S07]  /*3730*/  ISETP.GT.U32.AND P4, PT, R173, UR12, PT ;  /* 0x0000000cad007c0c */ /* 0x000fee000bf84070 */
[----:B------:R-:W4:Y:S01]  /*3740*/  MUFU.EX2 R195, R17 ;  /* 0x0000001100c37308 */ /* 0x000f220000000800 */
[----:B------:R-:W-:Y:S01]  /*3750*/  LOP3.LUT R7, R170, UR19, R7, 0x96, !PT ;  /* 0x00000013aa077c12 */ /* 0x000fe2000f8e9607 */
[----:B------:R-:W-:Y:S01]  /*3760*/  IMAD.WIDE.U32 R4, R178, -0x2daee0ad, RZ ;  /* 0xd2511f53b2047825 */ /* 0x000fe200078e00ff */
[----:B------:R-:W-:Y:S07]  /*3770*/  PRMT R10, R6, 0x7770, RZ ;  /* 0x00007770060a7816 */ /* 0x000fee00000000ff */
[----:B------:R-:W4:Y:S01]  /*3780*/  MUFU.EX2 R204, R18 ;  /* 0x0000001200cc7308 */ /* 0x000f220000000800 */
[----:B--2---:R-:W-:Y:S01]  /*3790*/  @P3 FADD.FTZ R232, -R232, -RZ ;  /* 0x800000ffe8e83221 */ /* 0x004fe20000010100 */
[----:B------:R-:W-:Y:S01]  /*37a0*/  PRMT R12, R6, 0x7771, RZ ;  /* 0x00007771060c7816 */ /* 0x000fe200000000ff */
[----:B---3--:R-:W-:Y:S01]  /*37b0*/  @!P5 FADD.FTZ R196, -R196, -RZ ;  /* 0x800000ffc4c4d221 */ /* 0x008fe20000010100 */
[C---:B------:R-:W-:Y:S06]  /*37c0*/  PRMT R11, R6.reuse, 0x7772, RZ ;  /* 0x00007772060b7816 */ /* 0x040fec00000000ff */
[----:B------:R-:W2:Y:S01]  /*37d0*/  MUFU.EX2 R203, R19 ;  /* 0x0000001300cb7308 */ /* 0x000ea20000000800 */
[----:B------:R-:W-:Y:S01]  /*37e0*/  PRMT R9, R6, 0x7773, RZ ;  /* 0x0000777306097816 */ /* 0x000fe200000000ff */
[----:B-1----:R-:W-:Y:S01]  /*37f0*/  @P6 FADD.FTZ R233, -R233, -RZ ;  /* 0x800000ffe9e96221 */ /* 0x002fe20000010100 */
[----:B------:R-:W-:Y:S07]  /*3800*/  ISETP.GT.U32.AND P3, PT, R176, UR12, PT ;  /* 0x0000000cb0007c0c */ /* 0x000fee000bf64070 */
[----:B------:R-:W-:Y:S01]  /*3810*/  MUFU.EX2 R186, R21 ;  /* 0x0000001500ba7308 */ /* 0x000fe20000000800 */
[----:B------:R-:W-:Y:S01]  /*3820*/  LOP3.LUT R6, R7, 0xff, RZ, 0xc0, !PT ;  /* 0x000000ff07067812 */ /* 0x000fe200078ec0ff */
[----:B----4-:R-:W-:Y:S01]  /*3830*/  @P4 FADD.FTZ R195, -R195, -RZ ;  /* 0x800000ffc3c34221 */ /* 0x010fe20000010100 */
[----:B------:R-:W-:Y:S01]  /*3840*/  ISETP.GT.U32.AND P6, PT, R175, UR12, PT ;  /* 0x0000000caf007c0c */ /* 0x000fe2000bfc4070 */
[----:B------:R-:W-:Y:S01]  /*3850*/  FFMA.FTZ R20, R20, UR13, -R164 ;  /* 0x0000000d14147c23 */ /* 0x000fe200080108a4 */
[----:B------:R-:W-:Y:S01]  /*3860*/  ISETP.LE.U32.AND P5, PT, R6, UR12, PT ;  /* 0x0000000c06007c0c */ /* 0x000fe2000bfa3070 */
[----:B------:R-:W-:Y:S01]  /*3870*/  FFMA.FTZ R25, R25, UR13, -R2 ;  /* 0x0000000d19197c23 */ /* 0x000fe20008010802 */
[----:B------:R-:W-:Y:S03]  /*3880*/  SHF.R.U32.HI R6, RZ, 0x18, R7 ;  /* 0x00000018ff067819 */ /* 0x000fe60000011607 */
[----:B------:R-:W1:Y:S01]  /*3890*/  MUFU.EX2 R187, R20 ;  /* 0x0000001400bb7308 */ /* 0x000e620000000800 */
[----:B------:R-:W-:Y:S01]  /*38a0*/  LOP3.LUT R5, R174, UR19, R5, 0x96, !PT ;  /* 0x00000013ae057c12 */ /* 0x000fe2000f8e9605 */
[--C-:B------:R-:W-:Y:S01]  /*38b0*/  FFMA.FTZ R34, R34, UR13, -R3.reuse ;  /* 0x0000000d22227c23 */ /* 0x100fe20008010803 */
[----:B------:R-:W-:Y:S01]  /*38c0*/  LOP3.LUT R8, R7, 0xffff, RZ, 0xc0, !PT ;  /* 0x0000ffff07087812 */ /* 0x000fe200078ec0ff */
[----:B------:R-:W-:Y:S01]  /*38d0*/  @P3 FADD.FTZ R204, -R204, -RZ ;  /* 0x800000ffcccc3221 */ /* 0x000fe20000010100 */
[----:B------:R-:W-:Y:S05]  /*38e0*/  ISETP.LE.U32.AND P4, PT, R6, UR12, PT ;  /* 0x0000000c06007c0c */ /* 0x000fea000bf83070 */
[----:B------:R-:W-:Y:S01]  /*38f0*/  MUFU.EX2 R222, R25 ;  /* 0x0000001900de7308 */ /* 0x000fe20000000800 */
[----:B------:R-:W-:Y:S01]  /*3900*/  LOP3.LUT R6, R5, 0xff, RZ, 0xc0, !PT ;  /* 0x000000ff05067812 */ /* 0x000fe200078ec0ff */
[----:B--2---:R-:W-:Y:S01]  /*3910*/  @P6 FADD.FTZ R203, -R203, -RZ ;  /* 0x800000ffcbcb6221 */ /* 0x004fe20000010100 */
[----:B------:R-:W-:Y:S01]  /*3920*/  SHF.R.U32.HI R8, RZ, 0x8, R8 ;  /* 0x00000008ff087819 */ /* 0x000fe20000011608 */
[--C-:B------:R-:W-:Y:S01]  /*3930*/  FFMA.FTZ R22, R22, UR13, -R3.reuse ;  /* 0x0000000d16167c23 */ /* 0x100fe20008010803 */
[----:B------:R-:W-:Y:S01]  /*3940*/  ISETP.LE.U32.AND P3, PT, R6, UR12, PT ;  /* 0x0000000c06007c0c */ /* 0x000fe2000bf63070 */
[--C-:B------:R-:W-:Y:S01]  /*3950*/  FFMA.FTZ R23, R23, UR13, -R3.reuse ;  /* 0x0000000d17177c23 */ /* 0x100fe20008010803 */
[----:B------:R-:W-:Y:S01]  /*3960*/  LOP3.LUT R6, R8, 0xffff, RZ, 0xc0, !PT ;  /* 0x0000ffff08067812 */ /* 0x000fe200078ec0ff */
[----:B------:R-:W-:Y:S01]  /*3970*/  FFMA.FTZ R3, R35, UR13, -R3 ;  /* 0x0000000d23037c23 */ /* 0x000fe20008010803 */
[----:B------:R-:W-:Y:S01]  /*3980*/  PRMT R7, R7, 0x7632, R7 ;  /* 0x0000763207077816 */ /* 0x000fe20000000007 */
[--C-:B------:R-:W-:Y:S01]  /*3990*/  FFMA.FTZ R32, R32, UR13, -R164.reuse ;  /* 0x0000000d20207c23 */ /* 0x100fe200080108a4 */
[----:B------:R-:W-:Y:S01]  /*39a0*/  ISETP.LE.U32.AND P6, PT, R6, UR12, PT ;  /* 0x0000000c06007c0c */ /* 0x000fe2000bfc3070 */
[----:B------:R-:W-:Y:S01]  /*39b0*/  FFMA.FTZ R164, R33, UR13, -R164 ;  /* 0x0000000d21a47c23 */ /* 0x000fe200080108a4 */
[----:B------:R-:W-:Y:S01]  /*39c0*/  LOP3.LUT R6, R5, 0xffff, RZ, 0xc0, !PT ;  /* 0x0000ffff05067812 */ /* 0x000fe200078ec0ff */
[----:B------:R2:W-:Y:S01]  /*39d0*/  MUFU.EX2 R191, R3 ;  /* 0x0000000300bf7308 */ /* 0x0005e20000000800 */
[----:B------:R-:W-:Y:S01]  /*39e0*/  LOP3.LUT R7, R7, 0xff, RZ, 0xc0, !PT ;  /* 0x000000ff07077812 */ /* 0x000fe200078ec0ff */
[----:B-1----:R-:W-:Y:S01]  /*39f0*/  @!P5 FADD.FTZ R187, -R187, -RZ ;  /* 0x800000ffbbbbd221 */ /* 0x002fe20000010100 */
[----:B------:R-:W-:Y:S07]  /*3a00*/  SHF.R.U32.HI R6, RZ, 0x8, R6 ;  /* 0x00000008ff067819 */ /* 0x000fee0000011606 */
[----:B------:R-:W1:Y:S01]  /*3a10*/  MUFU.EX2 R199, R22 ;  /* 0x0000001600c77308 */ /* 0x000e620000000800 */
[----:B------:R-:W-:Y:S01]  /*3a20*/  ISETP.LE.U32.AND P5, PT, R7, UR12, PT ;  /* 0x0000000c07007c0c */ /* 0x000fe2000bfa3070 */
[----:B------:R-:W-:Y:S01]  /*3a30*/  FFMA.FTZ R27, R27, UR13, -R0 ;  /* 0x0000000d1b1b7c23 */ /* 0x000fe20008010800 */
[----:B------:R-:W-:Y:S07]  /*3a40*/  LOP3.LUT R6, R6, 0xffff, RZ, 0xc0, !PT ;  /* 0x0000ffff06067812 */ /* 0x000fee00078ec0ff */
[----:B------:R-:W3:Y:S01]  /*3a50*/  MUFU.EX2 R198, R23 ;  /* 0x0000001700c67308 */ /* 0x000ee20000000800 */
[----:B------:R-:W-:Y:S01]  /*3a60*/  PRMT R7, R5, 0x7632, R7 ;  /* 0x0000763205077816 */ /* 0x000fe20000000007 */
[----:B------:R-:W-:Y:S01]  /*3a70*/  @!P6 FADD.FTZ R186, -R186, -RZ ;  /* 0x800000ffbabae221 */ /* 0x000fe20000010100 */
[----:B------:R-:W-:Y:S07]  /*3a80*/  ISETP.LE.U32.AND P6, PT, R6, UR12, PT ;  /* 0x0000000c06007c0c */ /* 0x000fee000bfc3070 */
[----:B------:R-:W-:Y:S01]  /*3a90*/  MUFU.EX2 R184, R164 ;  /* 0x000000a400b87308 */ /* 0x000fe20000000800 */
[----:B------:R-:W-:Y:S01]  /*3aa0*/  LOP3.LUT R6, R7, 0xff, RZ, 0xc0, !PT ;  /* 0x000000ff07067812 */ /* 0x000fe200078ec0ff */
[--C-:B------:R-:W-:Y:S01]  /*3ab0*/  FFMA.FTZ R24, R24, UR13, -R2.reuse ;  /* 0x0000000d18187c23 */ /* 0x100fe20008010802 */
[----:B------:R-:W-:Y:S07]  /*3ac0*/  SHF.R.U32.HI R5, RZ, 0x18, R5 ;  /* 0x00000018ff057819 */ /* 0x000fee0000011605 */
[----:B------:R-:W-:Y:S01]  /*3ad0*/  MUFU.EX2 R224, R27 ;  /* 0x0000001b00e07308 */ /* 0x000fe20000000800 */
[----:B--2---:R-:W-:Y:S01]  /*3ae0*/  PRMT R3, R4, 0x7771, RZ ;  /* 0x0000777104037816 */ /* 0x004fe200000000ff */
[----:B-1----:R-:W-:Y:S01]  /*3af0*/  @!P5 FADD.FTZ R199, -R199, -RZ ;  /* 0x800000ffc7c7d221 */ /* 0x002fe20000010100 */
[----:B------:R-:W-:Y:S07]  /*3b00*/  ISETP.LE.U32.AND P5, PT, R6, UR12, PT ;  /* 0x0000000c06007c0c */ /* 0x000fee000bfa3070 */
[----:B------:R-:W1:Y:S01]  /*3b10*/  MUFU.EX2 R223, R24 ;  /* 0x0000001800df7308 */ /* 0x000e620000000800 */
[----:B------:R-:W-:Y:S01]  /*3b20*/  PRMT R7, R4, 0x7772, RZ ;  /* 0x0000777204077816 */ /* 0x000fe200000000ff */
[----:B---3--:R-:W-:Y:S01]  /*3b30*/  @!P4 FADD.FTZ R198, -R198, -RZ ;  /* 0x800000ffc6c6c221 */ /* 0x008fe20000010100 */
[----:B------:R-:W-:Y:S01]  /*3b40*/  ISETP.LE.U32.AND P4, PT, R5, UR12, PT ;  /* 0x0000000c05007c0c */ /* 0x000fe2000bf83070 */
[----:B------:R-:W-:Y:S01]  /*3b50*/  @!P6 FADD.FTZ R222, -R222, -RZ ;  /* 0x800000ffdedee221 */ /* 0x000fe20000010100 */
[----:B------:R-:W-:Y:S05]  /*3b60*/  ISETP.GT.U32.AND P6, PT, R12, UR12, PT ;  /* 0x0000000c0c007c0c */ /* 0x000fea000bfc4070 */
[----:B------:R-:W2:Y:S01]  /*3b70*/  MUFU.EX2 R185, R32 ;  /* 0x0000002000b97308 */ /* 0x000ea20000000800 */
[----:B------:R-:W-:Y:S01]  /*3b80*/  PRMT R6, R4, 0x7770, RZ ;  /* 0x0000777004067816 */ /* 0x000fe200000000ff */
[--C-:B------:R-:W-:Y:S01]  /*3b90*/  FFMA.FTZ R28, R28, UR13, -R2.reuse ;  /* 0x0000000d1c1c7c23 */ /* 0x100fe20008010802 */
[----:B------:R-:W-:Y:S01]  /*3ba0*/  PRMT R5, R4, 0x7773, RZ ;  /* 0x0000777304057816 */ /* 0x000fe200000000ff */
[----:B------:R-:W-:Y:S01]  /*3bb0*/  FFMA.FTZ R2, R29, UR13, -R2 ;  /* 0x0000000d1d027c23 */ /* 0x000fe20008010802 */
[----:B------:R-:W-:Y:S01]  /*3bc0*/  F2FP.RELU.BF16.F32.PACK_AB R4, R207, R190 ;  /* 0x000000becf04723e */ /* 0x000fe200000018ff */
[--C-:B------:R-:W-:Y:S01]  /*3bd0*/  FFMA.FTZ R26, R26, UR13, -R0.reuse ;  /* 0x0000000d1a1a7c23 */ /* 0x100fe20008010800 */
[----:B------:R-:W-:Y:S01]  /*3be0*/  SEL R177, R177, 0xfffffff0, !P0 ;  /* 0xfffffff0b1b17807 */ /* 0x000fe20004000000 */
[----:B-1----:R-:W-:Y:S01]  /*3bf0*/  @!P3 FADD.FTZ R223, -R223, -RZ ;  /* 0x800000ffdfdfb221 */ /* 0x002fe20000010100 */
[----:B------:R-:W-:Y:S01]  /*3c00*/  ISETP.LE.U32.AND P3, PT, R10, UR12, PT ;  /* 0x0000000c0a007c0c */ /* 0x000fe2000bf63070 */
[----:B------:R1:W-:Y:S01]  /*3c10*/  STS [R188+0x20000], R4 ;  /* 0x02000004bc007388 */ /* 0x0003e20000000800 */
[----:B------:R-:W-:Y:S01]  /*3c20*/  @!P4 FADD.FTZ R224, -R224, -RZ ;  /* 0x800000ffe0e0c221 */ /* 0x000fe20000010100 */
[----:B------:R-:W-:Y:S01]  /*3c30*/  @P6 FADD.FTZ R184, -R184, -RZ ;  /* 0x800000ffb8b86221 */ /* 0x000fe20000010100 */
[----:B------:R-:W-:Y:S01]  /*3c40*/  ISETP.GT.U32.AND P6, PT, R3, UR12, PT ;  /* 0x0000000c03007c0c */ /* 0x000fe2000bfc4070 */
[----:B------:R3:W-:Y:S01]  /*3c50*/  MUFU.EX2 R193, R2 ;  /* 0x0000000200c17308 */ /* 0x0007e20000000800 */
[----:B------:R-:W-:Y:S01]  /*3c60*/  F2FP.RELU.BF16.F32.PACK_AB R3, R226, R227 ;  /* 0x000000e3e203723e */ /* 0x000fe200000018ff */
[--C-:B------:R-:W-:Y:S01]  /*3c70*/  FFMA.FTZ R30, R30, UR13, -R0.reuse ;  /* 0x0000000d1e1e7c23 */ /* 0x100fe20008010800 */
[----:B------:R-:W-:Y:S07]  /*3c80*/  ISETP.GT.U32.AND P4, PT, R9, UR12, PT ;  /* 0x0000000c09007c0c */ /* 0x000fee000bf84070 */
[----:B------:R-:W4:Y:S01]  /*3c90*/  MUFU.EX2 R225, R26 ;  /* 0x0000001a00e17308 */ /* 0x000f220000000800 */
[----:B------:R-:W-:Y:S01]  /*3ca0*/  FFMA.FTZ R0, R31, UR13, -R0 ;  /* 0x0000000d1f007c23 */ /* 0x000fe20008010800 */
[----:B------:R1:W-:Y:S01]  /*3cb0*/  STS [R188+0x20400], R3 ;  /* 0x02040003bc007388 */ /* 0x0003e20000000800 */
[----:B--2---:R-:W-:Y:S01]  /*3cc0*/  @!P3 FADD.FTZ R185, -R185, -RZ ;  /* 0x800000ffb9b9b221 */ /* 0x004fe20000010100 */
[----:B------:R-:W-:Y:S06]  /*3cd0*/  ISETP.LE.U32.AND P3, PT, R6, UR12, PT ;  /* 0x0000000c06007c0c */ /* 0x000fec000bf63070 */
[----:B------:R-:W-:Y:S01]  /*3ce0*/  MUFU.EX2 R192, R34 ;  /* 0x0000002200c07308 */ /* 0x000fe20000000800 */
[----:B------:R-:W-:Y:S02]  /*3cf0*/  F2FP.RELU.BF16.F32.PACK_AB R6, R230, R231 ;  /* 0x000000e7e606723e */ /* 0x000fe400000018ff */
[----:B---3--:R-:W-:Y:S07]  /*3d00*/  F2FP.RELU.BF16.F32.PACK_AB R2, R186, R187 ;  /* 0x000000bbba02723e */ /* 0x008fee00000018ff */
[----:B------:R2:W3:Y:S01]  /*3d10*/  MUFU.EX2 R197, R0 ;  /* 0x0000000000c57308 */ /* 0x0004e20000000800 */
[----:B------:R-:W-:Y:S01]  /*3d20*/  @P4 FADD.FTZ R191, -R191, -RZ ;  /* 0x800000ffbfbf4221 */ /* 0x000fe20000010100 */
[----:B------:R-:W-:Y:S01]  /*3d30*/  ISETP.GT.U32.AND P4, PT, R5, UR12, PT ;  /* 0x0000000c05007c0c */ /* 0x000fe2000bf84070 */
[----:B----4-:R-:W-:Y:S01]  /*3d40*/  @!P5 FADD.FTZ R225, -R225, -RZ ;  /* 0x800000ffe1e1d221 */ /* 0x010fe20000010100 */
[----:B------:R-:W-:Y:S06]  /*3d50*/  F2FP.RELU.BF16.F32.PACK_AB R5, R203, R204 ;  /* 0x000000cccb05723e */ /* 0x000fec00000018ff */
[----:B------:R-:W4:Y:S01]  /*3d60*/  MUFU.EX2 R194, R28 ;  /* 0x0000001c00c27308 */ /* 0x000f220000000800 */
[----:B-1----:R-:W-:Y:S01]  /*3d70*/  F2FP.RELU.BF16.F32.PACK_AB R4, R195, R196 ;  /* 0x000000c4c304723e */ /* 0x002fe200000018ff */
[----:B------:R-:W-:Y:S01]  /*3d80*/  @P6 FADD.FTZ R193, -R193, -RZ ;  /* 0x800000ffc1c16221 */ /* 0x000fe20000010100 */
[----:B------:R-:W-:Y:S07]  /*3d90*/  ISETP.GT.U32.AND P5, PT, R11, UR12, PT ;  /* 0x0000000c0b007c0c */ /* 0x000fee000bfa4070 */
[----:B------:R-:W1:Y:S01]  /*3da0*/  MUFU.EX2 R202, R30 ;  /* 0x0000001e00ca7308 */ /* 0x000e620000000800 */
[----:B------:R-:W-:Y:S02]  /*3db0*/  FSETP.GE.FTZ.AND P6, PT, R196, RZ, PT ;  /* 0x000000ffc400720b */ /* 0x000fe40003fd6000 */
[----:B--2---:R-:W-:Y:S01]  /*3dc0*/  F2FP.RELU.BF16.F32.PACK_AB R0, R198, R199 ;  /* 0x000000c7c600723e */ /* 0x004fe200000018ff */
[----:B---3--:R-:W-:Y:S01]  /*3dd0*/  @P4 FADD.FTZ R197, -R197, -RZ ;  /* 0x800000ffc5c54221 */ /* 0x008fe20000010100 */
[----:B------:R-:W-:Y:S01]  /*3de0*/  IMAD.IADD R3, R188, 0x1, R177 ;  /* 0x00000001bc037824 */ /* 0x000fe200078e02b1 */
[----:B------:R-:W-:Y:S01]  /*3df0*/  FSETP.GE.FTZ.AND P4, PT, R187, RZ, PT ;  /* 0x000000ffbb00720b */ /* 0x000fe20003f96000 */
[----:B----4-:R-:W-:Y:S03]  /*3e00*/  @!P3 FADD.FTZ R194, -R194, -RZ ;  /* 0x800000ffc2c2b221 */ /* 0x010fe60000010100 */
[----:B------:R2:W-:Y:S01]  /*3e10*/  STS [R3+0x20000], R4 ;  /* 0x0200000403007388 */ /* 0x0005e20000000800 */
[----:B------:R-:W-:Y:S01]  /*3e20*/  @P5 FADD.FTZ R192, -R192, -RZ ;  /* 0x800000ffc0c05221 */ /* 0x000fe20000010100 */
[----:B------:R-:W-:Y:S02]  /*3e30*/  ISETP.GT.U32.AND P5, PT, R7, UR12, PT ;  /* 0x0000000c07007c0c */ /* 0x000fe4000bfa4070 */
[----:B------:R3:W-:Y:S04]  /*3e40*/  STS [R3+0x20400], R5 ;  /* 0x0204000503007388 */ /* 0x0007e80000000800 */
[----:B------:R4:W-:Y:S07]  /*3e50*/  STS [R188+0x21000], R6 ;  /* 0x02100006bc007388 */ /* 0x0009ee0000000800 */
[----:B-1----:R-:W-:Y:S01]  /*3e60*/  @P5 FADD.FTZ R202, -R202, -RZ ;  /* 0x800000ffcaca5221 */ /* 0x002fe20000010100 */
[----:B------:R-:W-:Y:S02]  /*3e70*/  FSETP.GE.FTZ.AND P5, PT, R195, RZ, PT ;  /* 0x000000ffc300720b */ /* 0x000fe40003fb6000 */
[----:B--2---:R-:W-:Y:S02]  /*3e80*/  F2FP.RELU.BF16.F32.PACK_AB R4, R234, R235 ;  /* 0x000000ebea04723e */ /* 0x004fe400000018ff */
[----:B---3--:R-:W-:Y:S03]  /*3e90*/  F2FP.RELU.BF16.F32.PACK_AB R5, R228, R229 ;  /* 0x000000e5e405723e */ /* 0x008fe600000018ff */
[----:B------:R1:W-:Y:S01]  /*3ea0*/  STS [R188+0x21400], R4 ;  /* 0x02140004bc007388 */ /* 0x0003e20000000800 */
[----:B----4-:R-:W-:Y:S03]  /*3eb0*/  F2FP.RELU.BF16.F32.PACK_AB R6, R222, R223 ;  /* 0x000000dfde06723e */ /* 0x010fe600000018ff */
[----:B------:R2:W-:Y:S01]  /*3ec0*/  STS [R3+0x21000], R5 ;  /* 0x0210000503007388 */ /* 0x0005e20000000800 */
[----:B-1----:R-:W-:Y:S02]  /*3ed0*/  F2FP.RELU.BF16.F32.PACK_AB R4, R233, R232 ;  /* 0x000000e8e904723e */ /* 0x002fe400000018ff */
[----:B--2---:R-:W-:Y:S03]  /*3ee0*/  F2FP.RELU.BF16.F32.PACK_AB R5, R184, R185 ;  /* 0x000000b9b805723e */ /* 0x004fe600000018ff */
[----:B------:R1:W-:Y:S04]  /*3ef0*/  STS [R3+0x21400], R4 ;  /* 0x0214000403007388 */ /* 0x0003e80000000800 */
[----:B------:R2:W-:Y:S04]  /*3f00*/  STS [R189], R2 ;  /* 0x00000002bd007388 */ /* 0x0005e80000000800 */
[----:B------:R3:W-:Y:S01]  /*3f10*/  STS [R189+0x400], R0 ;  /* 0x00040000bd007388 */ /* 0x0007e20000000800 */
[----:B-1----:R-:W-:Y:S02]  /*3f20*/  F2FP.RELU.BF16.F32.PACK_AB R4, R191, R192 ;  /* 0x000000c0bf04723e */ /* 0x002fe400000018ff */
[----:B------:R-:W-:Y:S01]  /*3f30*/  LOP3.LUT R3, R214, 0x1c0, R217, 0xf8, !PT ;  /* 0x000001c0d6037812 */ /* 0x000fe200078ef8d9 */
[----:B--2---:R-:W-:Y:S01]  /*3f40*/  IMAD.IADD R2, R177, 0x1, R189 ;  /* 0x00000001b1027824 */ /* 0x004fe200078e02bd */
[----:B------:R-:W-:Y:S02]  /*3f50*/  LOP3.LUT R177, R220, 0x7a00, RZ, 0xc0, !PT ;  /* 0x00007a00dcb17812 */ /* 0x000fe400078ec0ff */
[----:B---3--:R-:W-:Y:S02]  /*3f60*/  LOP3.LUT R0, R3, 0x8, R216, 0x78, !PT ;  /* 0x0000000803007812 */ /* 0x008fe400078e78d8 */
[----:B------:R1:W-:Y:S01]  /*3f70*/  STS [R2], R5 ;  /* 0x0000000502007388 */ /* 0x0003e20000000800 */
[----:B------:R-:W-:Y:S01]  /*3f80*/  LOP3.LUT R205, R177, R3, R219, 0xf6, !PT ;  /* 0x00000003b1cd7212 */ /* 0x000fe200078ef6db */
[----:B------:R-:W-:Y:S01]  /*3f90*/  IMAD.MOV.U32 R177, RZ, RZ, 0x20 ;  /* 0x00000020ffb17424 */ /* 0x000fe200078e00ff */
[----:B------:R-:W-:Y:S01]  /*3fa0*/  LOP3.LUT R0, R215, R0, RZ, 0xfc, !PT ;  /* 0x00000000d7007212 */ /* 0x000fe200078efcff */
[----:B------:R2:W-:Y:S01]  /*3fb0*/  STS [R2+0x400], R4 ;  /* 0x0004000402007388 */ /* 0x0005e20000000800 */
[----:B------:R-:W-:Y:S02]  /*3fc0*/  LEA R205, R205, UR4, 0x1 ;  /* 0x00000004cdcd7c11 */ /* 0x000fe4000f8e08ff */
[----:B------:R-:W-:Y:S01]  /*3fd0*/  LEA R200, R0, UR4, 0x1 ;  /* 0x0000000400c87c11 */ /* 0x000fe2000f8e08ff */
[----:B------:R3:W-:Y:S01]  /*3fe0*/  STS [R189+0x1000], R6 ;  /* 0x00100006bd007388 */ /* 0x0007e20000000800 */
[----:B------:R-:W-:Y:S01]  /*3ff0*/  SEL R206, R177, 0xffffffe0, !P1 ;  /* 0xffffffe0b1ce7807 */ /* 0x000fe20004800000 */
[--C-:B------:R-:W-:Y:S04]  /*4000*/  IMAD.IADD R209, R213, 0x1, R205.reuse ;  /* 0x00000001d5d17824 */ /* 0x100fe800078e02cd */
[----:B------:R-:W-:Y:S02]  /*4010*/  IMAD.IADD R201, R200, 0x1, R206 ;  /* 0x00000001c8c97824 */ /* 0x000fe400078e02ce */
[C---:B------:R-:W-:Y:S02]  /*4020*/  IMAD.IADD R210, R206.reuse, 0x1, R205 ;  /* 0x00000001ced27824 */ /* 0x040fe400078e02cd */
[----:B------:R-:W-:Y:S01]  /*4030*/  IMAD.IADD R211, R206, 0x1, R209 ;  /* 0x00000001ced37824 */ /* 0x000fe200078e02d1 */
[----:B-1----:R-:W-:Y:S02]  /*4040*/  F2FP.RELU.BF16.F32.PACK_AB R5, R193, R194 ;  /* 0x000000c2c105723e */ /* 0x002fe400000018ff */
[----:B--2---:R-:W-:Y:S02]  /*4050*/  F2FP.RELU.BF16.F32.PACK_AB R4, R197, R202 ;  /* 0x000000cac504723e */ /* 0x004fe400000018ff */
[----:B---3--:R-:W-:Y:S05]  /*4060*/  F2FP.RELU.BF16.F32.PACK_AB R6, R224, R225 ;  /* 0x000000e1e006723e */ /* 0x008fea00000018ff */
        /* <DEDUP_REMOVED lines=13> */
[C---:B---3--:R-:W-:Y:S07]  /*4140*/  HMMA.16816.F32.BF16 R8, R28.reuse, R16, RZ ;  /* 0x000000101c08723c */ /* 0x048fee00000418ff */
[----:B------:R-:W3:Y:S01]  /*4150*/  LDSM.16.M88.4 R180, [R210+0x14800] ;  /* 0x01480000d2b4783b */ /* 0x000ee20000000200 */
[-C--:B------:R-:W-:Y:S08]  /*4160*/  HMMA.16816.F32.BF16 R12, R28, R18.reuse, RZ ;  /* 0x000000121c0c723c */ /* 0x080ff000000418ff */
[C---:B------:R-:W-:Y:S08]  /*4170*/  HMMA.16816.F32.BF16 R16, R32.reuse, R18, RZ ;  /* 0x000000122010723c */ /* 0x040ff000000418ff */
[-C--:B-1----:R-:W-:Y:S08]  /*4180*/  HMMA.16816.F32.BF16 R20, R32, R164.reuse, RZ ;  /* 0x000000a42014723c */ /* 0x082ff000000418ff */
[C---:B------:R-:W-:Y:S08]  /*4190*/  HMMA.16816.F32.BF16 R24, R28.reuse, R164, RZ ;  /* 0x000000a41c18723c */ /* 0x040ff000000418ff */
[-C--:B------:R-:W-:Y:S08]  /*41a0*/  HMMA.16816.F32.BF16 R28, R28, R166.reuse, RZ ;  /* 0x000000a61c1c723c */ /* 0x080ff000000418ff */
[----:B------:R-:W-:Y:S01]  /*41b0*/  HMMA.16816.F32.BF16 R32, R32, R166, RZ ;  /* 0x000000a62020723c */ /* 0x000fe200000418ff */
[----:B------:R-:W-:Y:S07]  /*41c0*/  LDSM.16.M88.4 R164, [R2+0x8000] ;  /* 0x0080000002a4783b */ /* 0x000fee0000000200 */
[-C--:B----4-:R-:W-:Y:S08]  /*41d0*/  HMMA.16816.F32.BF16 R4, R168, R172.reuse, R4 ;  /* 0x000000aca804723c */ /* 0x090ff00000041804 */
[C---:B--2---:R-:W-:Y:S08]  /*41e0*/  HMMA.16816.F32.BF16 R8, R176.reuse, R172, R8 ;  /* 0x000000acb008723c */ /* 0x044ff00000041808 */
        /* <DEDUP_REMOVED lines=66> */
[----:B------:R-:W2:Y:S04]  /*4610*/  LDG.E R180, desc[UR30][R182.64] ;  /* 0x0000001eb6b47981 */ /* 0x000ea8000c1e1900 */
[----:B------:R-:W-:Y:S03]  /*4620*/  LDSM.16.M88.4 R164, [R0+0xa000] ;  /* 0x00a0000000a4783b */ /* 0x000fe60000000200 */
[-C--:B------:R-:W-:Y:S08]  /*4630*/  HMMA.16816.F32.BF16 R20, R172, R176.reuse, R20 ;  /* 0x000000b0ac14723c */ /* 0x080ff00000041814 */
[C---:B------:R-:W-:Y:S01]  /*4640*/  HMMA.16816.F32.BF16 R24, R168.reuse, R176, R24 ;  /* 0x000000b0a818723c */ /* 0x040fe20000041818 */
[----:B------:R-:W3:Y:S04]  /*4650*/  LDG.E R177, desc[UR30][R182.64+0x20] ;  /* 0x0000201eb6b17981 */ /* 0x000ee8000c1e1900 */
[----:B------:R1:W5:Y:S03]  /*4660*/  LDG.E R176, desc[UR30][R182.64+0x80] ;  /* 0x0000801eb6b07981 */ /* 0x000366000c1e1900 */
        /* <DEDUP_REMOVED lines=17> */
[----:B------:R-:W-:Y:S01]  /*4780*/  FADD.FTZ R2, -R180, R21 ;  /* 0x00000015b4027221 */ /* 0x000fe20000010100 */
[-C--:B------:R-:W-:Y:S01]  /*4790*/  FSEL R0, R0, R180.reuse, P3 ;  /* 0x000000b400007208 */ /* 0x080fe20001800000 */
[C---:B------:R-:W-:Y:S01]  /*47a0*/  FADD.FTZ R17, -R180.reuse, R17 ;  /* 0x00000011b4117221 */ /* 0x040fe20000010100 */
[----:B------:R-:W-:Y:S01]  /*47b0*/  FSETP.GE.FTZ.AND P3, PT, R207, RZ, PT ;  /* 0x000000ffcf00720b */ /* 0x000fe20003f76000 */
[----:B------:R-:W-:Y:S01]  /*47c0*/  FADD.FTZ R16, -R180, R16 ;  /* 0x00000010b4107221 */ /* 0x000fe20000010100 */
[----:B------:R-:W-:Y:S01]  /*47d0*/  FSEL R20, R20, R180, P4 ;  /* 0x000000b414147208 */ /* 0x000fe20002000000 */
[----:B------:R-:W-:Y:S01]  /*47e0*/  FMUL.FTZ R190, R190, R0 ;  /* 0x00000000bebe7220 */ /* 0x000fe20000410000 */
[-C--:B------:R-:W-:Y:S04]  /*47f0*/  FSEL R5, R5, R180.reuse, P3 ;  /* 0x000000b405057208 */ /* 0x080fe80001800000 */
[----:B------:R-:W-:Y:S01]  /*4800*/  FADD.FTZ R32, -R180, R32 ;  /* 0x00000020b4207221 */ /* 0x000fe20000010100 */
[----:B------:R-:W-:Y:S02]  /*4810*/  FSETP.GE.FTZ.AND P3, PT, R186, RZ, PT ;  /* 0x000000ffba00720b */ /* 0x000fe40003f76000 */
[--C-:B------:R-:W-:Y:S01]  /*4820*/  SHF.R.U32.HI R0, RZ, 0x4, R218.reuse ;  /* 0x00000004ff007819 */ /* 0x100fe200000116da */
[----:B------:R-:W-:Y:S01]  /*4830*/  FMUL.FTZ R164, R207, R5 ;  /* 0x00000005cfa47220 */ /* 0x000fe20000410000 */
[----:B------:R-:W-:Y:S01]  /*4840*/  FSEL R2, R2, R180, P3 ;  /* 0x000000b402027208 */ /* 0x000fe20001800000 */
[----:B------:R-:W-:Y:S01]  /*4850*/  FMUL.FTZ R5, R187, R20 ;  /* 0x00000014bb057220 */ /* 0x000fe20000410000 */
[----:B------:R-:W-:Y:S02]  /*4860*/  LOP3.LUT R0, R0, 0x8, RZ, 0xc0, !PT ;  /* 0x0000000800007812 */ /* 0x000fe400078ec0ff */
[----:B------:R-:W-:Y:S01]  /*4870*/  FSEL R17, R17, R180, P5 ;  /* 0x000000b411117208 */ /* 0x000fe20002800000 */
[----:B------:R-:W-:Y:S01]  /*4880*/  FMUL.FTZ R21, R186, R2 ;  /* 0x00000002ba157220 */ /* 0x000fe20000410000 */
[----:B------:R-:W-:Y:S02]  /*4890*/  FSETP.GE.FTZ.AND P5, PT, R184, RZ, PT ;  /* 0x000000ffb800720b */ /* 0x000fe40003fb6000 */
[----:B------:R-:W-:Y:S01]  /*48a0*/  LOP3.LUT R0, R0, 0x10, R218, 0xf8, !PT ;  /* 0x0000001000007812 */ /* 0x000fe200078ef8da */
[----:B------:R-:W-:Y:S01]  /*48b0*/  FMUL.FTZ R17, R195, R17 ;  /* 0x00000011c3117220 */ /* 0x000fe20000410000 */
[----:B------:R-:W-:Y:S01]  /*48c0*/  F2FP.BF16.F32.PACK_AB R21, R21, R5 ;  /* 0x000000051515723e */ /* 0x000fe200000010ff */
[C---:B---3--:R-:W-:Y:S01]  /*48d0*/  FADD.FTZ R5, -R177.reuse, R6 ;  /* 0x00000006b1057221 */ /* 0x048fe20000010100 */
[----:B------:R-:W-:Y:S01]  /*48e0*/  LOP3.LUT R2, R0, R3, RZ, 0x3c, !PT ;  /* 0x0000000300027212 */ /* 0x000fe200078e3cff */
[----:B------:R-:W-:Y:S01]  /*48f0*/  FADD.FTZ R0, -R177, R7 ;  /* 0x00000007b1007221 */ /* 0x000fe20000010100 */
[----:B------:R-:W-:Y:S02]  /*4900*/  FSEL R16, R16, R180, P6 ;  /* 0x000000b410107208 */ /* 0x000fe40003000000 */
[----:B------:R-:W-:Y:S02]  /*4910*/  FSETP.GE.FTZ.AND P6, PT, R185, RZ, PT ;  /* 0x000000ffb900720b */ /* 0x000fe40003fd6000 */
[----:B------:R-:W-:Y:S01]  /*4920*/  FSETP.GE.FTZ.AND P4, PT, R227, RZ, PT ;  /* 0x000000ffe300720b */ /* 0x000fe20003f96000 */
[----:B------:R-:W-:Y:S01]  /*4930*/  FMUL.FTZ R16, R196, R16 ;  /* 0x00000010c4107220 */ /* 0x000fe20000410000 */
[----:B------:R-:W-:Y:S02]  /*4940*/  FSETP.GE.FTZ.AND P3, PT, R226, RZ, PT ;  /* 0x000000ffe200720b */ /* 0x000fe40003f76000 */
[----:B------:R-:W-:Y:S01]  /*4950*/  FSEL R6, R32, R180, P6 ;  /* 0x000000b420067208 */ /* 0x000fe20003000000 */
[----:B------:R-:W-:Y:S01]  /*4960*/  @P5 FADD.FTZ R180, -R180, R33 ;  /* 0x00000021b4b45221 */ /* 0x000fe20000010100 */
[-C--:B------:R-:W-:Y:S02]  /*4970*/  FSEL R5, R5, R177.reuse, P4 ;  /* 0x000000b105057208 */ /* 0x080fe40002000000 */
[----:B------:R-:W-:Y:S01]  /*4980*/  FSEL R0, R0, R177, P3 ;  /* 0x000000b100007208 */ /* 0x000fe20001800000 */
[----:B------:R-:W-:Y:S01]  /*4990*/  FMUL.FTZ R180, R184, R180 ;  /* 0x000000b4b8b47220 */ /* 0x000fe20000410000 */
[----:B------:R-:W-:Y:S01]  /*49a0*/  F2FP.BF16.F32.PACK_AB R3, R164, R190 ;  /* 0x000000bea403723e */ /* 0x000fe200000010ff */
[----:B------:R-:W-:Y:S01]  /*49b0*/  FMUL.FTZ R164, R185, R6 ;  /* 0x00000006b9a47220 */ /* 0x000fe20000410000 */
[----:B------:R-:W-:Y:S01]  /*49c0*/  F2FP.BF16.F32.PACK_AB R20, R17, R16 ;  /* 0x000000101114723e */ /* 0x000fe200000010ff */
[----:B------:R-:W-:Y:S01]  /*49d0*/  FMUL.FTZ R33, R227, R5 ;  /* 0x00000005e3217220 */ /* 0x000fe20000410000 */
[----:B------:R-:W-:Y:S01]  /*49e0*/  FMUL.FTZ R32, R226, R0 ;  /* 0x00000000e2207220 */ /* 0x000fe20000410000 */
        /* <DEDUP_REMOVED lines=26> */
.L_x_931:
[----:B------:R2:W-:Y:S01]  /*4b90*/  STS [R188+0x1c000], R3 ;  /* 0x01c00003bc007388 */ /* 0x0005e20000000800 */
[C---:B------:R-:W-:Y:S01]  /*4ba0*/  FADD.FTZ R0, -R177.reuse, R19 ;  /* 0x00000013b1007221 */ /* 0x040fe20000010100 */
[----:B------:R-:W-:Y:S01]  /*4bb0*/  FSETP.GE.FTZ.AND P4, PT, R204, RZ, PT ;  /* 0x000000ffcc00720b */ /* 0x000fe20003f96000 */
[----:B------:R-:W-:Y:S01]  /*4bc0*/  FADD.FTZ R22, -R177, R22 ;  /* 0x00000016b1167221 */ /* 0x000fe20000010100 */
[----:B------:R-:W-:Y:S01]  /*4bd0*/  FSETP.GE.FTZ.AND P3, PT, R203, RZ, PT ;  /* 0x000000ffcb00720b */ /* 0x000fe20003f76000 */
[----:B------:R-:W-:Y:S01]  /*4be0*/  FADD.FTZ R23, -R177, R23 ;  /* 0x00000017b1177221 */ /* 0x000fe20000010100 */
[----:B------:R-:W-:Y:S01]  /*4bf0*/  FSETP.GE.FTZ.AND P5, PT, R199, RZ, PT ;  /* 0x000000ffc700720b */ /* 0x000fe20003fb6000 */
[----:B------:R-:W-:Y:S01]  /*4c00*/  FADD.FTZ R34, -R177, R34 ;  /* 0x00000022b1227221 */ /* 0x000fe20000010100 */
[----:B------:R-:W-:Y:S01]  /*4c10*/  FSEL R0, R0, R177, P3 ;  /* 0x000000b100007208 */ /* 0x000fe20001800000 */
[----:B-----5:R-:W-:Y:S01]  /*4c20*/  FADD.FTZ R8, -R176, R8 ;  /* 0x00000008b0087221 */ /* 0x020fe20000010100 */
[----:B------:R-:W-:Y:S01]  /*4c30*/  F2FP.BF16.F32.PACK_AB R5, R32, R33 ;  /* 0x000000212005723e */ /* 0x000fe200000010ff */
[C---:B------:R-:W-:Y:S01]  /*4c40*/  FADD.FTZ R9, -R176.reuse, R9 ;  /* 0x00000009b0097221 */ /* 0x040fe20000010100 */
[----:B------:R-:W-:Y:S01]  /*4c50*/  FSETP.GE.FTZ.AND P3, PT, R191, RZ, PT ;  /* 0x000000ffbf00720b */ /* 0x000fe20003f76000 */
[C---:B------:R-:W-:Y:S01]  /*4c60*/  FADD.FTZ R12, -R176.reuse, R12 ;  /* 0x0000000cb00c7221 */ /* 0x040fe20000010100 */
[----:B------:R-:W-:Y:S01]  /*4c70*/  FSETP.GE.FTZ.AND P6, PT, R231, RZ, PT ;  /* 0x000000ffe700720b */ /* 0x000fe20003fd6000 */
[----:B------:R3:W-:Y:S01]  /*4c80*/  STS [R188+0x1c400], R5 ;  /* 0x01c40005bc007388 */ /* 0x0007e20000000800 */
[C---:B------:R-:W-:Y:S01]  /*4c90*/  FADD.FTZ R24, -R176.reuse, R24 ;  /* 0x00000018b0187221 */ /* 0x040fe20000010100 */
[----:B------:R-:W-:Y:S01]  /*4ca0*/  FADD.FTZ R25, -R176, R25 ;  /* 0x00000019b0197221 */ /* 0x000fe20000010100 */
[----:B------:R-:W-:Y:S01]  /*4cb0*/  FSEL R8, R8, R176, P6 ;  /* 0x000000b008087208 */ /* 0x000fe20003000000 */
[----:B------:R-:W-:Y:S01]  /*4cc0*/  FADD.FTZ R28, -R176, R28 ;  /* 0x0000001cb01c7221 */ /* 0x000fe20000010100 */
[----:B------:R-:W-:Y:S01]  /*4cd0*/  FSETP.GE.FTZ.AND P6, PT, R223, RZ, PT ;  /* 0x000000ffdf00720b */ /* 0x000fe20003fd6000 */
[C---:B------:R-:W-:Y:S01]  /*4ce0*/  FADD.FTZ R11, -R4.reuse, R11 ;  /* 0x0000000b040b7221 */ /* 0x040fe20000010100 */
[----:B------:R-:W-:Y:S01]  /*4cf0*/  FADD.FTZ R15, -R4, R15 ;  /* 0x0000000f040f7221 */ /* 0x000fe20000010100 */
[----:B------:R-:W-:Y:S01]  /*4d00*/  FMUL.FTZ R8, R231, R8 ;  /* 0x00000008e7087220 */ /* 0x000fe20000410000 */
[----:B------:R-:W-:Y:S01]  /*4d10*/  FSEL R24, R24, R176, P6 ;  /* 0x000000b018187208 */ /* 0x000fe20003000000 */
[----:B--2---:R-:W-:Y:S01]  /*4d20*/  FADD.FTZ R3, -R177, R18 ;  /* 0x00000012b1037221 */ /* 0x004fe20000010100 */
[----:B------:R-:W-:Y:S01]  /*4d30*/  FADD.FTZ R26, -R4, R26 ;  /* 0x0000001a041a7221 */ /* 0x000fe20000010100 */
[----:B------:R-:W-:Y:S02]  /*4d40*/  FSETP.GE.FTZ.AND P6, PT, R225, RZ, PT ;  /* 0x000000ffe100720b */ /* 0x000fe40003fd6000 */
[----:B------:R-:W-:Y:S01]  /*4d50*/  FMUL.FTZ R24, R223, R24 ;  /* 0x00000018df187220 */ /* 0x000fe20000410000 */
[----:B------:R-:W-:Y:S02]  /*4d60*/  FSEL R3, R3, R177, P4 ;  /* 0x000000b103037208 */ /* 0x000fe40002000000 */
[----:B------:R-:W-:Y:S02]  /*4d70*/  FSETP.GE.FTZ.AND P4, PT, R198, RZ, PT ;  /* 0x000000ffc600720b */ /* 0x000fe40003f96000 */
[----:B-1----:R-:W-:Y:S01]  /*4d80*/  F2FP.BF16.F32.PACK_AB R17, R180, R164 ;  /* 0x000000a4b411723e */ /* 0x002fe200000010ff */
[----:B------:R-:W-:Y:S01]  /*4d90*/  FMUL.FTZ R7, R204, R3 ;  /* 0x00000003cc077220 */ /* 0x000fe20000410000 */
[----:B------:R-:W-:Y:S01]  /*4da0*/  FMUL.FTZ R3, R203, R0 ;  /* 0x00000000cb037220 */ /* 0x000fe20000410000 */
[-C--:B------:R-:W-:Y:S01]  /*4db0*/  FSEL R0, R22, R177.reuse, P5 ;  /* 0x000000b116007208 */ /* 0x080fe20002800000 */
[----:B------:R-:W-:Y:S01]  /*4dc0*/  IMAD.MOV.U32 R22, RZ, RZ, 0x10 ;  /* 0x00000010ff167424 */ /* 0x000fe200078e00ff */
[----:B------:R-:W-:Y:S02]  /*4dd0*/  FSEL R23, R23, R177, P4 ;  /* 0x000000b117177208 */ /* 0x000fe40002000000 */
[----:B------:R-:W-:Y:S01]  /*4de0*/  FSETP.GE.FTZ.AND P4, PT, R192, RZ, PT ;  /* 0x000000ffc000720b */ /* 0x000fe20003f96000 */
[----:B------:R-:W-:Y:S01]  /*4df0*/  FMUL.FTZ R6, R199, R0 ;  /* 0x00000000c7067220 */ /* 0x000fe20000410000 */
[----:B------:R-:W-:Y:S01]  /*4e00*/  SEL R22, R22, 0xfffffff0, !P0 ;  /* 0xfffffff016167807 */ /* 0x000fe20004000000 */
[----:B------:R-:W-:Y:S01]  /*4e10*/  FMUL.FTZ R16, R198, R23 ;  /* 0x00000017c6107220 */ /* 0x000fe20000410000 */
[----:B------:R-:W-:Y:S02]  /*4e20*/  F2FP.BF16.F32.PACK_AB R0, R3, R7 ;  /* 0x000000070300723e */ /* 0x000fe400000010ff */
[----:B------:R-:W-:Y:S01]  /*4e30*/  FSETP.GE.FTZ.AND P5, PT, R230, RZ, PT ;  /* 0x000000ffe600720b */ /* 0x000fe20003fb6000 */
[----:B------:R-:W-:Y:S01]  /*4e40*/  IMAD.IADD R3, R188, 0x1, R22 ;  /* 0x00000001bc037824 */ /* 0x000fe200078e0216 */
[----:B------:R-:W-:Y:S01]  /*4e50*/  FSEL R34, R34, R177, P4 ;  /* 0x000000b122227208 */ /* 0x000fe20002000000 */
[----:B------:R-:W-:Y:S01]  /*4e60*/  @P3 FADD.FTZ R177, -R177, R35 ;  /* 0x00000023b1b13221 */ /* 0x000fe20000010100 */
[----:B------:R-:W-:Y:S02]  /*4e70*/  FSETP.GE.FTZ.AND P4, PT, R229, RZ, PT ;  /* 0x000000ffe500720b */ /* 0x000fe40003f96000 */
[----:B------:R1:W-:Y:S01]  /*4e80*/  STS [R3+0x1c400], R0 ;  /* 0x01c4000003007388 */ /* 0x0003e20000000800 */
[----:B------:R-:W-:Y:S01]  /*4e90*/  FSEL R9, R9, R176, P5 ;  /* 0x000000b009097208 */ /* 0x000fe20002800000 */
[----:B------:R-:W-:Y:S01]  /*4ea0*/  FMUL.FTZ R34, R192, R34 ;  /* 0x00000022c0227220 */ /* 0x000fe20000410000 */
[----:B------:R-:W-:Y:S01]  /*4eb0*/  FSETP.GE.FTZ.AND P3, PT, R228, RZ, PT ;  /* 0x000000ffe400720b */ /* 0x000fe20003f76000 */
[----:B------:R-:W-:Y:S01]  /*4ec0*/  STS [R3+0x1c000], R20 ;  /* 0x01c0001403007388 */ /* 0x000fe20000000800 */
[----:B---3--:R-:W-:Y:S01]  /*4ed0*/  FSEL R5, R12, R176, P4 ;  /* 0x000000b00c057208 */ /* 0x008fe20002000000 */
[----:B------:R-:W-:Y:S01]  /*4ee0*/  FMUL.FTZ R9, R230, R9 ;  /* 0x00000009e6097220 */ /* 0x000fe20000410000 */
[----:B------:R-:W-:Y:S01]  /*4ef0*/  F2FP.BF16.F32.PACK_AB R16, R16, R6 ;  /* 0x000000061010723e */ /* 0x000fe200000010ff */
[----:B------:R-:W-:Y:S01]  /*4f00*/  FMUL.FTZ R177, R191, R177 ;  /* 0x000000b1bfb17220 */ /* 0x000fe20000410000 */
[----:B------:R-:W-:Y:S01]  /*4f10*/  FSETP.GE.FTZ.AND P5, PT, R222, RZ, PT ;  /* 0x000000ffde00720b */ /* 0x000fe20003fb6000 */
[----:B------:R-:W-:Y:S01]  /*4f20*/  FMUL.FTZ R6, R229, R5 ;  /* 0x00000005e5067220 */ /* 0x000fe20000410000 */
[----:B------:R-:W-:Y:S02]  /*4f30*/  FSETP.GE.FTZ.AND P4, PT, R194, RZ, PT ;  /* 0x000000ffc200720b */ /* 0x000fe40003f96000 */
[-C--:B------:R-:W-:Y:S02]  /*4f40*/  FSEL R25, R25, R176.reuse, P5 ;  /* 0x000000b019197208 */ /* 0x080fe40002800000 */
[----:B------:R-:W-:Y:S02]  /*4f50*/  FSEL R28, R28, R176, P4 ;  /* 0x000000b01c1c7208 */ /* 0x000fe40002000000 */
[----:B------:R-:W-:Y:S02]  /*4f60*/  FSETP.GE.FTZ.AND P4, PT, R235, RZ, PT ;  /* 0x000000ffeb00720b */ /* 0x000fe40003f96000 */
[----:B------:R-:W-:Y:S01]  /*4f70*/  FSETP.GE.FTZ.AND P5, PT, R232, RZ, PT ;  /* 0x000000ffe800720b */ /* 0x000fe20003fb6000 */
[----:B------:R-:W-:Y:S01]  /*4f80*/  FMUL.FTZ R28, R194, R28 ;  /* 0x0000001cc21c7220 */ /* 0x000fe20000410000 */
[----:B------:R-:W-:Y:S01]  /*4f90*/  F2FP.BF16.F32.PACK_AB R12, R177, R34 ;  /* 0x00000022b10c723e */ /* 0x000fe200000010ff */
[----:B-1----:R-:W-:Y:S05]  /*4fa0*/  FADD.FTZ R0, -R176, R13 ;  /* 0x0000000db0007221 */ /* 0x002fea0000010100 */
[----:B------:R-:W-:Y:S02]  /*4fb0*/  FSEL R0, R0, R176, P3 ;  /* 0x000000b000007208 */ /* 0x000fe40001800000 */
[----:B------:R-:W-:Y:S03]  /*4fc0*/  FSETP.GE.FTZ.AND P3, PT, R193, RZ, PT ;  /* 0x000000ffc100720b */ /* 0x000fe60003f76000 */
[----:B------:R-:W-:Y:S01]  /*4fd0*/  FMUL.FTZ R5, R228, R0 ;  /* 0x00000000e4057220 */ /* 0x000fe20000410000 */
[----:B------:R-:W-:Y:S01]  /*4fe0*/  F2FP.BF16.F32.PACK_AB R0, R9, R8 ;  /* 0x000000080900723e */ /* 0x000fe200000010ff */
[----:B------:R-:W-:Y:S03]  /*4ff0*/  FMUL.FTZ R9, R222, R25 ;  /* 0x00000019de097220 */ /* 0x000fe60000410000 */
[----:B------:R-:W-:Y:S01]  /*5000*/  F2FP.BF16.F32.PACK_AB R8, R5, R6 ;  /* 0x000000060508723e */ /* 0x000fe200000010ff */
[----:B------:R1:W-:Y:S01]  /*5010*/  STS [R188+0x1d000], R0 ;  /* 0x01d00000bc007388 */ /* 0x0003e20000000800 */
[C---:B------:R-:W-:Y:S01]  /*5020*/  FADD.FTZ R5, -R4.reuse, R10 ;  /* 0x0000000a04057221 */ /* 0x040fe20000010100 */
[----:B------:R-:W-:Y:S01]  /*5030*/  FADD.FTZ R6, -R4, R14 ;  /* 0x0000000e04067221 */ /* 0x000fe20000010100 */
[----:B------:R-:W-:Y:S01]  /*5040*/  F2FP.BF16.F32.PACK_AB R9, R9, R24 ;  /* 0x000000180909723e */ /* 0x000fe200000010ff */
[----:B------:R-:W-:Y:S01]  /*5050*/  @P3 FADD.FTZ R176, -R176, R29 ;  /* 0x0000001db0b03221 */ /* 0x000fe20000010100 */
[----:B------:R-:W-:Y:S02]  /*5060*/  FSETP.GE.FTZ.AND P3, PT, R234, RZ, PT ;  /* 0x000000ffea00720b */ /* 0x000fe40003f76000 */
[----:B------:R-:W-:Y:S01]  /*5070*/  FSEL R5, R5, R4, P4 ;  /* 0x0000000405057208 */ /* 0x000fe20002000000 */
[----:B------:R-:W-:Y:S01]  /*5080*/  FMUL.FTZ R176, R193, R176 ;  /* 0x000000b0c1b07220 */ /* 0x000fe20000410000 */
[-C--:B------:R-:W-:Y:S02]  /*5090*/  FSEL R11, R11, R4.reuse, P3 ;  /* 0x000000040b0b7208 */ /* 0x080fe40001800000 */
[----:B------:R-:W-:Y:S01]  /*50a0*/  FSETP.GE.FTZ.AND P3, PT, R197, RZ, PT ;  /* 0x000000ffc500720b */ /* 0x000fe20003f76000 */
[----:B------:R-:W-:Y:S01]  /*50b0*/  FMUL.FTZ R19, R235, R5 ;  /* 0x00000005eb137220 */ /* 0x000fe20000410000 */
[----:B------:R-:W-:Y:S01]  /*50c0*/  FSETP.GE.FTZ.AND P4, PT, R233, RZ, PT ;  /* 0x000000ffe900720b */ /* 0x000fe20003f96000 */
[----:B------:R-:W-:Y:S01]  /*50d0*/  FADD.FTZ R5, -R4, R27 ;  /* 0x0000001b04057221 */ /* 0x000fe20000010100 */
[-C--:B------:R-:W-:Y:S01]  /*50e0*/  FSEL R6, R6, R4.reuse, P5 ;  /* 0x0000000406067208 */ /* 0x080fe20002800000 */
[----:B------:R-:W-:Y:S01]  /*50f0*/  FMUL.FTZ R18, R234, R11 ;  /* 0x0000000bea127220 */ /* 0x000fe20000410000 */
[----:B------:R-:W-:Y:S01]  /*5100*/  FSEL R14, R15, R4, P4 ;  /* 0x000000040f0e7208 */ /* 0x000fe20002000000 */
[----:B------:R-:W-:Y:S01]  /*5110*/  IMAD R235, R240, UR7, RZ ;  /* 0x00000007f0eb7c24 */ /* 0x000fe2000f8e02ff */
[----:B------:R-:W-:Y:S01]  /*5120*/  FSETP.GE.FTZ.AND P5, PT, R224, RZ, PT ;  /* 0x000000ffe000720b */ /* 0x000fe20003fb6000 */
[----:B------:R-:W-:Y:S01]  /*5130*/  FMUL.FTZ R15, R232, R6 ;  /* 0x00000006e80f7220 */ /* 0x000fe20000410000 */
[----:B------:R-:W-:Y:S01]  /*5140*/  FSETP.GE.FTZ.AND P4, PT, R202, RZ, PT ;  /* 0x000000ffca00720b */ /* 0x000fe20003f96000 */
[----:B------:R-:W-:Y:S01]  /*5150*/  FMUL.FTZ R14, R233, R14 ;  /* 0x0000000ee90e7220 */ /* 0x000fe20000410000 */
[-C--:B------:R-:W-:Y:S01]  /*5160*/  FSEL R6, R26, R4.reuse, P6 ;  /* 0x000000041a067208 */ /* 0x080fe20003000000 */
[----:B-1----:R-:W-:Y:S01]  /*5170*/  FADD.FTZ R0, -R4, R30 ;  /* 0x0000001e04007221 */ /* 0x002fe20000010100 */
[----:B------:R-:W-:Y:S03]  /*5180*/  FSEL R5, R5, R4, P5 ;  /* 0x0000000405057208 */ /* 0x000fe60002800000 */
[----:B------:R-:W-:Y:S01]  /*5190*/  FMUL.FTZ R13, R225, R6 ;  /* 0x00000006e10d7220 */ /* 0x000fe20000410000 */
[----:B------:R-:W-:Y:S02]  /*51a0*/  F2FP.BF16.F32.PACK_AB R10, R176, R28 ;  /* 0x0000001cb00a723e */ /* 0x000fe400000010ff */
[----:B------:R-:W-:Y:S01]  /*51b0*/  FSEL R0, R0, R4, P4 ;  /* 0x0000000400007208 */ /* 0x000fe20002000000 */
[----:B------:R-:W-:Y:S01]  /*51c0*/  @P3 FADD.FTZ R4, -R4, R31 ;  /* 0x0000001f04043221 */ /* 0x000fe20000010100 */
[----:B------:R-:W-:Y:S01]  /*51d0*/  FMUL.FTZ R6, R224, R5 ;  /* 0x00000005e0067220 */ /* 0x000fe20000410000 */
[----:B------:R-:W-:Y:S02]  /*51e0*/  F2FP.BF16.F32.PACK_AB R5, R14, R15 ;  /* 0x0000000f0e05723e */ /* 0x000fe400000010ff */
[----:B------:R-:W-:Y:S01]  /*51f0*/  FMUL.FTZ R7, R197, R4 ;  /* 0x00000004c5077220 */ /* 0x000fe20000410000 */
[----:B------:R-:W-:Y:S01]  /*5200*/  F2FP.BF16.F32.PACK_AB R4, R18, R19 ;  /* 0x000000131204723e */ /* 0x000fe200000010ff */
[----:B------:R-:W-:Y:S01]  /*5210*/  FMUL.FTZ R11, R202, R0 ;  /* 0x00000000ca0b7220 */ /* 0x000fe20000410000 */
[----:B------:R-:W-:Y:S02]  /*5220*/  F2FP.BF16.F32.PACK_AB R6, R6, R13 ;  /* 0x0000000d0606723e */ /* 0x000fe400000010ff */
[----:B------:R-:W-:Y:S01]  /*5230*/  LOP3.LUT R0, R219, 0x30, R216, 0xf8, !PT ;  /* 0x00000030db007812 */ /* 0x000fe200078ef8d8 */
[----:B------:R1:W-:Y:S01]  /*5240*/  STS [R188+0x1d400], R4 ;  /* 0x01d40004bc007388 */ /* 0x0003e20000000800 */
[----:B------:R-:W-:Y:S02]  /*5250*/  F2FP.BF16.F32.PACK_AB R7, R7, R11 ;  /* 0x0000000b0707723e */ /* 0x000fe400000010ff */
[----:B------:R-:W-:Y:S01]  /*5260*/  LOP3.LUT R0, R0, 0x1c0, R217, 0xf8, !PT ;  /* 0x000001c000007812 */ /* 0x000fe200078ef8d9 */
[----:B------:R-:W-:Y:S03]  /*5270*/  STS [R3+0x1d000], R8 ;  /* 0x01d0000803007388 */ /* 0x000fe60000000800 */
[----:B------:R-:W-:Y:S01]  /*5280*/  LOP3.LUT R0, R0, R214, RZ, 0x3c, !PT ;  /* 0x000000d600007212 */ /* 0x000fe200078e3cff */
[----:B------:R2:W-:Y:S04]  /*5290*/  STS [R3+0x1d400], R5 ;  /* 0x01d4000503007388 */ /* 0x0005e80000000800 */
[----:B------:R-:W-:Y:S04]  /*52a0*/  STS [R189+-0x4000], R21 ;  /* 0xffc00015bd007388 */ /* 0x000fe80000000800 */
[----:B------:R-:W-:Y:S01]  /*52b0*/  STS [R189+-0x3c00], R16 ;  /* 0xffc40010bd007388 */ /* 0x000fe20000000800 */
[----:B-1----:R-:W-:Y:S05]  /*52c0*/  IMAD.IADD R4, R22, 0x1, R189 ;  /* 0x0000000116047824 */ /* 0x002fea00078e02bd */
[----:B------:R-:W-:Y:S01]  /*52d0*/  STS [R4+-0x4000], R17 ;  /* 0xffc0001104007388 */ /* 0x000fe20000000800 */
[----:B--2---:R-:W-:Y:S03]  /*52e0*/  LOP3.LUT R3, R0, 0x200, R220, 0xf8, !PT ;  /* 0x0000020000037812 */ /* 0x004fe600078ef8dc */
[----:B------:R-:W-:Y:S01]  /*52f0*/  STS [R4+-0x3c00], R12 ;  /* 0xffc4000c04007388 */ /* 0x000fe20000000800 */
[----:B------:R-:W-:Y:S02]  /*5300*/  LOP3.LUT R0, R2, 0x200, R217, 0xf8, !PT ;  /* 0x0000020002007812 */ /* 0x000fe400078ef8d9 */
[----:B------:R-:W-:Y:S01]  /*5310*/  LEA R3, R3, UR4, 0x1 ;  /* 0x0000000403037c11 */ /* 0x000fe2000f8e08ff */
[----:B------:R-:W-:Y:S01]  /*5320*/  STS [R189+-0x3000], R9 ;  /* 0xffd00009bd007388 */ /* 0x000fe20000000800 */
[----:B------:R-:W-:Y:S03]  /*5330*/  LEA R180, R0, UR4, 0x1 ;  /* 0x0000000400b47c11 */ /* 0x000fe6000f8e08ff */
[----:B------:R-:W-:Y:S02]  /*5340*/  STS [R189+-0x2c00], R6 ;  /* 0xffd40006bd007388 */ /* 0x000fe40000000800 */
[----:B------:R-:W-:Y:S02]  /*5350*/  IMAD.IADD R0, R180, 0x1, R213 ;  /* 0x00000001b4007824 */ /* 0x000fe400078e02d5 */
        /* <DEDUP_REMOVED lines=123> */
.L_x_932:
        /* <DEDUP_REMOVED lines=16> */
[----:B------:R-:W-:Y:S01]  /*5c10*/  LDSM.16.M88.4 R176, [R201+0x1d000] ;  /* 0x01d00000c9b0783b */ /* 0x000fe20000000200 */
[----:B------:R-:W-:Y:S01]  /*5c20*/  VIADD R243, R243, 0xfffffffc ;  /* 0xfffffffcf3f37836 */ /* 0x000fe20000000000 */
[----:B------:R-:W-:Y:S03]  /*5c30*/  LOP3.LUT R0, R0, R214, RZ, 0x3c, !PT ;  /* 0x000000d600007212 */ /* 0x000fe600078e3cff */
[----:B------:R-:W2:Y:S01]  /*5c40*/  LDL R234, [R1] ;  /* 0x0000000001ea7983 */ /* 0x000ea20000100800 */
[----:B------:R-:W-:Y:S04]  /*5c50*/  LOP3.LUT R0, R0, 0x200, R217, 0xf8, !PT ;  /* 0x0000020000007812 */ /* 0x000fe800078ef8d9 */
[----:B------:R-:W-:Y:S05]  /*5c60*/  LEA R0, R0, UR4, 0x1 ;  /* 0x0000000400007c11 */ /* 0x000fea000f8e08ff */
[----:B------:R-:W1:Y:S05]  /*5c70*/  LDSM.16.MT88.4 R16, [R0+0xc000] ;  /* 0x00c000000010783b */ /* 0x000e6a0000004200 */
[----:B------:R-:W3:Y:S05]  /*5c80*/  LDSM.16.MT88.4 R164, [R0+0x10000] ;  /* 0x0100000000a4783b */ /* 0x000eea0000004200 */
[----:B------:R-:W4:Y:S05]  /*5c90*/  LDSM.16.MT88.4 R172, [R0+0xc800] ;  /* 0x00c8000000ac783b */ /* 0x000f2a0000004200 */
[----:B------:R-:W4:Y:S05]  /*5ca0*/  LDSM.16.MT88.4 R180, [R0+0x10800] ;  /* 0x0108000000b4783b */ /* 0x000f2a0000004200 */
[----:B------:R-:W-:Y:S05]  /*5cb0*/  LDSM.16.MT88.4 R184, [R0+0xd000] ;  /* 0x00d0000000b8783b */ /* 0x000fea0000004200 */
[----:B------:R-:W-:Y:S01]  /*5cc0*/  LDSM.16.MT88.4 R196, [R0+0xd800] ;  /* 0x00d8000000c4783b */ /* 0x000fe20000004200 */
[-C--:B-1----:R-:W-:Y:S08]  /*5cd0*/  HMMA.16816.F32.BF16 R4, R32, R16.reuse, RZ ;  /* 0x000000102004723c */ /* 0x082ff000000418ff */
[C---:B------:R-:W-:Y:S08]  /*5ce0*/  HMMA.16816.F32.BF16 R8, R28.reuse, R16, RZ ;  /* 0x000000101c08723c */ /* 0x040ff000000418ff */
[-C--:B------:R-:W-:Y:S08]  /*5cf0*/  HMMA.16816.F32.BF16 R12, R28, R18.reuse, RZ ;  /* 0x000000121c0c723c */ /* 0x080ff000000418ff */
[C---:B------:R-:W-:Y:S08]  /*5d00*/  HMMA.16816.F32.BF16 R16, R32.reuse, R18, RZ ;  /* 0x000000122010723c */ /* 0x040ff000000418ff */
[-C--:B---3--:R-:W-:Y:S08]  /*5d10*/  HMMA.16816.F32.BF16 R20, R32, R164.reuse, RZ ;  /* 0x000000a42014723c */ /* 0x088ff000000418ff */
        /* <DEDUP_REMOVED lines=9> */
[-C--:B----4-:R-:W-:Y:S08]  /*5db0*/  HMMA.16816.F32.BF16 R4, R168, R172.reuse, R4 ;  /* 0x000000aca804723c */ /* 0x090ff00000041804 */
[C---:B------:R-:W-:Y:S08]  /*5dc0*/  HMMA.16816.F32.BF16 R8, R176.reuse, R172, R8 ;  /* 0x000000acb008723c */ /* 0x040ff00000041808 */
[-C--:B------:R-:W-:Y:S08]  /*5dd0*/  HMMA.16816.F32.BF16 R12, R176, R174.reuse, R12 ;  /* 0x000000aeb00c723c */ /* 0x080ff0000004180c */
[C---:B------:R-:W-:Y:S01]  /*5de0*/  HMMA.16816.F32.BF16 R16, R168.reuse, R174, R16 ;  /* 0x000000aea810723c */ /* 0x040fe20000041810 */
[----:B------:R-:W3:Y:S07]  /*5df0*/  LDSM.16.MT88.4 R172, [R0+0x11000] ;  /* 0x0110000000ac783b */ /* 0x000eee0000004200 */
[-C--:B------:R-:W-:Y:S08]  /*5e00*/  HMMA.16816.F32.BF16 R20, R168, R180.reuse, R20 ;  /* 0x000000b4a814723c */ /* 0x080ff00000041814 */
[C---:B------:R-:W-:Y:S08]  /*5e10*/  HMMA.16816.F32.BF16 R24, R176.reuse, R180, R24 ;  /* 0x000000b4b018723c */ /* 0x040ff00000041818 */
[-C--:B------:R-:W-:Y:S01]  /*5e20*/  HMMA.16816.F32.BF16 R28, R176, R182.reuse, R28 ;  /* 0x000000b6b01c723c */ /* 0x080fe2000004181c */
[----:B------:R-:W4:Y:S07]  /*5e30*/  LDSM.16.M88.4 R176, [R204+0x15000] ;  /* 0x01500000ccb0783b */ /* 0x000f2e0000000200 */
[----:B------:R-:W-:Y:S01]  /*5e40*/  HMMA.16816.F32.BF16 R32, R168, R182, R32 ;  /* 0x000000b6a820723c */ /* 0x000fe20000041820 */
[----:B------:R-:W4:Y:S05]  /*5e50*/  LDSM.16.MT88.4 R168, [R0+0x11800] ;  /* 0x0118000000a8783b */ /* 0x000f2a0000004200 */
[----:B------:R-:W-:Y:S02]  /*5e60*/  LDSM.16.M88.4 R180, [R200+0x1f000] ;  /* 0x01f00000c8b4783b */ /* 0x000fe40000000200 */
[-C--:B-1----:R-:W-:Y:S08]  /*5e70*/  HMMA.16816.F32.BF16 R4, R164, R184.reuse, R4 ;  /* 0x000000b8a404723c */ /* 0x082ff00000041804 */
[C---:B------:R-:W-:Y:S08]  /*5e80*/  HMMA.16816.F32.BF16 R8, R188.reuse, R184, R8 ;  /* 0x000000b8bc08723c */ /* 0x040ff00000041808 */
[-C--:B------:R-:W-:Y:S08]  /*5e90*/  HMMA.16816.F32.BF16 R12, R188, R186.reuse, R12 ;  /* 0x000000babc0c723c */ /* 0x080ff0000004180c */
[C---:B------:R-:W-:Y:S01]  /*5ea0*/  HMMA.16816.F32.BF16 R16, R164.reuse, R186, R16 ;  /* 0x000000baa410723c */ /* 0x040fe20000041810 */
[----:B------:R-:W-:Y:S07]  /*5eb0*/  LDSM.16.MT88.4 R184, [R0+0x12000] ;  /* 0x0120000000b8783b */ /* 0x000fee0000004200 */
[-C--:B---3--:R-:W-:Y:S08]  /*5ec0*/  HMMA.16816.F32.BF16 R20, R164, R172.reuse, R20 ;  /* 0x000000aca414723c */ /* 0x088ff00000041814 */
[C---:B------:R-:W-:Y:S08]  /*5ed0*/  HMMA.16816.F32.BF16 R24, R188.reuse, R172, R24 ;  /* 0x000000acbc18723c */ /* 0x040ff00000041818 */
[-C--:B------:R-:W-:Y:S01]  /*5ee0*/  HMMA.16816.F32.BF16 R28, R188, R174.reuse, R28 ;  /* 0x000000aebc1c723c */ /* 0x080fe2000004181c */
[----:B------:R-:W-:Y:S07]  /*5ef0*/  LDSM.16.M88.4 R188, [R201+0x1e000] ;  /* 0x01e00000c9bc783b */ /* 0x000fee0000000200 */
[----:B------:R-:W-:Y:S01]  /*5f00*/  HMMA.16816.F32.BF16 R32, R164, R174, R32 ;  /* 0x000000aea420723c */ /* 0x000fe20000041820 */
[----:B------:R-:W-:Y:S05]  /*5f10*/  LDSM.16.M88.4 R164, [R200+0x1e000] ;  /* 0x01e00000c8a4783b */ /* 0x000fea0000000200 */
[----:B------:R-:W1:Y:S02]  /*5f20*/  LDSM.16.MT88.4 R172, [R0+0xe000] ;  /* 0x00e0000000ac783b */ /* 0x000e640000004200 */
[-C--:B------:R-:W-:Y:S03]  /*5f30*/  HMMA.16816.F32.BF16 R4, R192, R196.reuse, R4 ;  /* 0x000000c4c004723c */ /* 0x080fe60000041804 */
[----:B------:R-:W-:Y:S05]  /*5f40*/  LDSM.16.M88.4 R200, [R201+0x1f000] ;  /* 0x01f00000c9c8783b */ /* 0x000fea0000000200 */
[C---:B----4-:R-:W-:Y:S08]  /*5f50*/  HMMA.16816.F32.BF16 R8, R176.reuse, R196, R8 ;  /* 0x000000c4b008723c */ /* 0x050ff00000041808 */
[-C--:B------:R-:W-:Y:S08]  /*5f60*/  HMMA.16816.F32.BF16 R12, R176, R198.reuse, R12 ;  /* 0x000000c6b00c723c */ /* 0x080ff0000004180c */
[C---:B------:R-:W-:Y:S01]  /*5f70*/  HMMA.16816.F32.BF16 R16, R192.reuse, R198, R16 ;  /* 0x000000c6c010723c */ /* 0x040fe20000041810 */
[----:B------:R-:W3:Y:S07]  /*5f80*/  LDSM.16.MT88.4 R196, [R0+0xe800] ;  /* 0x00e8000000c4783b */ /* 0x000eee0000004200 */
[-C--:B------:R-:W-:Y:S08]  /*5f90*/  HMMA.16816.F32.BF16 R20, R192, R168.reuse, R20 ;  /* 0x000000a8c014723c */ /* 0x080ff00000041814 */
[C---:B------:R-:W-:Y:S08]  /*5fa0*/  HMMA.16816.F32.BF16 R24, R176.reuse, R168, R24 ;  /* 0x000000a8b018723c */ /* 0x040ff00000041818 */
[-C--:B------:R-:W-:Y:S01]  /*5fb0*/  HMMA.16816.F32.BF16 R28, R176, R170.reuse, R28 ;  /* 0x000000aab01c723c */ /* 0x080fe2000004181c */
[----:B------:R-:W-:Y:S05]  /*5fc0*/  IMAD.U32 R176, RZ, RZ, UR14 ;  /* 0x0000000effb07e24 */ /* 0x000fea000f8e00ff */
[----:B------:R-:W-:Y:S02]  /*5fd0*/  LEA.HI.X.SX32 R227, R176, R237, 0x2, P3 ;  /* 0x000000edb0e37211 */ /* 0x000fe400018f16ff */
[----:B------:R-:W-:Y:S01]  /*5fe0*/  HMMA.16816.F32.BF16 R32, R192, R170, R32 ;  /* 0x000000aac020723c */ /* 0x000fe20000041820 */
[----:B------:R-:W4:Y:S03]  /*5ff0*/  LDSM.16.MT88.4 R168, [R0+0x12800] ;  /* 0x0128000000a8783b */ /* 0x000f260000004200 */
[C---:B------:R-:W-:Y:S02]  /*6000*/  LEA R224, P3, R235.reuse, R226, 0x5 ;  /* 0x000000e2ebe07211 */ /* 0x040fe400078628ff */
[----:B------:R-:W-:Y:S02]  /*6010*/  LDSM.16.M88.4 R176, [R2+0x17000] ;  /* 0x0170000002b0783b */ /* 0x000fe40000000200 */
[-C--:B-1----:R-:W-:Y:S05]  /*6020*/  HMMA.16816.F32.BF16 R4, R164, R172.reuse, R4 ;  /* 0x000000aca404723c */ /* 0x082fea0000041804 */
[C---:B------:R-:W-:Y:S02]  /*6030*/  LEA.HI.X.SX32 R225, R235.reuse, R227, 0x5, P3 ;  /* 0x000000e3ebe17211 */ /* 0x040fe400018f2eff */
[C---:B------:R-:W-:Y:S01]  /*6040*/  LEA R222, P3, R235.reuse, R224, 0x5 ;  /* 0x000000e0ebde7211 */ /* 0x040fe200078628ff */
[C---:B------:R-:W-:Y:S04]  /*6050*/  HMMA.16816.F32.BF16 R8, R180.reuse, R172, R8 ;  /* 0x000000acb408723c */ /* 0x040fe80000041808 */
[C---:B------:R-:W-:Y:S04]  /*6060*/  LEA.HI.X.SX32 R223, R235.reuse, R225, 0x5, P3 ;  /* 0x000000e1ebdf7211 */ /* 0x040fe800018f2eff */
        /* <DEDUP_REMOVED lines=8> */
[----:B------:R1:W2:Y:S05]  /*60f0*/  LDSM.16.M88.4 R164, [R2+0x16000] ;  /* 0x0160000002a4783b */ /* 0x0002aa0000000200 */
[----:B------:R-:W-:Y:S02]  /*6100*/  LDSM.16.M88.4 R184, [R204+0x17000] ;  /* 0x01700000ccb8783b */ /* 0x000fe40000000200 */
[-C--:B---3--:R-:W-:Y:S08]  /*6110*/  HMMA.16816.F32.BF16 R4, R188, R196.reuse, R4 ;  /* 0x000000c4bc04723c */ /* 0x088ff00000041804 */
[C---:B------:R-:W-:Y:S08]  /*6120*/  HMMA.16816.F32.BF16 R8, R200.reuse, R196, R8 ;  /* 0x000000c4c808723c */ /* 0x040ff00000041808 */
[-C--:B------:R-:W-:Y:S03]  /*6130*/  HMMA.16816.F32.BF16 R12, R200, R198.reuse, R12 ;  /* 0x000000c6c80c723c */ /* 0x080fe6000004180c */
[----:B-1----:R-:W-:Y:S05]  /*6140*/  @P4 SHF.R.U32.HI R2, RZ, 0x2, R218 ;  /* 0x00000002ff024819 */ /* 0x002fea00000116da */
[C---:B------:R-:W-:Y:S08]  /*6150*/  HMMA.16816.F32.BF16 R16, R188.reuse, R198, R16 ;  /* 0x000000c6bc10723c */ /* 0x040ff00000041810 */
[-C--:B----4-:R-:W-:Y:S08]  /*6160*/  HMMA.16816.F32.BF16 R20, R188, R168.reuse, R20 ;  /* 0x000000a8bc14723c */ /* 0x090ff00000041814 */
[C---:B------:R-:W-:Y:S08]  /*6170*/  HMMA.16816.F32.BF16 R24, R200.reuse, R168, R24 ;  /* 0x000000a8c818723c */ /* 0x040ff00000041818 */
[-C--:B------:R-:W-:Y:S03]  /*6180*/  HMMA.16816.F32.BF16 R28, R200, R170.reuse, R28 ;  /* 0x000000aac81c723c */ /* 0x080fe6000004181c */
[C---:B------:R-:W-:Y:S04]  /*6190*/  LEA R202, P3, R235.reuse, R222, 0x5 ;  /* 0x000000deebca7211 */ /* 0x040fe800078628ff */
[C---:B------:R-:W-:Y:S01]  /*61a0*/  LEA.HI.X.SX32 R203, R235.reuse, R223, 0x5, P3 ;  /* 0x000000dfebcb7211 */ /* 0x040fe200018f2eff */
[----:B------:R-:W-:Y:S01]  /*61b0*/  HMMA.16816.F32.BF16 R32, R188, R170, R32 ;  /* 0x000000aabc20723c */ /* 0x000fe20000041820 */
[----:B------:R1:W-:Y:S03]  /*61c0*/  LDSM.16.M88.4 R168, [R204+0x16000] ;  /* 0x01600000cca8783b */ /* 0x0003e60000000200 */
[C---:B------:R-:W-:Y:S04]  /*61d0*/  LEA R200, P3, R235.reuse, R202, 0x5 ;  /* 0x000000caebc87211 */ /* 0x040fe800078628ff */
[-C--:B--2---:R-:W-:Y:S05]  /*61e0*/  HMMA.16816.F32.BF16 R4, R164, R172.reuse, R4 ;  /* 0x000000aca404723c */ /* 0x084fea0000041804 */
[C---:B------:R-:W-:Y:S02]  /*61f0*/  LEA.HI.X.SX32 R201, R235.reuse, R203, 0x5, P3 ;  /* 0x000000cbebc97211 */ /* 0x040fe400018f2eff */
[C---:B------:R-:W-:Y:S01]  /*6200*/  LEA R196, P3, R235.reuse, R200, 0x5 ;  /* 0x000000c8ebc47211 */ /* 0x040fe200078628ff */
[C---:B------:R-:W-:Y:S04]  /*6210*/  HMMA.16816.F32.BF16 R8, R176.reuse, R172, R8 ;  /* 0x000000acb008723c */ /* 0x040fe80000041808 */
[C---:B------:R-:W-:Y:S02]  /*6220*/  LEA.HI.X.SX32 R197, R235.reuse, R201, 0x5, P3 ;  /* 0x000000c9ebc57211 */ /* 0x040fe400018f2eff */
[C---:B------:R-:W-:Y:S02]  /*6230*/  LEA R230, P3, R235.reuse, R196, 0x5 ;  /* 0x000000c4ebe67211 */ /* 0x040fe400078628ff */
[-C--:B------:R-:W-:Y:S01]  /*6240*/  HMMA.16816.F32.BF16 R12, R176, R174.reuse, R12 ;  /* 0x000000aeb00c723c */ /* 0x080fe2000004180c */
[----:B-1----:R-:W-:Y:S02]  /*6250*/  IMAD.MOV.U32 R204, RZ, RZ, 0x4 ;  /* 0x00000004ffcc7424 */ /* 0x002fe400078e00ff */
[C---:B------:R-:W-:Y:S05]  /*6260*/  LEA.HI.X.SX32 R231, R235.reuse, R197, 0x5, P3 ;  /* 0x000000c5ebe77211 */ /* 0x040fea00018f2eff */
[C---:B------:R-:W-:Y:S01]  /*6270*/  HMMA.16816.F32.BF16 R16, R164.reuse, R174, R16 ;  /* 0x000000aea410723c */ /* 0x040fe20000041810 */
[----:B------:R-:W1:Y:S03]  /*6280*/  LDSM.16.MT88.4 R172, [R0+0xf800] ;  /* 0x00f8000000ac783b */ /* 0x000e660000004200 */
[C---:B------:R-:W-:Y:S04]  /*6290*/  IMAD.WIDE R232, R235.reuse, -0xc0, R230 ;  /* 0xffffff40ebe87825 */ /* 0x040fe800078e02e6 */
[-C--:B------:R-:W-:Y:S03]  /*62a0*/  HMMA.16816.F32.BF16 R20, R164, R180.reuse, R20 ;  /* 0x000000b4a414723c */ /* 0x080fe60000041814 */
[C---:B------:R-:W-:Y:S04]  /*62b0*/  LEA R194, P3, R235.reuse, R232, 0x5 ;  /* 0x000000e8ebc27211 */ /* 0x040fe800078628ff */
[C---:B------:R-:W-:Y:S01]  /*62c0*/  LEA.HI.X.SX32 R195, R235.reuse, R233, 0x5, P3 ;  /* 0x000000e9ebc37211 */ /* 0x040fe200018f2eff */
[C---:B------:R-:W-:Y:S04]  /*62d0*/  HMMA.16816.F32.BF16 R24, R176.reuse, R180, R24 ;  /* 0x000000b4b018723c */ /* 0x040fe80000041818 */
[C---:B------:R-:W-:Y:S04]  /*62e0*/  LEA R192, P3, R235.reuse, R194, 0x5 ;  /* 0x000000c2ebc07211 */ /* 0x040fe800078628ff */
[-C--:B------:R-:W-:Y:S03]  /*62f0*/  HMMA.16816.F32.BF16 R28, R176, R182.reuse, R28 ;  /* 0x000000b6b01c723c */ /* 0x080fe6000004181c */
[C---:B------:R-:W-:Y:S02]  /*6300*/  LEA.HI.X.SX32 R193, R235.reuse, R195, 0x5, P3 ;  /* 0x000000c3ebc17211 */ /* 0x040fe400018f2eff */
[C---:B------:R-:W-:Y:S03]  /*6310*/  LEA R190, P3, R235.reuse, R192, 0x5 ;  /* 0x000000c0ebbe7211 */ /* 0x040fe600078628ff */
[----:B------:R-:W-:Y:S01]  /*6320*/  HMMA.16816.F32.BF16 R32, R164, R182, R32 ;  /* 0x000000b6a420723c */ /* 0x000fe20000041820 */
[----:B------:R2:W3:Y:S03]  /*6330*/  LDSM.16.MT88.4 R164, [R0+0x13800] ;  /* 0x0138000000a4783b */ /* 0x0004e60000004200 */
        /* <DEDUP_REMOVED lines=9> */
[C---:B------:R-:W-:Y:S02]  /*63d0*/  LEA.HI.X.SX32 R199, R235.reuse, R181, 0x5, P3 ;  /* 0x000000b5ebc77211 */ /* 0x040fe400018f2eff */
[----:B--2---:R-:W-:Y:S03]  /*63e0*/  @P4 LOP3.LUT R0, R216, 0x10, RZ, 0xc0, !PT ;  /* 0x00000010d8004812 */ /* 0x004fe600078ec0ff */
[C---:B------:R-:W-:Y:S04]  /*63f0*/  HMMA.16816.F32.BF16 R16, R168.reuse, R174, R16 ;  /* 0x000000aea810723c */ /* 0x040fe80000041810 */
[C---:B------:R-:W-:Y:S01]  /*6400*/  IMAD.WIDE R228, R235.reuse, -0xc0, R198 ;  /* 0xffffff40ebe47825 */ /* 0x040fe200078e02c6 */
[----:B------:R-:W-:Y:S03]  /*6410*/  @P4 LOP3.LUT R242, R0, 0x7, R2, 0xf8, !PT ;  /* 0x0000000700f24812 */ /* 0x000fe600078ef802 */
[-C--:B---3--:R-:W-:Y:S03]  /*6420*/  HMMA.16816.F32.BF16 R20, R168, R164.reuse, R20 ;  /* 0x000000a4a814723c */ /* 0x088fe60000041814 */
[C---:B------:R-:W-:Y:S01]  /*6430*/  LEA R178, P3, R235.reuse, R228, 0x5 ;  /* 0x000000e4ebb27211 */ /* 0x040fe200078628ff */
[C---:B------:R-:W-:Y:S02]  /*6440*/  VIADD R0, R208.reuse, 0x40 ;  /* 0x00000040d0007836 */ /* 0x040fe40000000000 */
[----:B------:R-:W-:Y:S01]  /*6450*/  @P0 VIADD R0, R208, 0xffffffc0 ;  /* 0xffffffc0d0000836 */ /* 0x000fe20000000000 */
[C---:B------:R-:W-:Y:S01]  /*6460*/  LEA.HI.X.SX32 R179, R235.reuse, R229, 0x5, P3 ;  /* 0x000000e5ebb37211 */ /* 0x040fe200018f2eff */
        /* <DEDUP_REMOVED lines=23> */
[C---:B------:R-:W-:Y:S04]  /*65e0*/  LEA.HI.X.SX32 R183, R235.reuse, R171, 0x5, P3 ;  /* 0x000000abebb77211 */ /* 0x040fe800018f2eff */
[----:B------:R4:W-:Y:S01]  /*65f0*/  REDG.E.ADD.F32.FTZ.RN.STRONG.GPU desc[UR30][R202.64], R8 ;  /* 0x00000008ca0079a6 */ /* 0x0009e2000c12f31e */
[C---:B------:R-:W-:Y:S04]  /*6600*/  IMAD.WIDE R184, R235.reuse, -0xc0, R182 ;  /* 0xffffff40ebb87825 */ /* 0x040fe800078e02b6 */
[----:B------:R4:W-:Y:S01]  /*6610*/  REDG.E.ADD.F32.FTZ.RN.STRONG.GPU desc[UR30][R200.64], R9 ;  /* 0x00000009c80079a6 */ /* 0x0009e2000c12f31e */
        /* <DEDUP_REMOVED lines=20> */
[----:B------:R-:W-:Y:S02]  /*6760*/  LEA.HI.X.SX32 R9, R235, R5, 0x5, P3 ;  /* 0x00000005eb097211 */ /* 0x000fe400018f2eff */
[----:B------:R-:W-:Y:S02]  /*6770*/  PLOP3.LUT P3, PT, PT, PT, UP1, 0x80, 0x8 ;  /* 0x000000000008781c */ /* 0x000fe40003f6f018 */
[----:B------:R-:W-:Y:S01]  /*6780*/  REDG.E.ADD.F32.FTZ.RN.STRONG.GPU desc[UR30][R198.64+0x80], R15 ;  /* 0x0000800fc60079a6 */ /* 0x000fe2000c12f31e */
[----:B------:R-:W-:Y:S04]  /*6790*/  @UP0 UIADD3 UR50, UP1, UPT, UR50, -0x100, URZ ;  /* 0xffffff0032320890 */ /* 0x000fe8000ff3e0ff */
[----:B------:R-:W-:Y:S01]  /*67a0*/  REDG.E.ADD.F32.FTZ.RN.STRONG.GPU desc[UR30][R236.64+0x100], R20 ;  /* 0x00010014ec0079a6 */ /* 0x000fe2000c12f31e */
[----:B------:R-:W-:Y:S02]  /*67b0*/  @UP0 UIADD3.X UR5, UPT, UPT, UR5, -0x1, URZ, UP1, !UPT ;  /* 0xffffffff05050890 */ /* 0x000fe40008ffe4ff */
[----:B------:R-:W-:Y:S02]  /*67c0*/  UISETP.GT.AND UP1, UPT, UR39, UR6, UPT ;  /* 0x000000062700728c */ /* 0x000fe4000bf24270 */
        /* <DEDUP_REMOVED lines=17> */
[----:B------:R-:W3:Y:S05]  /*68e0*/  LDSM.16.MT88.4 R12, [R3+0x1e000] ;  /* 0x01e00000030c783b */ /* 0x000eea0000004200 */
[----:B------:R-:W4:Y:S05]  /*68f0*/  LDSM.16.MT88.4 R16, [R0] ;  /* 0x000000000010783b */ /* 0x000f2a0000004200 */
[----:B------:R-:W4:Y:S05]  /*6900*/  LDSM.16.MT88.4 R20, [R208+0x2000] ;  /* 0x00200000d014783b */ /* 0x000f2a0000004200 */
[----:B------:R-:W2:Y:S05]  /*6910*/  LDSM.16.MT88.4 R24, [R0+0x2000] ;  /* 0x002000000018783b */ /* 0x000eaa0000004200 */
[----:B------:R-:W-:Y:S05]  /*6920*/  LDSM.16.MT88.4 R32, [R3+0x1c800] ;  /* 0x01c800000320783b */ /* 0x000fea0000004200 */
[----:B------:R-:W2:Y:S05]  /*6930*/  LDSM.16.MT88.4 R28, [R208+0x800] ;  /* 0x00080000d01c783b */ /* 0x000eaa0000004200 */
[----:B------:R-:W2:Y:S01]  /*6940*/  LDSM.16.MT88.4 R164, [R3+0x1e800] ;  /* 0x01e8000003a4783b */ /* 0x000ea20000004200 */
[-C--:B-1----:R-:W-:Y:S04]  /*6950*/  HMMA.16816.F32.BF16 R100, R4, R8.reuse, R100 ;  /* 0x000000080464723c */ /* 0x082fe80000041864 */
[----:B------:R-:W1:Y:S05]  /*6960*/  LDSM.16.MT88.4 R168, [R0+0x800] ;  /* 0x0008000000a8783b */ /* 0x000e6a0000004200 */
[----:B------:R-:W1:Y:S01]  /*6970*/  LDSM.16.MT88.4 R172, [R208+0x2800] ;  /* 0x00280000d0ac783b */ /* 0x000e620000004200 */
[C---:B---3--:R-:W-:Y:S04]  /*6980*/  HMMA.16816.F32.BF16 R104, R12.reuse, R8, R104 ;  /* 0x000000080c68723c */ /* 0x048fe80000041868 */
[----:B------:R-:W-:Y:S04]  /*6990*/  LDSM.16.MT88.4 R176, [R3+0x1f800] ;  /* 0x01f8000003b0783b */ /* 0x000fe80000004200 */
[-C--:B------:R-:W-:Y:S01]  /*69a0*/  HMMA.16816.F32.BF16 R108, R12, R10.reuse, R108 ;  /* 0x0000000a0c6c723c */ /* 0x080fe2000004186c */
[----:B------:R-:W-:Y:S07]  /*69b0*/  LDSM.16.MT88.4 R180, [R208+0x3800] ;  /* 0x00380000d0b4783b */ /* 0x000fee0000004200 */
[C---:B------:R-:W-:Y:S01]  /*69c0*/  HMMA.16816.F32.BF16 R112, R4.reuse, R10, R112 ;  /* 0x0000000a0470723c */ /* 0x040fe20000041870 */
[----:B------:R-:W3:Y:S07]  /*69d0*/  LDSM.16.MT88.4 R8, [R0+0x2800] ;  /* 0x002800000008783b */ /* 0x000eee0000004200 */
[-C--:B----4-:R-:W-:Y:S08]  /*69e0*/  HMMA.16816.F32.BF16 R116, R4, R16.reuse, R116 ;  /* 0x000000100474723c */ /* 0x090ff00000041874 */
        /* <DEDUP_REMOVED lines=9> */
[-C--:B--2---:R-:W-:Y:S08]  /*6a80*/  HMMA.16816.F32.BF16 R148, R4, R24.reuse, R148 ;  /* 0x000000180494723c */ /* 0x084ff00000041894 */
[C---:B------:R-:W-:Y:S01]  /*6a90*/  HMMA.16816.F32.BF16 R152, R12.reuse, R24, R152 ;  /* 0x000000180c98723c */ /* 0x040fe20000041898 */
[----:B------:R-:W-:Y:S07]  /*6aa0*/  @P4 STL [R1], R234 ;  /* 0x000000ea01004387 */ /* 0x000fee0000100800 */
[-C--:B------:R-:W-:Y:S01]  /*6ab0*/  HMMA.16816.F32.BF16 R156, R12, R26.reuse, R156 ;  /* 0x0000001a0c9c723c */ /* 0x080fe2000004189c */
[----:B------:R-:W-:Y:S07]  /*6ac0*/  LDSM.16.MT88.4 R12, [R208+0x1000] ;  /* 0x00100000d00c783b */ /* 0x000fee0000004200 */
[----:B------:R-:W-:Y:S01]  /*6ad0*/  HMMA.16816.F32.BF16 R160, R4, R26, R160 ;  /* 0x0000001a04a0723c */ /* 0x000fe200000418a0 */
[----:B------:R-:W2:Y:S05]  /*6ae0*/  LDSM.16.MT88.4 R4, [R3+0x1d000] ;  /* 0x01d000000304783b */ /* 0x000eaa0000004200 */
        /* <DEDUP_REMOVED lines=16> */
[-C--:B---3--:R-:W-:Y:S08]  /*6bf0*/  HMMA.16816.F32.BF16 R148, R32, R8.reuse, R148 ;  /* 0x000000082094723c */ /* 0x088ff00000041894 */
[C---:B------:R-:W-:Y:S08]  /*6c00*/  HMMA.16816.F32.BF16 R152, R164.reuse, R8, R152 ;  /* 0x00000008a498723c */ /* 0x040ff00000041898 */
[-C--:B------:R-:W-:Y:S01]  /*6c10*/  HMMA.16816.F32.BF16 R156, R164, R10.reuse, R156 ;  /* 0x0000000aa49c723c */ /* 0x080fe2000004189c */
[----:B------:R-:W3:Y:S07]  /*6c20*/  LDSM.16.MT88.4 R164, [R0+0x1800] ;  /* 0x0018000000a4783b */ /* 0x000eee0000004200 */
[----:B------:R-:W-:Y:S01]  /*6c30*/  HMMA.16816.F32.BF16 R160, R32, R10, R160 ;  /* 0x0000000a20a0723c */ /* 0x000fe200000418a0 */
[----:B------:R4:W3:Y:S07]  /*6c40*/  LDSM.16.MT88.4 R8, [R0+0x3800] ;  /* 0x003800000008783b */ /* 0x0008ee0000004200 */
[-C--:B--2---:R-:W-:Y:S08]  /*6c50*/  HMMA.16816.F32.BF16 R100, R4, R12.reuse, R100 ;  /* 0x0000000c0464723c */ /* 0x084ff00000041864 */
        /* <DEDUP_REMOVED lines=36> */
.L_x_930:
[----:B------:R-:W1:Y:S01]  /*6ea0*/  LDCU UR6, c[0x0][0x4fc] ;  /* 0x00009f80ff0677ac */ /* 0x000e620008000800 */
[----:B------:R-:W-:Y:S02]  /*6eb0*/  R2P PR, R218, 0x18 ;  /* 0x00000018da007804 */ /* 0x000fe40000000000 */
[----:B------:R-:W-:Y:S01]  /*6ec0*/  MOV R215, RZ ;  /* 0x000000ff00d77202 */ /* 0x000fe20000000f00 */
[----:B------:R-:W2:Y:S01]  /*6ed0*/  LDCU UR5, c[0x0][0x500] ;  /* 0x0000a000ff0577ac */ /* 0x000ea20008000800 */
[----:B------:R-:W-:Y:S01]  /*6ee0*/  USHF.L.U32 UR14, UR33, 0x7, URZ ;  /* 0x00000007210e7899 */ /* 0x000fe200080006ff */
[----:B------:R-:W-:Y:S01]  /*6ef0*/  UMOV UR27, UR22 ;  /* 0x00000016001b7c82 */ /* 0x000fe20008000000 */
[----:B------:R-:W3:Y:S01]  /*6f00*/  LDCU.64 UR12, c[0x0][0x5b0] ;  /* 0x0000b600ff0c77ac */ /* 0x000ee20008000a00 */
[----:B-1----:R-:W-:Y:S01]  /*6f10*/  FMUL.FTZ R4, R58, UR6 ;  /* 0x000000063a047c20 */ /* 0x002fe20008410000 */
[----:B----4-:R-:W-:Y:S01]  /*6f20*/  FMUL.FTZ R11, R59, UR6 ;  /* 0x000000063b0b7c20 */ /* 0x010fe20008410000 */
        /* <DEDUP_REMOVED lines=8> */
[----:B------:R-:W-:Y:S01]  /*6fb0*/  SHF.L.U32 R4, R218, 0x4, RZ ;  /* 0x00000004da047819 */ /* 0x000fe200000006ff */
[----:B------:R-:W-:Y:S01]  /*6fc0*/  FMUL.FTZ R10, R65, UR6 ;  /* 0x00000006410a7c20 */ /* 0x000fe20008410000 */
[----:B------:R-:W-:Y:S01]  /*6fd0*/  F2FP.BF16.F32.PACK_AB R7, R7, R0 ;  /* 0x000000000707723e */ /* 0x000fe200000010ff */
[----:B--2---:R-:W-:Y:S01]  /*6fe0*/  FMUL.FTZ R100, R100, UR5 ;  /* 0x0000000564647c20 */ /* 0x004fe20008410000 */
[----:B------:R-:W-:Y:S01]  /*6ff0*/  F2FP.BF16.F32.PACK_AB R9, R9, R66 ;  /* 0x000000420909723e */ /* 0x000fe200000010ff */
[----:B------:R-:W-:Y:S01]  /*7000*/  FMUL.FTZ R27, R101, UR5 ;  /* 0x00000005651b7c20 */ /* 0x000fe20008410000 */
[----:B------:R-:W-:Y:S01]  /*7010*/  F2FP.BF16.F32.PACK_AB R8, R8, R2 ;  /* 0x000000020808723e */ /* 0x000fe200000010ff */
[----:B------:R-:W-:Y:S01]  /*7020*/  FMUL.FTZ R102, R102, UR5 ;  /* 0x0000000566667c20 */ /* 0x000fe20008410000 */
[----:B------:R-:W-:Y:S01]  /*7030*/  LOP3.LUT R0, R241, 0x1f8, RZ, 0xc0, !PT ;  /* 0x000001f8f1007812 */ /* 0x000fe200078ec0ff */
[----:B------:R-:W-:Y:S01]  /*7040*/  FMUL.FTZ R26, R103, UR5 ;  /* 0x00000005671a7c20 */ /* 0x000fe20008410000 */
[----:B------:R-:W-:Y:S01]  /*7050*/  SHF.L.U32 R66, R218, 0x5, RZ ;  /* 0x00000005da427819 */ /* 0x000fe200000006ff */
[----:B------:R-:W-:Y:S01]  /*7060*/  FMUL.FTZ R114, R114, UR5 ;  /* 0x0000000572727c20 */ /* 0x000fe20008410000 */
[----:B------:R-:W-:Y:S01]  /*7070*/  SHF.L.U32 R2, R218, 0x1, RZ ;  /* 0x00000001da027819 */ /* 0x000fe200000006ff */
[----:B------:R-:W-:Y:S01]  /*7080*/  FMUL.FTZ R6, R115, UR5 ;  /* 0x0000000573067c20 */ /* 0x000fe20008410000 */
[----:B------:R-:W-:Y:S01]  /*7090*/  LOP3.LUT R4, R4, 0x1c0, RZ, 0xc0, !PT ;  /* 0x000001c004047812 */ /* 0x000fe200078ec0ff */
[----:B------:R-:W-:Y:S01]  /*70a0*/  FMUL.FTZ R112, R112, UR5 ;  /* 0x0000000570707c20 */ /* 0x000fe20008410000 */
[----:B------:R-:W-:Y:S01]  /*70b0*/  F2FP.BF16.F32.PACK_AB R10, R10, R3 ;  /* 0x000000030a0a723e */ /* 0x000fe200000010ff */
[----:B------:R-:W-:Y:S01]  /*70c0*/  FMUL.FTZ R23, R113, UR5 ;  /* 0x0000000571177c20 */ /* 0x000fe20008410000 */
[--C-:B------:R-:W-:Y:S01]  /*70d0*/  LOP3.LUT R3, R0, 0x38, R218.reuse, 0x78, !PT ;  /* 0x0000003800037812 */ /* 0x100fe200078e78da */
[----:B------:R-:W-:Y:S01]  /*70e0*/  FMUL.FTZ R18, R49, UR6 ;  /* 0x0000000631127c20 */ /* 0x000fe20008410000 */
[----:B------:R-:W-:Y:S01]  /*70f0*/  SHF.R.U32.HI R218, RZ, 0x4, R218 ;  /* 0x00000004ffda7819 */ /* 0x000fe200000116da */
[----:B------:R-:W-:Y:S01]  /*7100*/  FMUL.FTZ R169, R50, UR6 ;  /* 0x0000000632a97c20 */ /* 0x000fe20008410000 */
[----:B------:R-:W-:Y:S01]  /*7110*/  LOP3.LUT R66, R66, 0xc00, RZ, 0xc0, !PT ;  /* 0x00000c0042427812 */ /* 0x000fe200078ec0ff */
[----:B------:R-:W-:Y:S01]  /*7120*/  FMUL.FTZ R104, R104, UR5 ;  /* 0x0000000568687c20 */ /* 0x000fe20008410000 */
[--C-:B------:R-:W-:Y:S01]  /*7130*/  LOP3.LUT R0, R4, 0x38, R2.reuse, 0xf8, !PT ;  /* 0x0000003804007812 */ /* 0x100fe200078ef802 */
[----:B------:R-:W-:Y:S01]  /*7140*/  FMUL.FTZ R25, R105, UR5 ;  /* 0x0000000569197c20 */ /* 0x000fe20008410000 */
[----:B------:R-:W-:Y:S01]  /*7150*/  LOP3.LUT R2, R66, 0x6, R2, 0xf8, !PT ;  /* 0x0000000642027812 */ /* 0x000fe200078ef802 */
[----:B------:R-:W-:Y:S01]  /*7160*/  FMUL.FTZ R106, R106, UR5 ;  /* 0x000000056a6a7c20 */ /* 0x000fe20008410000 */
[----:B------:R-:W-:Y:S01]  /*7170*/  LOP3.LUT R0, R0, 0x8, R218, 0x78, !PT ;  /* 0x0000000800007812 */ /* 0x000fe200078e78da */
[----:B------:R-:W-:Y:S01]  /*7180*/  FMUL.FTZ R24, R107, UR5 ;  /* 0x000000056b187c20 */ /* 0x000fe20008410000 */
[----:B------:R-:W-:Y:S01]  /*7190*/  MOV R4, 0x20 ;  /* 0x0000002000047802 */ /* 0x000fe20000000f00 */
[----:B------:R-:W-:Y:S01]  /*71a0*/  FMUL.FTZ R170, R48, UR6 ;  /* 0x0000000630aa7c20 */ /* 0x000fe20008410000 */
[----:B------:R-:W-:Y:S01]  /*71b0*/  LOP3.LUT R0, R2, R0, RZ, 0xfc, !PT ;  /* 0x0000000002007212 */ /* 0x000fe200078efcff */
[----:B------:R-:W-:Y:S01]  /*71c0*/  FMUL.FTZ R15, R47, UR6 ;  /* 0x000000062f0f7c20 */ /* 0x000fe20008410000 */
[----:B------:R-:W-:Y:S01]  /*71d0*/  SEL R4, R4, 0xffffffe0, !P3 ;  /* 0xffffffe004047807 */ /* 0x000fe20005800000 */
[----:B------:R-:W-:Y:S01]  /*71e0*/  FMUL.FTZ R108, R108, UR5 ;  /* 0x000000056c6c7c20 */ /* 0x000fe20008410000 */
[----:B------:R-:W-:Y:S01]  /*71f0*/  LEA R0, R0, UR4, 0x1 ;  /* 0x0000000400007c11 */ /* 0x000fe2000f8e08ff */
[----:B------:R-:W-:Y:S01]  /*7200*/  FMUL.FTZ R50, R109, UR5 ;  /* 0x000000056d327c20 */ /* 0x000fe20008410000 */
[----:B------:R-:W-:Y:S01]  /*7210*/  FMUL.FTZ R110, R110, UR5 ;  /* 0x000000056e6e7c20 */ /* 0x000fe20008410000 */
[----:B------:R-:W-:Y:S01]  /*7220*/  FMUL.FTZ R49, R111, UR5 ;  /* 0x000000056f317c20 */ /* 0x000fe20008410000 */
[----:B------:R-:W-:Y:S01]  /*7230*/  IADD3 R66, PT, PT, R0, 0xc000, RZ ;  /* 0x0000c00000427810 */ /* 0x000fe20007ffe0ff */
[----:B------:R-:W-:Y:S01]  /*7240*/  FMUL.FTZ R19, R43, UR6 ;  /* 0x000000062b137c20 */ /* 0x000fe20008410000 */
[----:B------:R-:W-:Y:S01]  /*7250*/  F2FP.BF16.F32.PACK_AB R27, R27, R100 ;  /* 0x000000641b1b723e */ /* 0x000fe200000010ff */
[----:B------:R-:W-:Y:S01]  /*7260*/  BAR.SYNC.DEFER_BLOCKING 0x0 ;  /* 0x0000000000007b1d */ /* 0x000fe20000010000 */
[----:B------:R-:W-:Y:S01]  /*7270*/  F2FP.BF16.F32.PACK_AB R26, R26, R102 ;  /* 0x000000661a1a723e */ /* 0x000fe200000010ff */
[----:B------:R-:W-:Y:S01]  /*7280*/  FMUL.FTZ R168, R44, UR6 ;  /* 0x000000062ca87c20 */ /* 0x000fe20008410000 */
[----:B------:R-:W-:Y:S01]  /*7290*/  LOP3.LUT R241, R3, 0x1e00, R241, 0xf8, !PT ;  /* 0x00001e0003f17812 */ /* 0x000fe200078ef8f1 */
[----:B------:R-:W-:Y:S01]  /*72a0*/  FMUL.FTZ R116, R116, UR5 ;  /* 0x0000000574747c20 */ /* 0x000fe20008410000 */
[----:B------:R-:W-:Y:S01]  /*72b0*/  FMUL.FTZ R48, R117, UR5 ;  /* 0x0000000575307c20 */ /* 0x000fe20008410000 */
[----:B------:R-:W-:Y:S01]  /*72c0*/  FMUL.FTZ R118, R118, UR5 ;  /* 0x0000000576767c20 */ /* 0x000fe20008410000 */
        /* <DEDUP_REMOVED lines=67> */
[----:B-1----:R-:W-:Y:S01]  /*7700*/  IADD3 R6, PT, PT, R4, R2, RZ ;  /* 0x0000000204067210 */ /* 0x002fe20007ffe0ff */
        /* <DEDUP_REMOVED lines=22> */
[----:B------:R-:W-:Y:S01]  /*7870*/  F2FP.BF16.F32.PACK_AB R34, R34, R140 ;  /* 0x0000008c2222723e */ /* 0x000fe200000010ff */
[----:B------:R-:W-:Y:S01]  /*7880*/  STS [R6+0x400], R43 ;  /* 0x0004002b06007388 */ /* 0x000fe20000000800 */
[----:B--2---:R-:W1:Y:S01]  /*7890*/  LDC.64 R24, c[0x0][0x5c0] ;  /* 0x00017000ff187b82 */ /* 0x004e620000000a00 */
[----:B------:R-:W-:Y:S01]  /*78a0*/  F2FP.BF16.F32.PACK_AB R33, R33, R142 ;  /* 0x0000008e2121723e */ /* 0x000fe200000010ff */
[----:B------:R-:W-:Y:S01]  /*78b0*/  FMUL.FTZ R166, R52, UR6 ;  /* 0x0000000634a67c20 */ /* 0x000fe20008410000 */
[----:B------:R-:W-:Y:S01]  /*78c0*/  STS [R2+0x2000], R46 ;  /* 0x0020002e02007388 */ /* 0x000fe20000000800 */
[----:B------:R-:W-:Y:S01]  /*78d0*/  F2FP.BF16.F32.PACK_AB R32, R32, R148 ;  /* 0x000000942020723e */ /* 0x000fe200000010ff */
[----:B------:R-:W-:Y:S01]  /*78e0*/  FMUL.FTZ R14, R53, UR6 ;  /* 0x00000006350e7c20 */ /* 0x000fe20008410000 */
[----:B------:R-:W-:Y:S01]  /*78f0*/  F2FP.BF16.F32.PACK_AB R31, R31, R150 ;  /* 0x000000961f1f723e */ /* 0x000fe200000010ff */
        /* <DEDUP_REMOVED lines=44> */
[----:B------:R-:W-:Y:S01]  /*7bc0*/  STS [R2+0x4000], R32 ;  /* 0x0040002002007388 */ /* 0x000fe20000000800 */
[----:B------:R-:W-:Y:S01]  /*7bd0*/  FMUL.FTZ R59, R77, UR6 ;  /* 0x000000064d3b7c20 */ /* 0x000fe20008410000 */
[----:B------:R-:W-:Y:S01]  /*7be0*/  FMUL.FTZ R78, R78, UR6 ;  /* 0x000000064e4e7c20 */ /* 0x000fe20008410000 */
[----:B------:R-:W-:Y:S01]  /*7bf0*/  FMUL.FTZ R58, R79, UR6 ;  /* 0x000000064f3a7c20 */ /* 0x000fe20008410000 */
[----:B------:R-:W-:Y:S01]  /*7c00*/  STS [R2+0x4400], R31 ;  /* 0x0044001f02007388 */ /* 0x000fe20000000800 */
[----:B------:R-:W-:Y:S01]  /*7c10*/  F2FP.BF16.F32.PACK_AB R12, R12, R164 ;  /* 0x000000a40c0c723e */ /* 0x000fe200000010ff */
[----:B------:R-:W-:Y:S01]  /*7c20*/  FMUL.FTZ R84, R84, UR6 ;  /* 0x0000000654547c20 */ /* 0x000fe20008410000 */
[----:B------:R-:W-:Y:S01]  /*7c30*/  FMUL.FTZ R57, R85, UR6 ;  /* 0x0000000655397c20 */ /* 0x000fe20008410000 */
[----:B------:R-:W-:Y:S01]  /*7c40*/  STS [R6+0x4000], R28 ;  /* 0x0040001c06007388 */ /* 0x000fe20000000800 */
[----:B------:R-:W-:Y:S01]  /*7c50*/  FMUL.FTZ R86, R86, UR6 ;  /* 0x0000000656567c20 */ /* 0x000fe20008410000 */
[----:B------:R-:W-:Y:S01]  /*7c60*/  FMUL.FTZ R56, R87, UR6 ;  /* 0x0000000657387c20 */ /* 0x000fe20008410000 */
[----:B------:R-:W-:Y:S01]  /*7c70*/  USHF.R.S32.HI UR5, URZ, 0x1f, UR14 ;  /* 0x0000001fff057899 */ /* 0x000fe2000801140e */
[----:B------:R-:W-:Y:S01]  /*7c80*/  STS [R6+0x4400], R163 ;  /* 0x004400a306007388 */ /* 0x000fe20000000800 */
[----:B------:R-:W-:Y:S01]  /*7c90*/  FMUL.FTZ R96, R96, UR6 ;  /* 0x0000000660607c20 */ /* 0x000fe20008410000 */
[----:B------:R-:W-:Y:S01]  /*7ca0*/  FMUL.FTZ R61, R97, UR6 ;  /* 0x00000006613d7c20 */ /* 0x000fe20008410000 */
[----:B------:R-:W-:Y:S01]  /*7cb0*/  FMUL.FTZ R98, R98, UR6 ;  /* 0x0000000662627c20 */ /* 0x000fe20008410000 */
[----:B------:R-:W-:Y:S01]  /*7cc0*/  STS [R2+0x6000], R30 ;  /* 0x0060001e02007388 */ /* 0x000fe20000000800 */
[----:B------:R-:W-:Y:S01]  /*7cd0*/  FMUL.FTZ R60, R99, UR6 ;  /* 0x00000006633c7c20 */ /* 0x000fe20008410000 */
[----:B------:R-:W-:Y:S01]  /*7ce0*/  F2FP.BF16.F32.PACK_AB R5, R5, R68 ;  /* 0x000000440505723e */ /* 0x000fe200000010ff */
[----:B------:R-:W-:Y:S01]  /*7cf0*/  UIADD3 UR14, UP0, UPT, UR41, UR14, URZ ;  /* 0x0000000e290e7290 */ /* 0x000fe2000ff1e0ff */
        /* <DEDUP_REMOVED lines=14> */
[----:B------:R-:W2:Y:S01]  /*7de0*/  LDCU.64 UR6, c[0x0][0x5a8] ;  /* 0x0000b500ff0677ac */ /* 0x000ea20008000a00 */
[----:B------:R-:W-:Y:S01]  /*7df0*/  F2FP.BF16.F32.PACK_AB R51, R51, R82 ;  /* 0x000000523333723e */ /* 0x000fe200000010ff */
[----:B------:R-:W-:Y:S01]  /*7e00*/  STS [R0+0x14400], R21 ;  /* 0x0144001500007388 */ /* 0x000fe20000000800 */
[----:B------:R-:W-:Y:S01]  /*7e10*/  F2FP.BF16.F32.PACK_AB R54, R54, R72 ;  /* 0x000000483636723e */ /* 0x000fe200000010ff */
[----:B------:R-:W-:Y:S01]  /*7e20*/  ULEA.HI.X.SX32 UR41, UR41, UR5, 0x1, UP0 ;  /* 0x0000000529297291 */ /* 0x000fe200080f0eff */
        /* <DEDUP_REMOVED lines=8> */
[----:B------:R3:W-:Y:S01]  /*7eb0*/  STS [R0+0x16000], R20 ;  /* 0x0160001400007388 */ /* 0x0007e20000000800 */
[----:B------:R-:W-:Y:S02]  /*7ec0*/  F2FP.BF16.F32.PACK_AB R61, R61, R96 ;  /* 0x000000603d3d723e */ /* 0x000fe400000010ff */
[----:B------:R-:W-:Y:S01]  /*7ed0*/  F2FP.BF16.F32.PACK_AB R60, R60, R98 ;  /* 0x000000623c3c723e */ /* 0x000fe200000010ff */
[----:B------:R-:W-:Y:S01]  /*7ee0*/  STS [R0+0x16400], R19 ;  /* 0x0164001300007388 */ /* 0x000fe20000000800 */
[----:B------:R-:W-:Y:S01]  /*7ef0*/  F2FP.BF16.F32.PACK_AB R62, R62, R88 ;  /* 0x000000583e3e723e */ /* 0x000fe200000010ff */
[----:B--2---:R-:W-:Y:S01]  /*7f00*/  UIMAD UR7, UR27, UR7, URZ ;  /* 0x000000071b0772a4 */ /* 0x004fe2000f8e02ff */
[----:B------:R-:W-:Y:S01]  /*7f10*/  F2FP.BF16.F32.PACK_AB R65, R65, R90 ;  /* 0x0000005a4141723e */ /* 0x000fe200000010ff */
[----:B------:R-:W-:Y:S01]  /*7f20*/  STS [R3+0x16000], R16 ;  /* 0x0160001003007388 */ /* 0x000fe20000000800 */
[----:B------:R-:W-:-:S02]  /*7f30*/  F2FP.BF16.F32.PACK_AB R64, R64, R92 ;  /* 0x0000005c4040723e */ /* 0x000fc400000010ff */
[----:B------:R-:W-:Y:S01]  /*7f40*/  F2FP.BF16.F32.PACK_AB R63, R63, R94 ;  /* 0x0000005e3f3f723e */ /* 0x000fe200000010ff */
[----:B------:R-:W-:Y:S04]  /*7f50*/  STS [R3+0x16400], R15 ;  /* 0x0164000f03007388 */ /* 0x000fe80000000800 */
[----:B------:R-:W-:Y:S04]  /*7f60*/  STS [R2+0x8000], R14 ;  /* 0x0080000e02007388 */ /* 0x000fe80000000800 */
[----:B------:R-:W-:Y:S04]  /*7f70*/  STS [R2+0x8400], R13 ;  /* 0x0084000d02007388 */ /* 0x000fe80000000800 */
[----:B------:R1:W-:Y:S01]  /*7f80*/  STS [R6+0x8000], R10 ;  /* 0x0080000a06007388 */ /* 0x0003e20000000800 */
[----:B---3--:R-:W2:Y:S03]  /*7f90*/  LDC.64 R20, c[0x0][0x5c8] ;  /* 0x00017200ff147b82 */ /* 0x008ea60000000a00 */
[----:B------:R-:W-:Y:S04]  /*7fa0*/  STS [R6+0x8400], R9 ;  /* 0x0084000906007388 */ /* 0x000fe80000000800 */
[----:B------:R-:W-:Y:S04]  /*7fb0*/  STS [R2+0xa000], R12 ;  /* 0x00a0000c02007388 */ /* 0x000fe80000000800 */
[----:B------:R3:W-:Y:S04]  /*7fc0*/  STS [R2+0xa400], R11 ;  /* 0x00a4000b02007388 */ /* 0x0007e80000000800 */
[----:B------:R4:W-:Y:S04]  /*7fd0*/  STS [R6+0xa000], R8 ;  /* 0x00a0000806007388 */ /* 0x0009e80000000800 */
[----:B------:R4:W-:Y:S04]  /*7fe0*/  STS [R6+0xa400], R7 ;  /* 0x00a4000706007388 */ /* 0x0009e80000000800 */
[----:B------:R4:W-:Y:S01]  /*7ff0*/  STS [R0+0x18000], R5 ;  /* 0x0180000500007388 */ /* 0x0009e20000000800 */
[----:B-1----:R-:W-:-:S02]  /*8000*/  SHF.L.U32 R10, R24, 0x6, RZ ;  /* 0x00000006180a7819 */ /* 0x002fc400000006ff */
[----:B--2---:R-:W-:Y:S01]  /*8010*/  SHF.L.U32 R22, R20, 0x6, RZ ;  /* 0x0000000614167819 */ /* 0x004fe200000006ff */
[----:B------:R-:W-:Y:S04]  /*8020*/  STS [R0+0x18400], R53 ;  /* 0x0184003500007388 */ /* 0x000fe80000000800 */
[----:B------:R-:W-:Y:S04]  /*8030*/  STS [R3+0x18000], R52 ;  /* 0x0180003403007388 */ /* 0x000fe80000000800 */
[----:B------:R-:W-:Y:S01]  /*8040*/  STS [R3+0x18400], R51 ;  /* 0x0184003303007388 */ /* 0x000fe20000000800 */
[----:B---3--:R-:W-:-:S03]  /*8050*/  SHF.L.U64.HI R11, R24, 0x6, R25 ;  /* 0x00000006180b7819 */ /* 0x008fc60000010219 */
[----:B------:R-:W-:Y:S01]  /*8060*/  STS [R0+0x1a000], R54 ;  /* 0x01a0003600007388 */ /* 0x000fe20000000800 */
[----:B----4-:R-:W1:Y:S03]  /*8070*/  LDC.64 R8, c[0x0][0x5d8] ;  /* 0x00017600ff087b82 */ /* 0x010e660000000a00 */
[----:B------:R2:W-:Y:S01]  /*8080*/  STS [R0+0x1a400], R55 ;  /* 0x01a4003700007388 */ /* 0x0005e20000000800 */
[----:B------:R-:W-:-:S03]  /*8090*/  IMAD R7, R24, UR41, RZ ;  /* 0x0000002918077c24 */ /* 0x000fc6000f8e02ff */
[----:B------:R-:W-:Y:S01]  /*80a0*/  STS [R3+0x1a000], R59 ;  /* 0x01a0003b03007388 */ /* 0x000fe20000000800 */
[----:B------:R-:W-:-:S03]  /*80b0*/  IMAD.WIDE.U32 R4, R24, UR14, R214 ;  /* 0x0000000e18047c25 */ /* 0x000fc6000f8e00d6 */
[----:B------:R-:W-:Y:S01]  /*80c0*/  STS [R3+0x1a400], R58 ;  /* 0x01a4003a03007388 */ /* 0x000fe20000000800 */
[----:B------:R-:W-:-:S03]  /*80d0*/  IMAD R7, R25, UR14, R7 ;  /* 0x0000000e19077c24 */ /* 0x000fc6000f8e0207 */
[----:B------:R-:W-:Y:S02]  /*80e0*/  STS [R2+0xc000], R57 ;  /* 0x00c0003902007388 */ /* 0x000fe40000000800 */
[----:B------:R-:W-:Y:S02]  /*80f0*/  IADD3 R5, PT, PT, R5, R7, RZ ;  /* 0x0000000705057210 */ /* 0x000fe40007ffe0ff */
[----:B------:R-:W-:Y:S01]  /*8100*/  STS [R2+0xc400], R56 ;  /* 0x00c4003802007388 */ /* 0x000fe20000000800 */
[----:B------:R-:W-:-:S03]  /*8110*/  MOV R7, UR6 ;  /* 0x0000000600077c02 */ /* 0x000fc60008000f00 */
[----:B------:R-:W-:Y:S02]  /*8120*/  STS [R6+0xc000], R61 ;  /* 0x00c0003d06007388 */ /* 0x000fe40000000800 */
[----:B------:R-:W-:Y:S02]  /*8130*/  IMAD.WIDE.U32 R4, R7, UR27, R4 ;  /* 0x0000001b07047c25 */ /* 0x000fe4000f8e0004 */
[----:B------:R-:W-:Y:S01]  /*8140*/  STS [R6+0xc400], R60 ;  /* 0x00c4003c06007388 */ /* 0x000fe20000000800 */
[----:B--2---:R-:W-:Y:S02]  /*8150*/  LEA R0, R241, UR4, 0x1 ;  /* 0x00000004f1007c11 */ /* 0x004fe4000f8e08ff */
[----:B------:R-:W-:Y:S01]  /*8160*/  IADD3 R5, PT, PT, R5, UR7, RZ ;  /* 0x0000000705057c10 */ /* 0x000fe2000fffe0ff */
[----:B------:R-:W-:Y:S01]  /*8170*/  STS [R2+0xe000], R62 ;  /* 0x00e0003e02007388 */ /* 0x000fe20000000800 */
[----:B------:R-:W2:Y:S03]  /*8180*/  LDCU.128 UR4, c[0x0][0x560] ;  /* 0x0000ac00ff0477ac */ /* 0x000ea60008000c00 */
[----:B------:R3:W-:Y:S01]  /*8190*/  STS [R2+0xe400], R65 ;  /* 0x00e4004102007388 */ /* 0x0007e20000000800 */
[----:B-1----:R-:W-:-:S03]  /*81a0*/  IMAD.WIDE.U32 R4, R8, UR25, R4 ;  /* 0x0000001908047c25 */ /* 0x002fc6000f8e0004 */
[----:B------:R-:W-:Y:S01]  /*81b0*/  STS [R6+0xe000], R64 ;  /* 0x00e0004006007388 */ /* 0x000fe20000000800 */
[----:B------:R-:W-:Y:S02]  /*81c0*/  IMAD R5, R9, UR25, R5 ;  /* 0x0000001909057c24 */ /* 0x000fe4000f8e0205 */
[----:B------:R-:W1:Y:S01]  /*81d0*/  LDC.64 R8, c[0x0][0x5e0] ;  /* 0x00017800ff087b82 */ /* 0x000e620000000a00 */
[----:B------:R4:W-:Y:S01]  /*81e0*/  STS [R6+0xe400], R63 ;  /* 0x00e4003f06007388 */ /* 0x0009e20000000800 */
[----:B------:R-:W-:-:S06]  /*81f0*/  IMAD.WIDE.U32 R4, R207, R24, R4 ;  /* 0x00000018cf047225 */ /* 0x000fcc00078e0004 */
[----:B------:R-:W-:Y:S01]  /*8200*/  BAR.SYNC.DEFER_BLOCKING 0x0 ;  /* 0x0000000000007b1d */ /* 0x000fe20000010000 */
[----:B---3--:R-:W-:-:S04]  /*8210*/  IMAD.WIDE.U32 R2, R20, UR14, R214 ;  /* 0x0000000e14027c25 */ /* 0x008fc8000f8e00d6 */
[----:B----4-:R-:W-:Y:S01]  /*8220*/  IMAD R6, R20, UR41, RZ ;  /* 0x0000002914067c24 */ /* 0x010fe2000f8e02ff */
[----:B------:R-:W3:Y:S03]  /*8230*/  LDS.128 R76, [R0+0xc000] ;  /* 0x00c00000004c7984 */ /* 0x000ee60000000c00 */
[----:B------:R-:W-:Y:S01]  /*8240*/  IMAD R6, R21, UR14, R6 ;  /* 0x0000000e15067c24 */ /* 0x000fe2000f8e0206 */
[----:B------:R-:W4:Y:S04]  /*8250*/  LDS.128 R68, [R0+0x10000] ;  /* 0x0100000000447984 */ /* 0x000f280000000c00 */
[----:B------:R-:W-:Y:S02]  /*8260*/  IADD3 R3, PT, PT, R3, R6, RZ ;  /* 0x0000000603037210 */ /* 0x000fe40007ffe0ff */
[----:B------:R-:W-:Y:S01]  /*8270*/  MOV R6, UR12 ;  /* 0x0000000c00067c02 */ /* 0x000fe20008000f00 */
[----:B------:R-:W4:Y:S04]  /*8280*/  LDS.128 R72, [R0+0xd000] ;  /* 0x00d0000000487984 */ /* 0x000f280000000c00 */
[----:B------:R-:W-:Y:S01]  /*8290*/  IMAD.WIDE.U32 R6, R6, UR27, R2 ;  /* 0x0000001b06067c25 */ /* 0x000fe2000f8e0002 */
[C---:B--2---:R-:W-:Y:S01]  /*82a0*/  LEA R2, P0, R4.reuse, UR4, 0x1 ;  /* 0x0000000404027c11 */ /* 0x044fe2000f8008ff */
[----:B------:R-:W2:Y:S02]  /*82b0*/  LDS.128 R64, [R0+0x11000] ;  /* 0x0110000000407984 */ /* 0x000ea40000000c00 */
[----:B------:R-:W-:Y:S01]  /*82c0*/  IMAD R3, R207, R25, R5 ;  /* 0x00000019cf037224 */ /* 0x000fe200078e0205 */
[----:B------:R-:W-:Y:S01]  /*82d0*/  IADD3 R5, PT, PT, R7, UR13, RZ ;  /* 0x0000000d07057c10 */ /* 0x000fe2000fffe0ff */
[----:B------:R-:W2:Y:S03]  /*82e0*/  LDS.128 R52, [R0+0xe000] ;  /* 0x00e0000000347984 */ /* 0x000ea60000000c00 */
[----:B------:R-:W-:Y:S01]  /*82f0*/  LEA.HI.X R3, R4, UR5, R3, 0x1, P0 ;  /* 0x0000000504037c11 */ /* 0x000fe200080f0c03 */
[----:B------:R-:W2:Y:S01]  /*8300*/  LDS.128 R48, [R0+0x12000] ;  /* 0x0120000000307984 */ /* 0x000ea20000000c00 */
[----:B------:R-:W-:-:S02]  /*8310*/  MOV R4, R6 ;  /* 0x0000000600047202 */ /* 0x000fc40000000f00 */
[-C--:B------:R-:W-:Y:S01]  /*8320*/  LEA R6, P0, R24, R2.reuse, 0x7 ;  /* 0x0000000218067211 */ /* 0x080fe200078038ff */
[----:B------:R-:W2:Y:S02]  /*8330*/  LDS.128 R60, [R0+0xf000] ;  /* 0x00f00000003c7984 */ /* 0x000ea40000000c00 */
[----:B-1----:R-:W-:Y:S01]  /*8340*/  IMAD.WIDE.U32 R4, R8, UR25, R4 ;  /* 0x0000001908047c25 */ /* 0x002fe2000f8e0004 */
[-C--:B------:R-:W-:Y:S01]  /*8350*/  LEA.HI.X R7, R24, R3.reuse, R25, 0x7, P0 ;  /* 0x0000000318077211 */ /* 0x080fe200000f3c19 */
[----:B------:R-:W1:Y:S01]  /*8360*/  LDS.128 R56, [R0+0x13000] ;  /* 0x0130000000387984 */ /* 0x000e620000000c00 */
[----:B------:R-:W-:Y:S01]  /*8370*/  IADD3 R8, P0, PT, R10, R2, RZ ;  /* 0x000000020a087210 */ /* 0x000fe20007f1e0ff */
[----:B------:R-:W-:Y:S01]  /*8380*/  IMAD R5, R9, UR25, R5 ;  /* 0x0000001909057c24 */ /* 0x000fe2000f8e0205 */
[----:B------:R-:W-:Y:S01]  /*8390*/  IADD3 R10, P1, PT, R6, R10, RZ ;  /* 0x0000000a060a7210 */ /* 0x000fe20007f3e0ff */
[----:B------:R-:W1:Y:S01]  /*83a0*/  LDS.128 R40, [R0+0x14000] ;  /* 0x0140000000287984 */ /* 0x000e620000000c00 */
[----:B------:R-:W-:-:S02]  /*83b0*/  IADD3.X R9, PT, PT, R11, R3, RZ, P0, !PT ;  /* 0x000000030b097210 */ /* 0x000fc400007fe4ff */
[----:B------:R-:W-:Y:S01]  /*83c0*/  IADD3.X R11, PT, PT, R7, R11, RZ, P1, !PT ;  /* 0x0000000b070b7210 */ /* 0x000fe20000ffe4ff */
[----:B------:R-:W1:Y:S04]  /*83d0*/  LDS.128 R44, [R0+0x18000] ;  /* 0x01800000002c7984 */ /* 0x000e680000000c00 */
[----:B------:R-:W1:Y:S04]  /*83e0*/  LDS.128 R36, [R0+0x15000] ;  /* 0x0150000000247984 */ /* 0x000e680000000c00 */
[----:B------:R-:W1:Y:S04]  /*83f0*/  LDS.128 R24, [R0+0x19000] ;  /* 0x0190000000187984 */ /* 0x000e680000000c00 */
[----:B------:R-:W1:Y:S04]  /*8400*/  LDS.128 R32, [R0+0x16000] ;  /* 0x0160000000207984 */ /* 0x000e680000000c00 */
[----:B------:R-:W1:Y:S04]  /*8410*/  LDS.128 R16, [R0+0x1a000] ;  /* 0x01a0000000107984 */ /* 0x000e680000000c00 */
[----:B------:R-:W1:Y:S04]  /*8420*/  LDS.128 R28, [R0+0x17000] ;  /* 0x01700000001c7984 */ /* 0x000e680000000c00 */
[----:B------:R2:W1:Y:S04]  /*8430*/  LDS.128 R12, [R0+0x1b000] ;  /* 0x01b00000000c7984 */ /* 0x0004680000000c00 */
[----:B---3--:R-:W-:Y:S04]  /*8440*/  STG.E.128 desc[UR30][R2.64], R76 ;  /* 0x0000004c02007986 */ /* 0x008fe8000c101d1e */
[----:B----4-:R3:W-:Y:S04]  /*8450*/  STG.E.128 desc[UR30][R2.64+0x80], R68 ;  /* 0x0000804402007986 */ /* 0x0107e8000c101d1e */
[----:B------:R-:W-:Y:S04]  /*8460*/  STG.E.128 desc[UR30][R8.64], R72 ;  /* 0x0000004808007986 */ /* 0x000fe8000c101d1e */
[----:B--2---:R2:W-:Y:S04]  /*8470*/  STG.E.128 desc[UR30][R8.64+0x80], R64 ;  /* 0x0000804008007986 */ /* 0x0045e8000c101d1e */
[----:B------:R-:W-:Y:S01]  /*8480*/  STG.E.128 desc[UR30][R6.64], R52 ;  /* 0x0000003406007986 */ /* 0x000fe2000c101d1e */
[----:B------:R-:W-:-:S03]  /*8490*/  SHF.L.U64.HI R0, R20, 0x6, R21 ;  /* 0x0000000614007819 */ /* 0x000fc60000010215 */
[----:B------:R4:W-:Y:S04]  /*84a0*/  STG.E.128 desc[UR30][R6.64+0x80], R48 ;  /* 0x0000803006007986 */ /* 0x0009e8000c101d1e */
[----:B------:R4:W-:Y:S04]  /*84b0*/  STG.E.128 desc[UR30][R10.64], R60 ;  /* 0x0000003c0a007986 */ /* 0x0009e8000c101d1e */
[----:B-1----:R1:W-:Y:S01]  /*84c0*/  STG.E.128 desc[UR30][R10.64+0x80], R56 ;  /* 0x000080380a007986 */ /* 0x0023e2000c101d1e */
[----:B---3--:R-:W-:-:S04]  /*84d0*/  IMAD.WIDE.U32 R2, R207, R20, R4 ;  /* 0x00000014cf027225 */ /* 0x008fc800078e0004 */
[----:B------:R-:W-:Y:S01]  /*84e0*/  IMAD R207, R207, R21, R3 ;  /* 0x00000015cfcf7224 */ /* 0x000fe200078e0203 */
[----:B------:R-:W-:-:S04]  /*84f0*/  LEA R4, P0, R2, UR6, 0x1 ;  /* 0x0000000602047c11 */ /* 0x000fc8000f8008ff */
[----:B------:R-:W-:Y:S02]  /*8500*/  LEA.HI.X R5, R2, UR7, R207, 0x1, P0 ;  /* 0x0000000702057c11 */ /* 0x000fe400080f0ccf */
[-C--:B------:R-:W-:Y:S02]  /*8510*/  LEA R2, P0, R20, R4.reuse, 0x7 ;  /* 0x0000000414027211 */ /* 0x080fe400078038ff */
[----:B--2---:R-:W-:Y:S01]  /*8520*/  IADD3 R8, P1, PT, R22, R4, RZ ;  /* 0x0000000416087210 */ /* 0x004fe20007f3e0ff */
[----:B------:R1:W-:Y:S01]  /*8530*/  STG.E.128 desc[UR30][R4.64], R40 ;  /* 0x0000002804007986 */ /* 0x0003e2000c101d1e */
[-C--:B------:R-:W-:Y:S02]  /*8540*/  LEA.HI.X R3, R20, R5.reuse, R21, 0x7, P0 ;  /* 0x0000000514037211 */ /* 0x080fe400000f3c15 */
[----:B----4-:R-:W-:Y:S01]  /*8550*/  IADD3 R6, P0, PT, R2, R22, RZ ;  /* 0x0000001602067210 */ /* 0x010fe20007f1e0ff */
[----:B------:R1:W-:Y:S01]  /*8560*/  STG.E.128 desc[UR30][R4.64+0x80], R44 ;  /* 0x0000802c04007986 */ /* 0x0003e2000c101d1e */
[----:B------:R-:W-:-:S02]  /*8570*/  IADD3.X R9, PT, PT, R0, R5, RZ, P1, !PT ;  /* 0x0000000500097210 */ /* 0x000fc40000ffe4ff */
[----:B------:R-:W-:-:S03]  /*8580*/  IADD3.X R7, PT, PT, R3, R0, RZ, P0, !PT ;  /* 0x0000000003077210 */ /* 0x000fc600007fe4ff */
[----:B------:R1:W-:Y:S04]  /*8590*/  STG.E.128 desc[UR30][R8.64], R36 ;  /* 0x0000002408007986 */ /* 0x0003e8000c101d1e */
[----:B------:R1:W-:Y:S04]  /*85a0*/  STG.E.128 desc[UR30][R8.64+0x80], R24 ;  /* 0x0000801808007986 */ /* 0x0003e8000c101d1e */
[----:B------:R1:W-:Y:S04]  /*85b0*/  STG.E.128 desc[UR30][R2.64], R32 ;  /* 0x0000002002007986 */ /* 0x0003e8000c101d1e */
[----:B------:R1:W-:Y:S04]  /*85c0*/  STG.E.128 desc[UR30][R2.64+0x80], R16 ;  /* 0x0000801002007986 */ /* 0x0003e8000c101d1e */
[----:B------:R1:W-:Y:S04]  /*85d0*/  STG.E.128 desc[UR30][R6.64], R28 ;  /* 0x0000001c06007986 */ /* 0x0003e8000c101d1e */
[----:B------:R1:W-:Y:S02]  /*85e0*/  STG.E.128 desc[UR30][R6.64+0x80], R12 ;  /* 0x0000800c06007986 */ /* 0x0003e4000c101d1e */
.L_x_927:
[----:B------:R-:W2:Y:S01]  /*85f0*/  LDCU UR5, c[0x0][0x438] ;  /* 0x00008700ff0577ac */ /* 0x000ea20008000800 */
        /* <DEDUP_REMOVED lines=8> */
[----:B-1----:R-:W-:Y:S05]  /*8680*/  EXIT ;  /* 0x000000000000794d */ /* 0x002fea0003800000 */
.L_x_935:
        /* <DEDUP_REMOVED lines=15> */
.L_x_1263:


//--------------------- .text._ZN5flash44flash_bwd_dq_dk_dv_loop_seqk_parallel_kernelI23Flash_bwd_kernel_traitsILi128ELi64ELi128ELi8ELi2ELi4ELi2ELb0ELb0EN7cutlass10bfloat16_tE19Flash_kernel_traitsILi128ELi64ELi128ELi8ES3_EELb0ELb1ELb0ELb0ELb1ELb1ELb1EEEvNS_16Flash_bwd_paramsE --------------------------
	.section	.text._ZN5flash44flash_bwd_dq_dk_dv_loop_seqk_parallel_kernelI23Flash_bwd_kernel_traitsILi128ELi64ELi128ELi8ELi2ELi4ELi2ELb0ELb0EN7cutlass10bfloat16_tE19Flash_kernel_traitsILi128ELi64ELi128ELi8ES3_EELb0ELb1ELb0ELb0ELb1ELb1ELb1EEEvNS_16Flash_bwd_paramsE,"ax",@progbits
	.align	128
        .global         _ZN5flash44flash_bwd_dq_dk_dv_loop_seqk_parallel_kernelI23Flash_bwd_kernel_traitsILi128ELi64ELi128ELi8ELi2ELi4ELi2ELb0ELb0EN7cutlass10bfloat16_tE19Flash_kernel_traitsILi128ELi64ELi128ELi8ES3_EELb0ELb1ELb0ELb0ELb1ELb1ELb1EEEvNS_16Flash_bwd_paramsE
        .type           _ZN5flash44flash_bwd_dq_dk_dv_loop_seqk_parallel_kernelI23Flash_bwd_kernel_traitsILi128ELi64ELi128ELi8ELi2ELi4ELi2ELb0ELb0EN7cutlass10bfloat16_tE19Flash_kernel_traitsILi128ELi64ELi128ELi8ES3_EELb0ELb1ELb0ELb0ELb1ELb1ELb1EEEvNS_16Flash_bwd_paramsE,@function
        .size           _ZN5flash44flash_bwd_dq_dk_dv_loop_seqk_parallel_kernelI23Flash_bwd_kernel_traitsILi128ELi64ELi128ELi8ELi2ELi4ELi2ELb0ELb0EN7cutlass10bfloat16_tE19Flash_kernel_traitsILi128ELi64ELi128ELi8ES3_EELb0ELb1ELb0ELb0ELb1ELb1ELb1EEEvNS_16Flash_bwd_paramsE,(.L_x_1264 - _ZN5flash44flash_bwd_dq_dk_dv_loop_seqk_parallel_kernelI23Flash_bwd_kernel_traitsILi128ELi64ELi128ELi8ELi2ELi4ELi2ELb0ELb0EN7cutlass10bfloat16_tE19Flash_kernel_traitsILi128ELi64ELi128ELi8ES3_EELb0ELb1ELb0ELb0ELb1ELb1ELb1EEEvNS_16Flash_bwd_paramsE)
        .other          _ZN5flash44flash_bwd_dq_dk_dv_loop_seqk_parallel_kernelI23Flash_bwd_kernel_traitsILi128ELi64ELi128ELi8ELi2ELi4ELi2ELb0ELb0EN7cutlass10bfloat16_tE19Flash_kernel_traitsILi128ELi64ELi128ELi8ES3_EELb0ELb1ELb0ELb0ELb1ELb1ELb1EEEvNS_16Flash_bwd_paramsE,@"STO_CUDA_ENTRY STV_DEFAULT"
_ZN5flash44flash_bwd_dq_dk_dv_loop_seqk_parallel_kernelI23Flash_bwd_kernel_traitsILi128ELi64ELi128ELi8ELi2ELi4ELi2ELb0ELb0EN7cutlass10bfloat16_tE19Flash_kernel_traitsILi128ELi64ELi128ELi8ES3_EELb0ELb1ELb0ELb0ELb1ELb1ELb1EEEvNS_16Flash_bwd_paramsE:
.text._ZN5flash44flash_bwd_dq_dk_dv_loop_seqk_parallel_kernelI23Flash_bwd_kernel_traitsILi128ELi64ELi128ELi8ELi2ELi4ELi2ELb0ELb0EN7cutlass10bfloat16_tE19Flash_kernel_traitsILi128ELi64ELi128ELi8ES3_EELb0ELb1ELb0ELb0ELb1ELb1ELb1EEEvNS_16Flash_bwd_paramsE:
        /* <DEDUP_REMOVED lines=35> */
.L_x_943:
        /* <DEDUP_REMOVED lines=19> */
[----:B------:R-:W-:Y:S05]  /*0360*/  BRA.U UP0, `(.L_x_936) ;  /* 0x0000008100247547 */ /* 0x000fea000b800000 */
        /* <DEDUP_REMOVED lines=51> */
.L_x_937:
[----:B------:R-:W1:Y:S01]  /*06a0*/  LDCU UR36, c[0x0][0x3e0] ;  /* 0x00007c00ff2477ac */ /* 0x000e620008000800 */
[----:B------:R-:W2:Y:S01]  /*06b0*/  LDCU UR45, c[0x0][0x444] ;  /* 0x00008880ff2d77ac */ /* 0x000ea20008000800 */
[----:B-1----:R-:W-:-:S04]  /*06c0*/  UIMAD UR36, UR27, UR36, UR26 ;  /* 0x000000241b2472a4 */ /* 0x002fc8000f8e021a */
[----:B--2---:R-:W-:-:S12]  /*06d0*/  UIMAD UR36, UR36, UR45, URZ ;  /* 0x0000002d242472a4 */ /* 0x004fd8000f8e02ff */
.L_x_938:
        /* <DEDUP_REMOVED lines=9> */
[----:B------:R-:W-:Y:S01]  /*0770*/  USHF.R.S32.HI UR12, URZ, 0x1f, UR40 ;  /* 0x0000001fff0c7899 */ /* 0x000fe20008011428 */
[----:B------:R-:W-:Y:S01]  /*0780*/  CS2R R154, SRZ ;  /* 0x00000000009a7805 */ /* 0x000fe2000001ff00 */
[----:B------:R-:W-:Y:S01]  /*0790*/  UIADD3 UR43, UP0, UPT, UR34, UR40, URZ ;  /* 0x00000028222b7290 */ /* 0x000fe2000ff1e0ff */
[----:B------:R-:W5:Y:S01]  /*07a0*/  LDC R36, c[0x0][0x44c] ;  /* 0x00011300ff247b82 */ /* 0x000f620000000800 */
[----:B------:R-:W1:Y:S01]  /*07b0*/  LDCU.64 UR18, c[0x0][0x588] ;  /* 0x0000b100ff1277ac */ /* 0x000e620008000a00 */
[----:B------:R-:W-:-:S02]  /*07c0*/  CS2R R152, SRZ ;  /* 0x0000000000987805 */ /* 0x000fc4000001ff00 */
[----:B------:R-:W-:Y:S02]  /*07d0*/  CS2R R150, SRZ ;  /* 0x0000000000967805 */ /* 0x000fe4000001ff00 */
[----:B------:R-:W-:Y:S01]  /*07e0*/  CS2R R148, SRZ ;  /* 0x0000000000947805 */ /* 0x000fe2000001ff00 */
[----:B------:R-:W-:Y:S01]  /*07f0*/  ULEA.HI.X.SX32 UR12, UR34, UR12, 0x1, UP0 ;  /* 0x0000000c220c7291 */ /* 0x000fe200080f0eff */
[----:B------:R-:W-:Y:S01]  /*0800*/  CS2R R142, SRZ ;  /* 0x00000000008e7805 */ /* 0x000fe2000001ff00 */
[----:B------:R-:W3:Y:S01]  /*0810*/  LDCU.64 UR4, c[0x0][0x3a8] ;  /* 0x00007500ff0477ac */ /* 0x000ee20008000a00 */
[----:B--2---:R-:W-:Y:S01]  /*0820*/  IMAD.U32 R4, RZ, RZ, UR16 ;  /* 0x00000010ff047e24 */ /* 0x004fe2000f8e00ff */
[----:B------:R-:W-:Y:S02]  /*0830*/  CS2R R140, SRZ ;  /* 0x00000000008c7805 */ /* 0x000fe4000001ff00 */
[----:B------:R-:W-:Y:S01]  /*0840*/  CS2R R146, SRZ ;  /* 0x0000000000927805 */ /* 0x000fe2000001ff00 */
[----:B------:R-:W-:Y:S01]  /*0850*/  UIMAD UR13, UR12, UR16, URZ ;  /* 0x000000100c0d72a4 */ /* 0x000fe2000f8e02ff */
[----:B----4-:R-:W-:Y:S01]  /*0860*/  IMAD.U32 R2, RZ, RZ, UR6 ;  /* 0x00000006ff027e24 */ /* 0x010fe2000f8e00ff */
[----:B------:R-:W-:Y:S01]  /*0870*/  UIMAD UR12, UR12, UR6, URZ ;  /* 0x000000060c0c72a4 */ /* 0x000fe2000f8e02ff */
[----:B------:R-:W-:Y:S01]  /*0880*/  CS2R R144, SRZ ;  /* 0x0000000000907805 */ /* 0x000fe2000001ff00 */
[----:B------:R-:W-:Y:S01]  /*0890*/  UIMAD UR13, UR43, UR17, UR13 ;  /* 0x000000112b0d72a4 */ /* 0x000fe2000f8e020d */
[----:B------:R-:W-:Y:S01]  /*08a0*/  CS2R R138, SRZ ;  /* 0x00000000008a7805 */ /* 0x000fe2000001ff00 */
[----:B------:R-:W-:Y:S01]  /*08b0*/  UIMAD UR12, UR43, UR7, UR12 ;  /* 0x000000072b0c72a4 */ /* 0x000fe2000f8e020c */
[----:B------:R-:W-:Y:S01]  /*08c0*/  CS2R R136, SRZ ;  /* 0x0000000000887805 */ /* 0x000fe2000001ff00 */
[----:B------:R-:W2:Y:S01]  /*08d0*/  LDCU.64 UR14, c[0x0][0x3a0] ;  /* 0x00007400ff0e77ac */ /* 0x000ea20008000a00 */
[----:B-1----:R-:W-:Y:S01]  /*08e0*/  IMAD.SHL.U32 R41, R222, 0x8, RZ ;  /* 0x00000008de297824 */ /* 0x002fe200078e00ff */
[--C-:B------:R-:W-:Y:S01]  /*08f0*/  SHF.R.U32.HI R211, RZ, 0x1, R222.reuse ;  /* 0x00000001ffd37819 */ /* 0x100fe200000116de */
[----:B------:R-:W-:Y:S01]  /*0900*/  IMAD.U32 R9, RZ, RZ, UR18 ;  /* 0x00000012ff097e24 */ /* 0x000fe2000f8e00ff */
[--C-:B------:R-:W-:Y:S01]  /*0910*/  SHF.R.U32.HI R35, RZ, 0x2, R222.reuse ;  /* 0x00000002ff237819 */ /* 0x100fe200000116de */
[----:B------:R-:W-:Y:S01]  /*0920*/  IMAD.U32 R10, RZ, RZ, UR19 ;  /* 0x00000013ff0a7e24 */ /* 0x000fe2000f8e00ff */
[----:B------:R-:W-:Y:S01]  /*0930*/  LOP3.LUT R212, R41, 0x38, RZ, 0xc0, !PT ;  /* 0x0000003829d47812 */ /* 0x000fe200078ec0ff */
[----:B------:R-:W1:Y:S01]  /*0940*/  LDCU.64 UR18, c[0x0][0x3d8] ;  /* 0x00007b00ff1277ac */ /* 0x000e620008000a00 */
[----:B------:R-:W-:Y:S01]  /*0950*/  LOP3.LUT R8, R211, 0x10, RZ, 0xc0, !PT ;  /* 0x00000010d3087812 */ /* 0x000fe200078ec0ff */
[----:B------:R-:W-:Y:S01]  /*0960*/  STL [R1+0x10], R41 ;  /* 0x0000102901007387 */ /* 0x000fe20000100800 */
[----:B------:R-:W-:Y:S01]  /*0970*/  SHF.R.U32.HI R210, RZ, 0x3, R222 ;  /* 0x00000003ffd27819 */ /* 0x000fe200000116de */
[----:B------:R-:W-:Y:S01]  /*0980*/  IMAD.MOV.U32 R6, RZ, RZ, R212 ;  /* 0x000000ffff067224 */ /* 0x000fe200078e00d4 */
[----:B------:R-:W-:Y:S01]  /*0990*/  LOP3.LUT R35, R8, 0x7, R35, 0xf8, !PT ;  /* 0x0000000708237812 */ /* 0x000fe200078ef823 */
[----:B---3--:R-:W-:Y:S01]  /*09a0*/  IMAD.U32 R8, RZ, RZ, UR4 ;  /* 0x00000004ff087e24 */ /* 0x008fe2000f8e00ff */
[----:B------:R-:W-:Y:S01]  /*09b0*/  USHF.L.U32 UR48, UR16, 0x6, URZ ;  /* 0x0000000610307899 */ /* 0x000fe200080006ff */
[--C-:B------:R-:W-:Y:S01]  /*09c0*/  IMAD.WIDE.U32 R4, R4, UR43, R6.reuse ;  /* 0x0000002b04047c25 */ /* 0x100fe2000f8e0006 */
[----:B------:R-:W-:Y:S01]  /*09d0*/  USHF.L.U64.HI UR46, UR16, 0x5, UR17 ;  /* 0x00000005102e7899 */ /* 0x000fe20008010211 */
[----:B------:R-:W-:Y:S01]  /*09e0*/  CS2R R134, SRZ ;  /* 0x0000000000867805 */ /* 0x000fe2000001ff00 */
[----:B------:R-:W-:Y:S01]  /*09f0*/  USHF.L.U32 UR4, UR16, 0x5, URZ ;  /* 0x0000000510047899 */ /* 0x000fe200080006ff */
[--C-:B------:R-:W-:Y:S01]  /*0a00*/  IMAD.WIDE.U32 R2, R2, UR43, R6.reuse ;  /* 0x0000002b02027c25 */ /* 0x100fe2000f8e0006 */
[----:B------:R-:W-:Y:S01]  /*0a10*/  UIADD3 UR44, UPT, UPT, UR38, -0x1, URZ ;  /* 0xffffffff262c7890 */ /* 0x000fe2000fffe0ff */
[----:B------:R-:W-:Y:S01]  /*0a20*/  CS2R R132, SRZ ;  /* 0x0000000000847805 */ /* 0x000fe2000001ff00 */
[----:B------:R-:W-:Y:S01]  /*0a30*/  USHF.L.U64.HI UR47, UR6, 0x5, UR7 ;  /* 0x00000005062f7899 */ /* 0x000fe20008010207 */
[----:B------:R-:W-:Y:S01]  /*0a40*/  VIADD R5, R5, UR13 ;  /* 0x0000000d05057c36 */ /* 0x000fe20008000000 */
[----:B------:R-:W-:Y:S01]  /*0a50*/  USHF.L.U32 UR43, UR44, 0x6, URZ ;  /* 0x000000062c2b7899 */ /* 0x000fe200080006ff */
[----:B------:R-:W-:Y:S01]  /*0a60*/  VIADD R3, R3, UR12 ;  /* 0x0000000c03037c36 */ /* 0x000fe20008000000 */
[----:B------:R-:W3:Y:S01]  /*0a70*/  LDCU.64 UR12, c[0x0][0x3d0] ;  /* 0x00007a00ff0c77ac */ /* 0x000ee20008000a00 */
[----:B------:R-:W-:Y:S01]  /*0a80*/  IMAD.WIDE.U32 R6, R9, UR27, R6 ;  /* 0x0000001b09067c25 */ /* 0x000fe2000f8e0006 */
[----:B------:R-:W-:-:S02]  /*0a90*/  CS2R R126, SRZ ;  /* 0x00000000007e7805 */ /* 0x000fc4000001ff00 */
[----:B------:R-:W-:Y:S01]  /*0aa0*/  CS2R R124, SRZ ;  /* 0x00000000007c7805 */ /* 0x000fe2000001ff00 */
[----:B------:R-:W-:Y:S01]  /*0ab0*/  ULOP3.LUT UR44, UR44, 0x80000001, URZ, 0xc0, !UPT ;  /* 0x800000012c2c7892 */ /* 0x000fe2000f8ec0ff */
[----:B--2---:R-:W-:Y:S01]  /*0ac0*/  IMAD.U32 R9, RZ, RZ, UR14 ;  /* 0x0000000eff097e24 */ /* 0x004fe2000f8e00ff */
[----:B------:R-:W-:Y:S01]  /*0ad0*/  UIADD3 UR37, UPT, UPT, UR43, UR37, URZ ;  /* 0x000000252b257290 */ /* 0x000fe2000fffe0ff */
[----:B------:R-:W-:Y:S01]  /*0ae0*/  IMAD R29, R10, UR27, R7 ;  /* 0x0000001b0a1d7c24 */ /* 0x000fe2000f8e0207 */
[----:B------:R-:W-:Y:S01]  /*0af0*/  CS2R R130, SRZ ;  /* 0x0000000000827805 */ /* 0x000fe2000001ff00 */
[----:B------:R-:W-:Y:S01]  /*0b00*/  IMAD.WIDE.U32 R2, R8, UR27, R2 ;  /* 0x0000001b08027c25 */ /* 0x000fe2000f8e0002 */
[----:B------:R-:W-:Y:S02]  /*0b10*/  CS2R R128, SRZ ;  /* 0x0000000000807805 */ /* 0x000fe4000001ff00 */
[----:B------:R-:W-:Y:S02]  /*0b20*/  CS2R R122, SRZ ;  /* 0x00000000007a7805 */ /* 0x000fe4000001ff00 */
[----:B------:R-:W-:Y:S01]  /*0b30*/  CS2R R120, SRZ ;  /* 0x0000000000787805 */ /* 0x000fe2000001ff00 */
[----:B------:R-:W-:Y:S01]  /*0b40*/  IMAD.U32 R7, RZ, RZ, UR5 ;  /* 0x00000005ff077e24 */ /* 0x000fe2000f8e00ff */
[----:B------:R-:W-:Y:S01]  /*0b50*/  USHF.L.U64.HI UR5, UR16, 0x6, UR17 ;  /* 0x0000000610057899 */ /* 0x000fe20008010211 */
[----:B------:R-:W-:Y:S01]  /*0b60*/  IMAD.WIDE.U32 R4, R9, UR27, R4 ;  /* 0x0000001b09047c25 */ /* 0x000fe2000f8e0004 */
[----:B------:R-:W-:-:S02]  /*0b70*/  CS2R R118, SRZ ;  /* 0x0000000000767805 */ /* 0x000fc4000001ff00 */
[----:B------:R-:W-:Y:S02]  /*0b80*/  CS2R R116, SRZ ;  /* 0x0000000000747805 */ /* 0x000fe4000001ff00 */
[----:B------:R-:W-:Y:S01]  /*0b90*/  CS2R R110, SRZ ;  /* 0x00000000006e7805 */ /* 0x000fe2000001ff00 */
[----:B------:R-:W-:Y:S01]  /*0ba0*/  IMAD.U32 R8, RZ, RZ, UR15 ;  /* 0x0000000fff087e24 */ /* 0x000fe2000f8e00ff */
[----:B------:R-:W2:Y:S01]  /*0bb0*/  LDCU.64 UR14, c[0x0][0x398] ;  /* 0x00007300ff0e77ac */ /* 0x000ea20008000a00 */
[----:B------:R-:W-:Y:S01]  /*0bc0*/  IMAD R3, R7, UR27, R3 ;  /* 0x0000001b07037c24 */ /* 0x000fe2000f8e0203 */
[----:B------:R-:W-:Y:S01]  /*0bd0*/  CS2R R108, SRZ ;  /* 0x00000000006c7805 */ /* 0x000fe2000001ff00 */
[----:B------:R-:W-:Y:S01]  /*0be0*/  IMAD R5, R8, UR27, R5 ;  /* 0x0000001b08057c24 */ /* 0x000fe2000f8e0205 */
[----:B------:R-:W-:Y:S01]  /*0bf0*/  CS2R R114, SRZ ;  /* 0x0000000000727805 */ /* 0x000fe2000001ff00 */
[----:B---3--:R-:W-:Y:S01]  /*0c00*/  IMAD R7, R11, UR12, RZ ;  /* 0x0000000c0b077c24 */ /* 0x008fe2000f8e02ff */
[----:B------:R-:W-:Y:S01]  /*0c10*/  CS2R R112, SRZ ;  /* 0x0000000000707805 */ /* 0x000fe2000001ff00 */
[----:B------:R-:W-:Y:S01]  /*0c20*/  IMAD.WIDE.U32 R12, R0, UR12, R4 ;  /* 0x0000000c000c7c25 */ /* 0x000fe2000f8e0004 */
[----:B------:R-:W-:Y:S01]  /*0c30*/  USHF.L.U64.HI UR12, UR6, 0x6, UR7 ;  /* 0x00000006060c7899 */ /* 0x000fe20008010207 */
[----:B------:R-:W-:-:S02]  /*0c40*/  CS2R R106, SRZ ;  /* 0x00000000006a7805 */ /* 0x000fc4000001ff00 */
[----:B------:R-:W-:Y:S01]  /*0c50*/  CS2R R104, SRZ ;  /* 0x0000000000687805 */ /* 0x000fe2000001ff00 */
[C---:B------:R-:W-:Y:S01]  /*0c60*/  IMAD R8, R0.reuse, UR13, R7 ;  /* 0x0000000d00087c24 */ /* 0x040fe2000f8e0207 */
[----:B------:R-:W-:Y:S01]  /*0c70*/  USHF.L.U32 UR13, UR6, 0x6, URZ ;  /* 0x00000006060d7899 */ /* 0x000fe200080006ff */
[----:B------:R-:W-:Y:S01]  /*0c80*/  IMAD.MOV.U32 R28, RZ, RZ, R6 ;  /* 0x000000ffff1c7224 */ /* 0x000fe200078e0006 */
[----:B------:R-:W-:Y:S01]  /*0c90*/  CS2R R102, SRZ ;  /* 0x0000000000667805 */ /* 0x000fe2000001ff00 */
[----:B-1----:R-:W-:Y:S01]  /*0ca0*/  IMAD R6, R11, UR18, RZ ;  /* 0x000000120b067c24 */ /* 0x002fe2000f8e02ff */
[----:B------:R-:W-:Y:S01]  /*0cb0*/  CS2R R100, SRZ ;  /* 0x0000000000647805 */ /* 0x000fe2000001ff00 */
[C---:B------:R-:W-:Y:S01]  /*0cc0*/  IMAD.WIDE.U32 R10, R0.reuse, UR18, R2 ;  /* 0x00000012000a7c25 */ /* 0x040fe2000f8e0002 */
[----:B------:R-:W-:Y:S01]  /*0cd0*/  USHF.L.U32 UR18, UR6, 0x5, URZ ;  /* 0x0000000506127899 */ /* 0x000fe200080006ff */
[----:B------:R-:W-:Y:S02]  /*0ce0*/  CS2R R94, SRZ ;  /* 0x00000000005e7805 */ /* 0x000fe4000001ff00 */
[----:B------:R-:W-:Y:S01]  /*0cf0*/  CS2R R92, SRZ ;  /* 0x00000000005c7805 */ /* 0x000fe2000001ff00 */
[----:B------:R-:W-:Y:S01]  /*0d00*/  IMAD R18, R0, UR19, R6 ;  /* 0x0000001300127c24 */ /* 0x000fe2000f8e0206 */
[----:B------:R-:W-:Y:S01]  /*0d10*/  CS2R R98, SRZ ;  /* 0x0000000000627805 */ /* 0x000fe2000001ff00 */
[----:B------:R-:W-:Y:S01]  /*0d20*/  IMAD.U32 R4, RZ, RZ, UR48 ;  /* 0x00000030ff047e24 */ /* 0x000fe2000f8e00ff */
        /* <DEDUP_REMOVED lines=8> */
[----:B------:R-:W1:Y:S01]  /*0db0*/  LDCU.64 UR12, c[0x0][0x388] ;  /* 0x00007100ff0c77ac */ /* 0x000e620008000a00 */
[----:B------:R-:W-:Y:S01]  /*0dc0*/  IMAD.U32 R7, RZ, RZ, UR46 ;  /* 0x0000002eff077e24 */ /* 0x000fe2000f8e00ff */
[----:B------:R-:W-:Y:S01]  /*0dd0*/  CS2R R84, SRZ ;  /* 0x0000000000547805 */ /* 0x000fe2000001ff00 */
[C---:B------:R-:W-:Y:S01]  /*0de0*/  IMAD R33, R210.reuse, UR17, RZ ;  /* 0x00000011d2217c24 */ /* 0x040fe2000f8e02ff */
[----:B------:R-:W-:Y:S01]  /*0df0*/  USHF.R.S32.HI UR17, URZ, 0x1f, UR43 ;  /* 0x0000001fff117899 */ /* 0x000fe2000801142b */
[----:B------:R-:W-:Y:S01]  /*0e00*/  IMAD.WIDE.U32 R4, R210, UR16, R4 ;  /* 0x00000010d2047c25 */ /* 0x000fe2000f8e0004 */
[----:B------:R-:W-:-:S02]  /*0e10*/  CS2R R78, SRZ ;  /* 0x00000000004e7805 */ /* 0x000fc4000001ff00 */
[----:B------:R-:W-:Y:S02]  /*0e20*/  CS2R R76, SRZ ;  /* 0x00000000004c7805 */ /* 0x000fe4000001ff00 */
[----:B------:R-:W-:Y:S01]  /*0e30*/  CS2R R82, SRZ ;  /* 0x0000000000527805 */ /* 0x000fe2000001ff00 */
[----:B------:R-:W-:Y:S01]  /*0e40*/  IMAD.WIDE.U32 R2, R210, UR6, R2 ;  /* 0x00000006d2027c25 */ /* 0x000fe2000f8e0002 */
[C---:B------:R-:W-:Y:S01]  /*0e50*/  IADD3 R20, P5, P4, R12.reuse, UR4, R4 ;  /* 0x000000040c147c10 */ /* 0x040fe2000fcbe004 */
[----:B------:R-:W3:Y:S01]  /*0e60*/  LDCU.64 UR4, c[0x0][0x390] ;  /* 0x00007200ff0477ac */ /* 0x000ee20008000a00 */
[----:B------:R-:W-:Y:S01]  /*0e70*/  IADD3 R17, P6, PT, R12, R4, RZ ;  /* 0x000000040c117210 */ /* 0x000fe20007fde0ff */
[----:B------:R-:W-:Y:S01]  /*0e80*/  IMAD.WIDE.U32 R6, R210, UR16, R6 ;  /* 0x00000010d2067c25 */ /* 0x000fe2000f8e0006 */
[----:B------:R-:W-:Y:S02]  /*0e90*/  IADD3 R25, P2, PT, R10, R2, RZ ;  /* 0x000000020a197210 */ /* 0x000fe40007f5e0ff */
[----:B------:R-:W-:-:S02]  /*0ea0*/  CS2R R80, SRZ ;  /* 0x0000000000507805 */ /* 0x000fc4000001ff00 */
[----:B------:R-:W-:Y:S01]  /*0eb0*/  IADD3 R32, P1, P0, R10, UR18, R2 ;  /* 0x000000120a207c10 */ /* 0x000fe2000f83e002 */
[----:B------:R-:W-:Y:S01]  /*0ec0*/  IMAD R34, R210, UR7, RZ ;  /* 0x00000007d2227c24 */ /* 0x000fe2000f8e02ff */
[----:B------:R-:W-:Y:S01]  /*0ed0*/  USHF.R.S32.HI UR7, URZ, 0x1f, UR45 ;  /* 0x0000001fff077899 */ /* 0x000fe2000801142d */
[----:B------:R-:W-:Y:S01]  /*0ee0*/  IMAD.IADD R14, R33, 0x1, R5 ;  /* 0x00000001210e7824 */ /* 0x000fe200078e0205 */
[----:B------:R-:W-:Y:S01]  /*0ef0*/  CS2R R74, SRZ ;  /* 0x00000000004a7805 */ /* 0x000fe2000001ff00 */
[----:B------:R-:W-:Y:S01]  /*0f00*/  IMAD.IADD R5, R13, 0x1, R8 ;  /* 0x000000010d057824 */ /* 0x000fe200078e0208 */
[----:B------:R-:W-:Y:S01]  /*0f10*/  IADD3 R13, P3, PT, R12, R6, RZ ;  /* 0x000000060c0d7210 */ /* 0x000fe20007f7e0ff */
[----:B------:R-:W-:Y:S01]  /*0f20*/  IMAD.IADD R15, R34, 0x1, R3 ;  /* 0x00000001220f7824 */ /* 0x000fe200078e0203 */
[----:B------:R-:W-:Y:S01]  /*0f30*/  CS2R R72, SRZ ;  /* 0x0000000000487805 */ /* 0x000fe2000001ff00 */
[----:B------:R-:W-:Y:S01]  /*0f40*/  IMAD.U32 R2, RZ, RZ, UR18 ;  /* 0x00000012ff027e24 */ /* 0x000fe2000f8e00ff */
[C---:B------:R-:W-:Y:S01]  /*0f50*/  IADD3.X R16, PT, PT, R5.reuse, R33, R7, P3, !PT ;  /* 0x0000002105107210 */ /* 0x040fe20001ffe407 */
[----:B------:R-:W-:Y:S01]  /*0f60*/  IMAD.U32 R3, RZ, RZ, UR47 ;  /* 0x0000002fff037e24 */ /* 0x000fe2000f8e00ff */
[----:B------:R-:W4:Y:S01]  /*0f70*/  LDCU.64 UR18, c[0x0][0x3c8] ;  /* 0x00007900ff1277ac */ /* 0x000f220008000a00 */
[C---:B------:R-:W-:Y:S01]  /*0f80*/  IMAD R0, R30.reuse, UR17, RZ ;  /* 0x000000111e007c24 */ /* 0x040fe2000f8e02ff */
[----:B------:R-:W-:Y:S01]  /*0f90*/  IADD3.X R22, PT, PT, R5, UR46, R14, P5, P4 ;  /* 0x0000002e05167c10 */ /* 0x000fe2000afe840e */
[----:B------:R-:W-:Y:S01]  /*0fa0*/  IMAD.WIDE.U32 R8, R30, UR43, RZ ;  /* 0x0000002b1e087c25 */ /* 0x000fe2000f8e00ff */
[----:B------:R-:W-:-:S02]  /*0fb0*/  CS2R R70, SRZ ;  /* 0x0000000000467805 */ /* 0x000fc4000001ff00 */
[----:B------:R-:W-:Y:S02]  /*0fc0*/  CS2R R68, SRZ ;  /* 0x0000000000447805 */ /* 0x000fe4000001ff00 */
[----:B------:R-:W-:Y:S01]  /*0fd0*/  CS2R R62, SRZ ;  /* 0x00000000003e7805 */ /* 0x000fe2000001ff00 */
[----:B------:R-:W-:Y:S01]  /*0fe0*/  IMAD.WIDE.U32 R6, R210, UR6, R2 ;  /* 0x00000006d2067c25 */ /* 0x000fe2000f8e0002 */
[----:B------:R-:W-:Y:S02]  /*0ff0*/  LOP3.LUT R8, R8, R212, RZ, 0xfc, !PT ;  /* 0x000000d408087212 */ /* 0x000fe400078efcff */
[----:B------:R-:W-:Y:S02]  /*1000*/  CS2R R60, SRZ ;  /* 0x00000000003c7805 */ /* 0x000fe4000001ff00 */
[----:B------:R-:W-:Y:S01]  /*1010*/  CS2R R66, SRZ ;  /* 0x0000000000427805 */ /* 0x000fe2000001ff00 */
[----:B------:R-:W-:Y:S01]  /*1020*/  IMAD R0, R31, UR43, R0 ;  /* 0x0000002b1f007c24 */ /* 0x000fe2000f8e0200 */
[----:B------:R-:W-:Y:S01]  /*1030*/  CS2R R64, SRZ ;  /* 0x0000000000407805 */ /* 0x000fe2000001ff00 */
[----:B------:R-:W-:Y:S01]  /*1040*/  IMAD.IADD R3, R11, 0x1, R18 ;  /* 0x000000010b037824 */ /* 0x000fe200078e0212 */
[----:B------:R-:W-:Y:S01]  /*1050*/  IADD3 R11, P3, PT, R10, R6, RZ ;  /* 0x000000060a0b7210 */ /* 0x000fe20007f7e0ff */
[----:B------:R-:W-:Y:S01]  /*1060*/  IMAD.IADD R9, R9, 0x1, R0 ;  /* 0x0000000109097824 */ /* 0x000fe200078e0200 */
[----:B------:R-:W-:Y:S01]  /*1070*/  CS2R R58, SRZ ;  /* 0x00000000003a7805 */ /* 0x000fe2000001ff00 */
[----:B--2---:R-:W-:Y:S01]  /*1080*/  IMAD.U32 R0, RZ, RZ, UR14 ;  /* 0x0000000eff007e24 */ /* 0x004fe2000f8e00ff */
[----:B------:R-:W-:Y:S01]  /*1090*/  CS2R R56, SRZ ;  /* 0x0000000000387805 */ /* 0x000fe2000001ff00 */
[----:B------:R-:W-:Y:S01]  /*10a0*/  IMAD.MOV.U32 R4, RZ, RZ, R12 ;  /* 0x000000ffff047224 */ /* 0x000fe200078e000c */
[C---:B------:R-:W-:Y:S01]  /*10b0*/  IADD3.X R12, PT, PT, R3.reuse, R34, R7, P3, !PT ;  /* 0x00000022030c7210 */ /* 0x040fe20001ffe407 */
[----:B------:R-:W-:Y:S01]  /*10c0*/  IMAD.WIDE.U32 R6, R0, UR27, R8 ;  /* 0x0000001b00067c25 */ /* 0x000fe2000f8e0008 */
[----:B------:R-:W-:Y:S01]  /*10d0*/  IADD3.X R9, PT, PT, R3, UR47, R15, P1, P0 ;  /* 0x0000002f03097c10 */ /* 0x000fe20008fe040f */
[----:B------:R-:W-:Y:S01]  /*10e0*/  UIMAD.WIDE.U32 UR46, UR27, UR45, URZ ;  /* 0x0000002d1b2e72a5 */ /* 0x000fe2000f8e00ff */
[----:B---3--:R-:W-:Y:S01]  /*10f0*/  LEA R26, P0, R11, UR4, 0x1 ;  /* 0x000000040b1a7c11 */ /* 0x008fe2000f8008ff */
[----:B------:R-:W-:Y:S01]  /*1100*/  IMAD.X R21, R14, 0x1, R5, P6 ;  /* 0x000000010e157824 */ /* 0x000fe200030e0605 */
[C---:B-1----:R-:W-:Y:S01]  /*1110*/  LEA R14, P1, R20.reuse, UR12, 0x1 ;  /* 0x0000000c140e7c11 */ /* 0x042fe2000f8208ff */
[----:B------:R-:W-:Y:S01]  /*1120*/  IMAD.U32 R0, RZ, RZ, UR15 ;  /* 0x0000000fff007e24 */ /* 0x000fe2000f8e00ff */
[----:B------:R-:W-:Y:S01]  /*1130*/  LEA R18, P3, R13, UR12, 0x1 ;  /* 0x0000000c0d127c11 */ /* 0x000fe2000f8608ff */
[----:B------:R-:W-:Y:S01]  /*1140*/  IMAD.X R8, R15, 0x1, R3, P2 ;  /* 0x000000010f087824 */ /* 0x000fe200010e0603 */
[----:B------:R-:W-:Y:S01]  /*1150*/  LEA.HI.X R15, R20, UR13, R22, 0x1, P1 ;  /* 0x0000000d140f7c11 */ /* 0x000fe200088f0c16 */
[----:B------:R-:W-:Y:S01]  /*1160*/  IMAD R7, R0, UR27, R7 ;  /* 0x0000001b00077c24 */ /* 0x000fe2000f8e0207 */
[----:B------:R-:W1:Y:S01]  /*1170*/  LDC.64 R22, c[0x0][0x590] ;  /* 0x00016400ff167b82 */ /* 0x000e620000000a00 */
[----:B----4-:R-:W-:Y:S01]  /*1180*/  IMAD.U32 R0, RZ, RZ, UR18 ;  /* 0x00000012ff007e24 */ /* 0x010fe2000f8e00ff */
[----:B------:R-:W-:Y:S01]  /*1190*/  LEA.HI.X R27, R11, UR5, R12, 0x1, P0 ;  /* 0x000000050b1b7c11 */ /* 0x000fe200080f0c0c */
[----:B------:R-:W2:Y:S01]  /*11a0*/  LDCU UR18, c[0x0][0x3e0] ;  /* 0x00007c00ff1277ac */ /* 0x000ea20008000800 */
[----:B------:R-:W-:Y:S01]  /*11b0*/  LEA R24, P0, R25, UR4, 0x1 ;  /* 0x0000000419187c11 */ /* 0x000fe2000f8008ff */
[----:B------:R-:W-:Y:S01]  /*11c0*/  IMAD.WIDE.U32 R6, R0, UR26, R6 ;  /* 0x0000001a00067c25 */ /* 0x000fe2000f8e0006 */
[----:B------:R-:W-:Y:S01]  /*11d0*/  LEA.HI.X R19, R13, UR13, R16, 0x1, P3 ;  /* 0x0000000d0d137c11 */ /* 0x000fe200098f0c10 */
[----:B------:R-:W3:Y:S01]  /*11e0*/  LDCU.64 UR14, c[0x0][0x380] ;  /* 0x00007000ff0e77ac */ /* 0x000ee20008000a00 */
[----:B------:R-:W-:Y:S01]  /*11f0*/  LEA R16, P2, R17, UR12, 0x1 ;  /* 0x0000000c11107c11 */ /* 0x000fe2000f8408ff */
[----:B------:R-:W-:Y:S01]  /*1200*/  IMAD.U32 R0, RZ, RZ, UR19 ;  /* 0x00000013ff007e24 */ /* 0x000fe2000f8e00ff */
[----:B------:R-:W-:Y:S01]  /*1210*/  LEA.HI.X R25, R25, UR5, R8, 0x1, P0 ;  /* 0x0000000519197c11 */ /* 0x000fe200080f0c08 */
[----:B------:R-:W-:Y:S01]  /*1220*/  IMAD.WIDE.U32 R4, R210, UR16, R4 ;  /* 0x00000010d2047c25 */ /* 0x000fe2000f8e0004 */
[----:B------:R-:W-:-:S02]  /*1230*/  LEA R20, P0, R32, UR4, 0x1 ;  /* 0x0000000420147c11 */ /* 0x000fc4000f8008ff */
[----:B------:R-:W-:Y:S02]  /*1240*/  CS2R R54, SRZ ;  /* 0x0000000000367805 */ /* 0x000fe4000001ff00 */
[----:B------:R-:W-:Y:S01]  /*1250*/  LEA.HI.X R17, R17, UR13, R21, 0x1, P2 ;  /* 0x0000000d11117c11 */ /* 0x000fe200090f0c15 */
[----:B------:R-:W-:Y:S01]  /*1260*/  IMAD R7, R0, UR26, R7 ;  /* 0x0000001a00077c24 */ /* 0x000fe2000f8e0207 */
[----:B------:R-:W-:Y:S01]  /*1270*/  LEA.HI.X R21, R32, UR5, R9, 0x1, P0 ;  /* 0x0000000520157c11 */ /* 0x000fe200080f0c09 */
[----:B------:R-:W-:Y:S01]  /*1280*/  IMAD.IADD R0, R5, 0x1, R33 ;  /* 0x0000000105007824 */ /* 0x000fe200078e0221 */
[C---:B------:R-:W-:Y:S01]  /*1290*/  LEA R12, P1, R4.reuse, UR12, 0x1 ;  /* 0x0000000c040c7c11 */ /* 0x040fe2000f8208ff */
[----:B------:R-:W-:Y:S01]  /*12a0*/  IMAD.MOV.U32 R2, RZ, RZ, R10 ;  /* 0x000000ffff027224 */ /* 0x000fe200078e000a */
[----:B------:R-:W4:Y:S01]  /*12b0*/  LDC.64 R32, c[0x0][0x598] ;  /* 0x00016600ff207b82 */ /* 0x000f220000000a00 */
[----:B------:R-:W-:Y:S01]  /*12c0*/  UIMAD UR12, UR7, UR27, URZ ;  /* 0x0000001b070c72a4 */ /* 0x000fe2000f8e02ff */
[----:B------:R-:W-:Y:S01]  /*12d0*/  LEA.HI.X R13, R4, UR13, R0, 0x1, P1 ;  /* 0x0000000d040d7c11 */ /* 0x000fe200088f0c00 */
[----:B------:R-:W-:Y:S01]  /*12e0*/  IMAD.WIDE.U32 R2, R210, UR6, R2 ;  /* 0x00000006d2027c25 */ /* 0x000fe2000f8e0002 */
[----:B------:R-:W5:Y:S01]  /*12f0*/  LDCU.64 UR6, c[0x0][0x460] ;  /* 0x00008c00ff0677ac */ /* 0x000f620008000a00 */
[----:B------:R-:W-:-:S02]  /*1300*/  ISETP.NE.AND P2, PT, RZ, UR41, PT ;  /* 0x00000029ff007c0c */ /* 0x000fc4000bf45270 */
[----:B------:R-:W-:Y:S01]  /*1310*/  CS2R R52, SRZ ;  /* 0x0000000000347805 */ /* 0x000fe2000001ff00 */
[----:B-1----:R-:W-:Y:S01]  /*1320*/  IMAD R0, R22, UR17, RZ ;  /* 0x0000001116007c24 */ /* 0x002fe2000f8e02ff */
[----:B------:R-:W-:Y:S01]  /*1330*/  UIADD3 UR12, UPT, UPT, UR47, UR12, URZ ;  /* 0x0000000c2f0c7290 */ /* 0x000fe2000fffe0ff */
[----:B------:R-:W-:Y:S01]  /*1340*/  IMAD.IADD R8, R3, 0x1, R34 ;  /* 0x0000000103087824 */ /* 0x000fe200078e0222 */
[----:B--2---:R-:W-:Y:S01]  /*1350*/  USHF.R.S32.HI UR13, URZ, 0x1f, UR18 ;  /* 0x0000001fff0d7899 */ /* 0x004fe20008011412 */
[C---:B------:R-:W-:Y:S01]  /*1360*/  IMAD R9, R210.reuse, R31, RZ ;  /* 0x0000001fd2097224 */ /* 0x040fe200078e02ff */
[----:B------:R-:W-:Y:S01]  /*1370*/  UIMAD UR12, UR12, UR18, URZ ;  /* 0x000000120c0c72a4 */ /* 0x000fe2000f8e02ff */
[----:B------:R-:W-:Y:S01]  /*1380*/  IMAD.WIDE.U32 R4, R210, R30, R6 ;  /* 0x0000001ed2047225 */ /* 0x000fe200078e0006 */
[----:B------:R-:W-:Y:S01]  /*1390*/  LEA R10, P0, R2, UR4, 0x1 ;  /* 0x00000004020a7c11 */ /* 0x000fe2000f8008ff */
[----:B------:R-:W-:Y:S01]  /*13a0*/  UIMAD.WIDE.U32 UR48, UR46, UR18, URZ ;  /* 0x000000122e3072a5 */ /* 0x000fe2000f8e00ff */
[----:B------:R-:W-:Y:S01]  /*13b0*/  SHF.L.U64.HI R31, R30, 0x5, R31 ;  /* 0x000000051e1f7819 */ /* 0x000fe2000001021f */
[----:B------:R-:W-:Y:S01]  /*13c0*/  UIMAD UR12, UR13, UR46, UR12 ;  /* 0x0000002e0d0c72a4 */ /* 0x000fe2000f8e020c */
[----:B------:R-:W-:Y:S01]  /*13d0*/  IMAD R0, R23, UR43, R0 ;  /* 0x0000002b17007c24 */ /* 0x000fe2000f8e0200 */
[----:B------:R-:W-:Y:S01]  /*13e0*/  LEA.HI.X R11, R2, UR5, R8, 0x1, P0 ;  /* 0x00000005020b7c11 */ /* 0x000fe200080f0c08 */
[----:B------:R-:W-:Y:S01]  /*13f0*/  IMAD.WIDE.U32 R6, R22, UR43, R28 ;  /* 0x0000002b16067c25 */ /* 0x000fe2000f8e001c */
[----:B---3--:R-:W-:Y:S01]  /*1400*/  LEA R37, P1, R4, UR14, 0x1 ;  /* 0x0000000e04257c11 */ /* 0x008fe2000f8208ff */
[----:B------:R-:W-:Y:S01]  /*1410*/  UIADD3 UR12, UPT, UPT, UR49, UR12, URZ ;  /* 0x0000000c310c7290 */ /* 0x000fe2000fffe0ff */
[----:B-----5:R-:W-:Y:S01]  /*1420*/  SHF.R.S32.HI R28, RZ, 0x1f, R36 ;  /* 0x0000001fff1c7819 */ /* 0x020fe20000011424 */
[----:B------:R-:W-:Y:S01]  /*1430*/  IMAD.IADD R5, R5, 0x1, R9 ;  /* 0x0000000105057824 */ /* 0x000fe200078e0209 */
[----:B------:R-:W1:Y:S01]  /*1440*/  LDCU.64 UR4, c[0x0][0x550] ;  /* 0x0000aa00ff0477ac */ /* 0x000e620008000a00 */
[----:B------:R-:W-:Y:S01]  /*1450*/  IMAD.IADD R3, R7, 0x1, R0 ;  /* 0x0000000107037824 */ /* 0x000fe200078e0200 */
[----:B------:R-:W-:Y:S01]  /*1460*/  LOP3.LUT R29, R222, 0x1f, RZ, 0xc0, !PT ;  /* 0x0000001fde1d7812 */ /* 0x000fe200078ec0ff */
[----:B------:R-:W-:Y:S01]  /*1470*/  IMAD.MOV.U32 R2, RZ, RZ, R6 ;  /* 0x000000ffff027224 */ /* 0x000fe200078e0006 */
[----:B------:R-:W-:Y:S01]  /*1480*/  LEA.HI.X R38, R4, UR15, R5, 0x1, P1 ;  /* 0x0000000f04267c11 */ /* 0x000fe200088f0c05 */
[----:B------:R-:W-:Y:S01]  /*1490*/  IMAD.SHL.U32 R0, R30, 0x20, RZ ;  /* 0x000000201e007824 */ /* 0x000fe200078e00ff */
[----:B------:R-:W-:Y:S01]  /*14a0*/  UISETP.NE.U32.AND UP0, UPT, UR6, URZ, UPT ;  /* 0x000000ff0600728c */ /* 0x000fe2000bf05070 */
[----:B----4-:R-:W-:Y:S01]  /*14b0*/  IMAD.WIDE.U32 R4, R32, UR26, R2 ;  /* 0x0000001a20047c25 */ /* 0x010fe2000f8e0002 */
[----:B------:R-:W-:Y:S01]  /*14c0*/  SHF.R.U32.HI R30, RZ, 0x5, R222 ;  /* 0x00000005ff1e7819 */ /* 0x000fe200000116de */
[----:B------:R-:W2:Y:S01]  /*14d0*/  S2R R32, SR_CTAID.X ;  /* 0x0000000000207919 */ /* 0x000ea20000002500 */
[----:B------:R-:W-:Y:S01]  /*14e0*/  UISETP.NE.AND.EX UP0, UPT, UR7, URZ, UPT, UP0 ;  /* 0x000000ff0700728c */ /* 0x000fe2000bf05300 */
[----:B------:R-:W-:Y:S01]  /*14f0*/  IMAD R3, R36, UR12, RZ ;  /* 0x0000000c24037c24 */ /* 0x000fe2000f8e02ff */
[----:B------:R-:W-:Y:S01]  /*1500*/  LEA R6, P0, R0, R37, 0x1 ;  /* 0x0000002500067211 */ /* 0x000fe200078008ff */
[----:B------:R-:W-:Y:S01]  /*1510*/  IMAD R2, R36, UR26, RZ ;  /* 0x0000001a24027c24 */ /* 0x000fe2000f8e02ff */
[----:B------:R-:W-:Y:S01]  /*1520*/  USEL UR42, UR42, URZ, UP0 ;  /* 0x000000ff2a2a7287 */ /* 0x000fe20008000000 */
[----:B------:R-:W-:Y:S01]  /*1530*/  IMAD R5, R33, UR26, R5 ;  /* 0x0000001a21057c24 */ /* 0x000fe2000f8e0205 */
[----:B------:R-:W-:Y:S01]  /*1540*/  LEA.HI.X R7, R0, R38, R31, 0x1, P0 ;  /* 0x0000002600077211 */ /* 0x000fe200000f0c1f */
[----:B------:R-:W-:Y:S01]  /*1550*/  IMAD R28, R28, UR48, R3 ;  /* 0x000000301c1c7c24 */ /* 0x000fe2000f8e0203 */
[----:B------:R-:W-:Y:S01]  /*1560*/  SHF.R.S32.HI R3, RZ, 0x1f, R2 ;  /* 0x0000001fff037819 */ /* 0x000fe20000011402 */
[C---:B------:R-:W-:Y:S01]  /*1570*/  IMAD R0, R210.reuse, R23, RZ ;  /* 0x00000017d2007224 */ /* 0x040fe200078e02ff */
[----:B------:R-:W-:Y:S01]  /*1580*/  UIADD3 UR42, UP0, UPT, UR43, UR42, URZ ;  /* 0x0000002a2b2a7290 */ /* 0x000fe2000ff1e0ff */
[----:B------:R-:W-:Y:S01]  /*1590*/  IMAD.WIDE.U32 R4, R210, R22, R4 ;  /* 0x00000016d2047225 */ /* 0x000fe200078e0004 */
[----:B------:R-:W-:Y:S01]  /*15a0*/  SHF.L.U64.HI R23, R22, 0x5, R23 ;  /* 0x0000000516177819 */ /* 0x000fe20000010217 */
[----:B------:R-:W3:Y:S01]  /*15b0*/  LDCU.64 UR6, c[0x0][0x570] ;  /* 0x0000ae00ff0677ac */ /* 0x000ee20008000a00 */
[----:B------:R-:W-:Y:S01]  /*15c0*/  STL [R1+0x24], R37 ;  /* 0x0000242501007387 */ /* 0x000fe20000100800 */
[----:B------:R-:W-:Y:S01]  /*15d0*/  IMAD.WIDE.U32 R2, R36, UR48, R2 ;  /* 0x0000003024027c25 */ /* 0x000fe2000f8e0002 */
[----:B-1----:R-:W-:Y:S01]  /*15e0*/  LEA R39, P0, R4, UR4, 0x1 ;  /* 0x0000000404277c11 */ /* 0x002fe2000f8008ff */
[----:B------:R-:W-:Y:S01]  /*15f0*/  UIADD3.X UR17, UPT, UPT, URZ, UR17, URZ, UP0, !UPT ;  /* 0x00000011ff117290 */ /* 0x000fe200087fe4ff */
[----:B------:R-:W-:Y:S01]  /*1600*/  STL [R1+0x20], R38 ;  /* 0x0000202601007387 */ /* 0x000fe20000100800 */
[C---:B------:R-:W-:Y:S01]  /*1610*/  IMAD R31, R36.reuse, UR18, RZ ;  /* 0x00000012241f7c24 */ /* 0x040fe2000f8e02ff */
[----:B------:R-:W-:Y:S01]  /*1620*/  UMOV UR4, UR24 ;  /* 0x0000001800047c82 */ /* 0x000fe20008000000 */
[----:B------:R-:W-:Y:S01]  /*1630*/  IMAD.IADD R0, R5, 0x1, R0 ;  /* 0x0000000105007824 */ /* 0x000fe200078e0200 */
[----:B------:R-:W-:Y:S01]  /*1640*/  UISETP.NE.AND UP0, UPT, UR44, 0x1, UPT ;  /* 0x000000012c00788c */ /* 0x000fe2000bf05270 */
[----:B------:R-:W-:Y:S01]  /*1650*/  IMAD.WIDE R8, R36, UR18, RZ ;  /* 0x0000001224087c25 */ /* 0x000fe2000f8e02ff */
[----:B------:R-:W1:Y:S01]  /*1660*/  LDCU.64 UR14, c[0x0][0x420] ;  /* 0x00008400ff0e77ac */ /* 0x000e620008000a00 */
[----:B------:R-:W-:Y:S01]  /*1670*/  STL [R1+0x1c], R39 ;  /* 0x00001c2701007387 */ /* 0x000fe20000100800 */
[----:B------:R-:W-:Y:S01]  /*1680*/  LEA.HI.X R40, R4, UR5, R0, 0x1, P0 ;  /* 0x0000000504287c11 */ /* 0x000fe200080f0c00 */
[----:B------:R-:W-:Y:S01]  /*1690*/  IMAD.IADD R3, R3, 0x1, R28 ;  /* 0x0000000103037824 */ /* 0x000fe200078e021c */
[----:B------:R-:W-:Y:S01]  /*16a0*/  LOP3.LUT R4, R41, 0x1f8, RZ, 0xc0, !PT ;  /* 0x000001f829047812 */ /* 0x000fe200078ec0ff */
[----:B------:R-:W-:Y:S01]  /*16b0*/  IMAD R28, R31, R30, R29 ;  /* 0x0000001e1f1c7224 */ /* 0x000fe200078e021d */
[----:B------:R-:W-:Y:S01]  /*16c0*/  USEL UR5, URZ, 0x4000, UP0 ;  /* 0x00004000ff057887 */ /* 0x000fe20008000000 */
[----:B------:R-:W-:Y:S01]  /*16d0*/  IMAD R29, R9, UR42, RZ ;  /* 0x0000002a091d7c24 */ /* 0x000fe2000f8e02ff */
[----:B------:R-:W-:Y:S01]  /*16e0*/  LOP3.LUT R4, R4, 0x38, R222, 0x78, !PT ;  /* 0x0000003804047812 */ /* 0x000fe200078e78de */
[----:B------:R-:W-:Y:S01]  /*16f0*/  IMAD.SHL.U32 R0, R22, 0x20, RZ ;  /* 0x0000002016007824 */ /* 0x000fe200078e00ff */
[----:B------:R-:W4:Y:S01]  /*1700*/  LDCU.64 UR12, c[0x0][0x5e8] ;  /* 0x0000bd00ff0c77ac */ /* 0x000f220008000a00 */
[----:B------:R-:W-:Y:S01]  /*1710*/  IMAD R29, R8, UR17, R29 ;  /* 0x00000011081d7c24 */ /* 0x000fe2000f8e021d */
[----:B------:R-:W-:Y:S01]  /*1720*/  LOP3.LUT R4, R4, 0x1e00, R41, 0xf8, !PT ;  /* 0x00001e0004047812 */ /* 0x000fe200078ef829 */
[----:B------:R-:W-:Y:S01]  /*1730*/  IMAD.WIDE.U32 R8, R8, UR42, R2 ;  /* 0x0000002a08087c25 */ /* 0x000fe2000f8e0002 */
[C---:B------:R-:W-:Y:S01]  /*1740*/  LEA R2, P0, R0.reuse, R39, 0x1 ;  /* 0x0000002700027211 */ /* 0x040fe200078008ff */
[----:B------:R5:W-:Y:S01]  /*1750*/  STL [R1+0x18], R40 ;  /* 0x0000182801007387 */ /* 0x000be20000100800 */
[----:B------:R-:W-:Y:S01]  /*1760*/  UIADD3 UR18, UPT, UPT, UR43, UR36, URZ ;  /* 0x000000242b127290 */ /* 0x000fe2000fffe0ff */
[----:B------:R-:W-:Y:S01]  /*1770*/  IMAD.MOV.U32 R5, RZ, RZ, R40 ;  /* 0x000000ffff057224 */ /* 0x000fe200078e0028 */
[----:B------:R-:W-:-:S02]  /*1780*/  LEA.HI.X R3, R0, R40, R23, 0x1, P0 ;  /* 0x0000002800037211 */ /* 0x000fc400000f0c17 */
[----:B------:R-:W-:Y:S01]  /*1790*/  CS2R R46, SRZ ;  /* 0x00000000002e7805 */ /* 0x000fe2000001ff00 */
[----:B------:R-:W2:Y:S01]  /*17a0*/  LDC.64 R22, c[0x0][0x5f8] ;  /* 0x00017e00ff167b82 */ /* 0x000ea20000000a00 */
[----:B------:R-:W-:Y:S01]  /*17b0*/  LEA R0, R4, UR4, 0x1 ;  /* 0x0000000404007c11 */ /* 0x000fe2000f8e08ff */
[----:B------:R-:W-:-:S06]  /*17c0*/  IMAD.MOV.U32 R4, RZ, RZ, R39 ;  /* 0x000000ffff047224 */ /* 0x000fcc00078e0027 */
[----:B------:R-:W-:Y:S01]  /*17d0*/  @P2 BAR.SYNC.DEFER_BLOCKING 0x0 ;  /* 0x0000000000002b1d */ /* 0x000fe20000010000 */
[----:B------:R-:W-:Y:S02]  /*17e0*/  CS2R R44, SRZ ;  /* 0x00000000002c7805 */ /* 0x000fe4000001ff00 */
[----:B------:R-:W-:Y:S01]  /*17f0*/  CS2R R50, SRZ ;  /* 0x0000000000327805 */ /* 0x000fe2000001ff00 */
[----:B------:R-:W-:Y:S01]  /*1800*/  VIADD R30, R0, UR5 ;  /* 0x00000005001e7c36 */ /* 0x000fe20008000000 */
[----:B------:R-:W-:Y:S02]  /*1810*/  CS2R R48, SRZ ;  /* 0x0000000000307805 */ /* 0x000fe4000001ff00 */
[----:B------:R-:W-:Y:S01]  /*1820*/  CS2R R42, SRZ ;  /* 0x00000000002a7805 */ /* 0x000fe2000001ff00 */
[----:B-1----:R-:W-:Y:S02]  /*1830*/  UIMAD.WIDE UR16, UR37, 0x4, UR14 ;  /* 0x00000004251078a5 */ /* 0x002fe4000f8e020e */
[----:B----4-:R-:W-:Y:S01]  /*1840*/  UIMAD.WIDE UR18, UR18, 0x4, UR12 ;  /* 0x00000004121278a5 */ /* 0x010fe2000f8e020c */
[----:B-----5:R-:W-:Y:S01]  /*1850*/  CS2R R40, SRZ ;  /* 0x0000000000287805 */ /* 0x020fe2000001ff00 */
[----:B------:R-:W-:Y:S01]  /*1860*/  @!PT LDS RZ, [RZ] ;  /* 0x00000000fffff984 */ /* 0x000fe20000000800 */
[----:B------:R-:W-:Y:S01]  /*1870*/  @!PT LDS RZ, [RZ] ;  /* 0x00000000fffff984 */ /* 0x000fe20000000800 */
[----:B------:R-:W-:Y:S01]  /*1880*/  @!PT LDS RZ, [RZ] ;  /* 0x00000000fffff984 */ /* 0x000fe20000000800 */
[----:B------:R-:W-:Y:S04]  /*1890*/  LDGSTS.E.BYPASS.LTC128B.128 [R0+0x8000], desc[UR30][R4.64] ;  /* 0x0800000004007fae */ /* 0x000fe8000b981a1e */
[----:B------:R1:W-:Y:S04]  /*18a0*/  LDGSTS.E.BYPASS.LTC128B.128 [R0+0xa000], desc[UR30][R4.64+0x80] ;  /* 0x0a00008004007fae */ /* 0x0003e8000b981a1e */
[----:B------:R-:W-:Y:S04]  /*18b0*/  LDGSTS.E.BYPASS.LTC128B.128 [R0+0x9000], desc[UR30][R2.64] ;  /* 0x0900000002007fae */ /* 0x000fe8000b981a1e */
[----:B------:R4:W-:Y:S01]  /*18c0*/  LDGSTS.E.BYPASS.LTC128B.128 [R0+0xb000], desc[UR30][R2.64+0x80] ;  /* 0x0b00008002007fae */ /* 0x0009e2000b981a1e */
[----:B-1----:R-:W-:Y:S01]  /*18d0*/  SHF.R.S32.HI R4, RZ, 0x1f, R28 ;  /* 0x0000001fff047819 */ /* 0x002fe2000001141c */
[----:B----4-:R-:W-:Y:S01]  /*18e0*/  IMAD.MOV.U32 R2, RZ, RZ, R37 ;  /* 0x000000ffff027224 */ /* 0x010fe200078e0025 */
[----:B------:R-:W-:Y:S01]  /*18f0*/  CS2R R36, SRZ ;  /* 0x0000000000247805 */ /* 0x000fe2000001ff00 */
[----:B------:R-:W-:Y:S01]  /*1900*/  IMAD.MOV.U32 R3, RZ, RZ, R38 ;  /* 0x000000ffff037224 */ /* 0x000fe200078e0026 */
[----:B------:R-:W-:-:S04]  /*1910*/  CS2R R38, SRZ ;  /* 0x0000000000267805 */ /* 0x000fc8000001ff00 */
        /* <DEDUP_REMOVED lines=8> */
[----:B--2---:R-:W-:-:S03]  /*19a0*/  IMAD.WIDE.U32 R2, R32, R22, RZ ;  /* 0x0000001620027225 */ /* 0x004fc600078e00ff */
[----:B------:R4:W-:Y:S01]  /*19b0*/  LDGSTS.E.BYPASS.LTC128B.128 [R0+0xe000], desc[UR30][R16.64] ;  /* 0x0e00000010007fae */ /* 0x0009e2000b981a1e */
[----:B------:R-:W-:Y:S01]  /*19c0*/  IMAD R5, R32, R23, R3 ;  /* 0x0000001720057224 */ /* 0x000fe200078e0203 */
[----:B------:R-:W-:Y:S01]  /*19d0*/  SEL R2, R2, RZ, P2 ;  /* 0x000000ff02027207 */ /* 0x000fe20001000000 */
[----:B------:R-:W-:Y:S01]  /*19e0*/  IMAD.SHL.U32 R3, R31, 0x40, RZ ;  /* 0x000000401f037824 */ /* 0x000fe200078e00ff */
[----:B------:R4:W-:Y:S01]  /*19f0*/  LDGSTS.E.BYPASS.LTC128B.128 [R0+0x12000], desc[UR30][R16.64+0x80] ;  /* 0x1200008010007fae */ /* 0x0009e2000b981a1e */
[----:B-1----:R-:W-:Y:S01]  /*1a00*/  IMAD.IADD R6, R9, 0x1, R29 ;  /* 0x0000000109067824 */ /* 0x002fe200078e021d */
[----:B------:R-:W-:Y:S02]  /*1a10*/  IADD3 R8, P1, P0, R28, R8, R2 ;  /* 0x000000081c087210 */ /* 0x000fe4000783e002 */
[----:B------:R-:W-:Y:S01]  /*1a20*/  SEL R2, R5, RZ, P2 ;  /* 0x000000ff05027207 */ /* 0x000fe20001000000 */
[----:B------:R4:W-:Y:S03]  /*1a30*/  LDGSTS.E.BYPASS.LTC128B.128 [R0+0xf000], desc[UR30][R14.64] ;  /* 0x0f0000000e007fae */ /* 0x0009e6000b981a1e */
[----:B------:R-:W-:Y:S01]  /*1a40*/  IADD3.X R4, PT, PT, R4, R6, R2, P1, P0 ;  /* 0x0000000604047210 */ /* 0x000fe20000fe0402 */
[----:B------:R4:W-:Y:S01]  /*1a50*/  LDGSTS.E.BYPASS.LTC128B.128 [R0+0x13000], desc[UR30][R14.64+0x80] ;  /* 0x130000800e007fae */ /* 0x0009e2000b981a1e */
[----:B------:R-:W-:-:S03]  /*1a60*/  IADD3 R2, P0, PT, R3, R8, RZ ;  /* 0x0000000803027210 */ /* 0x000fc60007f1e0ff */
[----:B------:R4:W-:Y:S01]  /*1a70*/  LDGSTS.E.BYPASS.LTC128B.128 [R0+0x14000], desc[UR30][R10.64] ;  /* 0x140000000a007fae */ /* 0x0009e2000b981a1e */
[----:B------:R-:W-:Y:S02]  /*1a80*/  LEA.HI.X.SX32 R3, R3, R4, 0x1, P0 ;  /* 0x0000000403037211 */ /* 0x000fe400000f0eff */
[C---:B---3--:R-:W-:Y:S01]  /*1a90*/  LEA R244, P0, R2.reuse, UR6, 0x2 ;  /* 0x0000000602f47c11 */ /* 0x048fe2000f8010ff */
[----:B------:R-:W1:Y:S01]  /*1aa0*/  LDCU UR6, c[0x0][0x508] ;  /* 0x0000a100ff0677ac */ /* 0x000e620008000800 */
[----:B------:R4:W-:Y:S02]  /*1ab0*/  LDGSTS.E.BYPASS.LTC128B.128 [R0+0x18000], desc[UR30][R10.64+0x80] ;  /* 0x180000800a007fae */ /* 0x0009e4000b981a1e */
[----:B------:R-:W-:Y:S02]  /*1ac0*/  LEA.HI.X R245, R2, UR7, R3, 0x2, P0 ;  /* 0x0000000702f57c11 */ /* 0x000fe400080f1403 */
[----:B------:R4:W-:Y:S04]  /*1ad0*/  LDGSTS.E.BYPASS.LTC128B.128 [R0+0x15000], desc[UR30][R26.64] ;  /* 0x150000001a007fae */ /* 0x0009e8000b981a1e */
[----:B------:R4:W-:Y:S04]  /*1ae0*/  LDGSTS.E.BYPASS.LTC128B.128 [R0+0x19000], desc[UR30][R26.64+0x80] ;  /* 0x190000801a007fae */ /* 0x0009e8000b981a1e */
[----:B------:R4:W-:Y:S04]  /*1af0*/  LDGSTS.E.BYPASS.LTC128B.128 [R0+0x16000], desc[UR30][R24.64] ;  /* 0x1600000018007fae */ /* 0x0009e8000b981a1e */
[----:B------:R4:W-:Y:S01]  /*1b00*/  LDGSTS.E.BYPASS.LTC128B.128 [R0+0x1a000], desc[UR30][R24.64+0x80] ;  /* 0x1a00008018007fae */ /* 0x0009e2000b981a1e */
[----:B-1----:R-:W-:-:S03]  /*1b10*/  UIADD3 UR6, UPT, UPT, UR39, UR6, URZ ;  /* 0x0000000627067290 */ /* 0x002fc6000fffe0ff */
[----:B------:R4:W-:Y:S01]  /*1b20*/  LDGSTS.E.BYPASS.LTC128B.128 [R0+0x17000], desc[UR30][R20.64] ;  /* 0x1700000014007fae */ /* 0x0009e2000b981a1e */
[----:B------:R-:W-:-:S03]  /*1b30*/  UIADD3 UR7, UPT, UPT, -UR6, UR35, UR34 ;  /* 0x0000002306077290 */ /* 0x000fc6000fffe122 */
[----:B------:R4:W-:Y:S01]  /*1b40*/  LDGSTS.E.BYPASS.LTC128B.128 [R0+0x1b000], desc[UR30][R20.64+0x80] ;  /* 0x1b00008014007fae */ /* 0x0009e2000b981a1e */
[----:B------:R-:W-:-:S03]  /*1b50*/  USHF.R.S32.HI UR6, URZ, 0x1f, UR7 ;  /* 0x0000001fff067899 */ /* 0x000fc60008011407 */
[----:B------:R-:W0:Y:S01]  /*1b60*/  LDGDEPBAR ;  /* 0x00000000000079af */ /* 0x000e220000000000 */
[----:B------:R-:W-:-:S04]  /*1b70*/  ULEA.HI UR6, UR6, UR7, URZ, 0x6 ;  /* 0x0000000706067291 */ /* 0x000fc8000f8f30ff */
[----:B------:R-:W-:-:S04]  /*1b80*/  USHF.R.S32.HI UR6, URZ, 0x6, UR6 ;  /* 0x00000006ff067899 */ /* 0x000fc80008011406 */
[----:B------:R-:W-:-:S04]  /*1b90*/  UISETP.LT.AND UP0, UPT, URZ, UR6, UPT ;  /* 0x00000006ff00728c */ /* 0x000fc8000bf01270 */
[----:B------:R-:W-:-:S04]  /*1ba0*/  USEL UR7, URZ, UR6, !UP0 ;  /* 0x00000006ff077287 */ /* 0x000fc8000c000000 */
[----:B------:R-:W-:-:S09]  /*1bb0*/  UISETP.GT.AND UP0, UPT, UR38, UR7, UPT ;  /* 0x000000072600728c */ /* 0x000fd2000bf04270 */
[----:B----4-:R-:W-:Y:S05]  /*1bc0*/  BRA.U !UP0, `(.L_x_939) ;  /* 0x0000005508387547 */ /* 0x010fea000b800000 */
[----:B------:R-:W-:Y:S02]  /*1bd0*/  IMAD.MOV.U32 R8, RZ, RZ, R35 ;  /* 0x000000ffff087224 */ /* 0x000fe400078e0023 */
[----:B------:R-:W-:Y:S01]  /*1be0*/  IMAD.MOV.U32 R2, RZ, RZ, 0x4 ;  /* 0x00000004ff027424 */ /* 0x000fe200078e00ff */
[----:B------:R-:W-:Y:S01]  /*1bf0*/  USHF.L.U32 UR14, UR38, 0x6, URZ ;  /* 0x00000006260e7899 */ /* 0x000fe200080006ff */
[C---:B------:R-:W-:Y:S01]  /*1c00*/  IMAD.SHL.U32 R7, R222.reuse, 0x40, RZ ;  /* 0x00000040de077824 */ /* 0x040fe200078e00ff */
[----:B------:R-:W-:Y:S01]  /*1c10*/  R2P PR, R222, 0x6 ;  /* 0x00000006de007804 */ /* 0x000fe20000000000 */
[----:B------:R-:W-:Y:S01]  /*1c20*/  IMAD.WIDE.U32 R2, R8, R2, UR16 ;  /* 0x0000001008027e25 */ /* 0x000fe2000f8e0002 */
[----:B------:R-:W-:Y:S01]  /*1c30*/  STL [R1+0x14], R8 ;  /* 0x0000140801007387 */ /* 0x000fe20000100800 */
[----:B------:R-:W1:Y:S03]  /*1c40*/  LDCU UR6, c[0x0][0x3e0] ;  /* 0x00007c00ff0677ac */ /* 0x000e660008000800 */
[----:B------:R-:W2:Y:S01]  /*1c50*/  LDG.E R12, desc[UR30][R2.64] ;  /* 0x0000001e020c7981 */ /* 0x000ea2000c1e1900 */
[----:B------:R-:W-:Y:S01]  /*1c60*/  IMAD.SHL.U32 R208, R222, 0x20, RZ ;  /* 0x00000020ded07824 */ /* 0x000fe200078e00ff */
[----:B------:R-:W3:Y:S02]  /*1c70*/  LDCU UR13, c[0x0][0x50c] ;  /* 0x0000a180ff0d77ac */ /* 0x000ee40008000800 */
[----:B------:R-:W4:Y:S01]  /*1c80*/  LDG.E R11, desc[UR30][R2.64+0x20] ;  /* 0x0000201e020b7981 */ /* 0x000f22000c1e1900 */
[----:B------:R-:W-:Y:S01]  /*1c90*/  IMAD.U32 R6, RZ, RZ, UR35 ;  /* 0x00000023ff067e24 */ /* 0x000fe2000f8e00ff */
[----:B------:R-:W1:Y:S02]  /*1ca0*/  LDCU UR12, c[0x0][0x45c] ;  /* 0x00008b80ff0c77ac */ /* 0x000e640008000800 */
[----:B------:R-:W5:Y:S04]  /*1cb0*/  LDG.E R10, desc[UR30][R2.64+0x80] ;  /* 0x0000801e020a7981 */ /* 0x000f68000c1e1900 */
[----:B------:R3:W5:Y:S01]  /*1cc0*/  LDG.E R9, desc[UR30][R2.64+0xa0] ;  /* 0x0000a01e02097981 */ /* 0x000762000c1e1900 */
[----:B------:R-:W-:Y:S01]  /*1cd0*/  LOP3.LUT R212, R212, 0x1c0, R7, 0xf8, !PT ;  /* 0x000001c0d4d47812 */ /* 0x000fe200078ef807 */
[----:B------:R-:W-:Y:S01]  /*1ce0*/  IMAD.U32 R0, RZ, RZ, UR14 ;  /* 0x0000000eff007e24 */ /* 0x000fe2000f8e00ff */
[----:B------:R-:W-:Y:S01]  /*1cf0*/  LOP3.LUT R5, R7, 0x200, RZ, 0xc0, !PT ;  /* 0x0000020007057812 */ /* 0x000fe200078ec0ff */
[----:B------:R-:W-:Y:S01]  /*1d00*/  IMAD.MOV.U32 R217, RZ, RZ, 0x20 ;  /* 0x00000020ffd97424 */ /* 0x000fe200078e00ff */
[----:B------:R-:W-:Y:S01]  /*1d10*/  LOP3.LUT R4, R212, 0x8, R211, 0x78, !PT ;  /* 0x00000008d4047812 */ /* 0x000fe200078e78d3 */
[----:B------:R-:W-:Y:S01]  /*1d20*/  IMAD.MOV.U32 R219, RZ, RZ, 0x40 ;  /* 0x00000040ffdb7424 */ /* 0x000fe200078e00ff */
[----:B------:R-:W-:Y:S01]  /*1d30*/  IADD3 R0, PT, PT, R0, UR39, R8 ;  /* 0x0000002700007c10 */ /* 0x000fe2000fffe008 */
[----:B------:R-:W-:Y:S01]  /*1d40*/  UIADD3 UR15, UPT, UPT, -UR39, UR35, UR34 ;  /* 0x00000023270f7290 */ /* 0x000fe2000fffe122 */
[----:B------:R-:W-:Y:S01]  /*1d50*/  LOP3.LUT R5, R5, 0x400, R208, 0xf8, !PT ;  /* 0x0000040005057812 */ /* 0x000fe200078ef8d0 */
[----:B------:R-:W-:Y:S01]  /*1d60*/  IMAD.MOV.U32 R216, RZ, RZ, 0x20 ;  /* 0x00000020ffd87424 */ /* 0x000fe200078e00ff */
[----:B------:R-:W-:Y:S01]  /*1d70*/  IADD3 R0, PT, PT, R0, -0x1f, -R6 ;  /* 0xffffffe100007810 */ /* 0x000fe20007ffe806 */
[----:B------:R-:W-:Y:S01]  /*1d80*/  IMAD.MOV.U32 R223, RZ, RZ, 0x40 ;  /* 0x00000040ffdf7424 */ /* 0x000fe200078e00ff */
[----:B------:R-:W-:Y:S01]  /*1d90*/  LOP3.LUT R4, R5, R4, RZ, 0xfc, !PT ;  /* 0x0000000405047212 */ /* 0x000fe200078efcff */
[----:B------:R-:W-:Y:S01]  /*1da0*/  IMAD.MOV.U32 R218, RZ, RZ, 0x20 ;  /* 0x00000020ffda7424 */ /* 0x000fe200078e00ff */
[----:B------:R-:W-:Y:S01]  /*1db0*/  SEL R217, R217, 0xffffffe0, !P1 ;  /* 0xffffffe0d9d97807 */ /* 0x000fe20004800000 */
[----:B------:R1:W-:Y:S01]  /*1dc0*/  STL [R1+0x8], R0 ;  /* 0x0000080001007387 */ /* 0x0003e20000100800 */
[----:B------:R-:W-:Y:S01]  /*1dd0*/  IMAD.MOV.U32 R5, RZ, RZ, 0x10 ;  /* 0x00000010ff057424 */ /* 0x000fe200078e00ff */
[----:B------:R-:W-:Y:S01]  /*1de0*/  SEL R219, R219, 0xffffffc0, !P2 ;  /* 0xffffffc0dbdb7807 */ /* 0x000fe20005000000 */
[----:B------:R-:W-:Y:S01]  /*1df0*/  IMAD.MOV.U32 R159, RZ, RZ, RZ ;  /* 0x000000ffff9f7224 */ /* 0x000fe200078e00ff */
[----:B------:R-:W-:Y:S01]  /*1e00*/  UIADD3 UR15, UPT, UPT, UR15, 0x80, URZ ;  /* 0x000000800f0f7890 */ /* 0x000fe2000fffe0ff */
[----:B---3--:R-:W-:-:S02]  /*1e10*/  SHF.R.U32.HI R3, RZ, 0x4, R222 ;  /* 0x00000004ff037819 */ /* 0x008fc400000116de */
[----:B------:R-:W-:Y:S02]  /*1e20*/  LOP3.LUT R2, R212, 0x8, R222, 0x78, !PT ;  /* 0x00000008d4027812 */ /* 0x000fe400078e78de */
[----:B------:R-:W-:Y:S02]  /*1e30*/  LOP3.LUT R3, R3, 0x8, RZ, 0xc0, !PT ;  /* 0x0000000803037812 */ /* 0x000fe400078ec0ff */
[----:B------:R-:W-:Y:S02]  /*1e40*/  LOP3.LUT R208, R2, 0x7a00, R208, 0xf8, !PT ;  /* 0x00007a0002d07812 */ /* 0x000fe400078ef8d0 */
[----:B------:R-:W-:Y:S02]  /*1e50*/  LOP3.LUT R3, R3, 0x10, R222, 0xf8, !PT ;  /* 0x0000001003037812 */ /* 0x000fe400078ef8de */
[----:B------:R-:W3:Y:S02]  /*1e60*/  S2R R222, SR_TID.X ;  /* 0x0000000000de7919 */ /* 0x000ee40000002100 */
[----:B------:R-:W-:-:S04]  /*1e70*/  LOP3.LUT R3, R3, R212, RZ, 0x3c, !PT ;  /* 0x000000d403037212 */ /* 0x000fc800078e3cff */
[----:B------:R-:W-:Y:S02]  /*1e80*/  LOP3.LUT R3, R3, 0x200, R7, 0xf8, !PT ;  /* 0x0000020003037812 */ /* 0x000fe400078ef807 */
[C---:B---3--:R-:W-:Y:S02]  /*1e90*/  LOP3.LUT P4, R2, R222.reuse, 0x2, RZ, 0xc0, !PT ;  /* 0x00000002de027812 */ /* 0x048fe4000788c0ff */
[----:B-1----:R-:W-:Y:S02]  /*1ea0*/  LOP3.LUT P3, R0, R222, 0x4, RZ, 0xc0, !PT ;  /* 0x00000004de007812 */ /* 0x002fe4000786c0ff */
[----:B------:R-:W-:Y:S02]  /*1eb0*/  ISETP.NE.AND P0, PT, R2, RZ, PT ;  /* 0x000000ff0200720c */ /* 0x000fe40003f05270 */
[----:B------:R-:W-:Y:S01]  /*1ec0*/  ISETP.NE.AND P5, PT, R0, RZ, PT ;  /* 0x000000ff0000720c */ /* 0x000fe20003fa5270 */
[----:B--2---:R1:W-:Y:S04]  /*1ed0*/  STL [R1+0x34], R12 ;  /* 0x0000340c01007387 */ /* 0x0043e80000100800 */
[----:B----4-:R1:W-:Y:S04]  /*1ee0*/  STL [R1+0x30], R11 ;  /* 0x0000300b01007387 */ /* 0x0103e80000100800 */
[----:B-----5:R1:W-:Y:S04]  /*1ef0*/  STL [R1+0x2c], R10 ;  /* 0x00002c0a01007387 */ /* 0x0203e80000100800 */
[----:B------:R1:W-:Y:S04]  /*1f00*/  STL [R1+0x28], R9 ;  /* 0x0000280901007387 */ /* 0x0003e80000100800 */
[----:B------:R1:W-:Y:S01]  /*1f10*/  STL [R1+0xc], R30 ;  /* 0x00000c1e01007387 */ /* 0x0003e20000100800 */
[----:B------:R-:W-:Y:S01]  /*1f20*/  IMAD.SHL.U32 R225, R222, 0x20, RZ ;  /* 0x00000020dee17824 */ /* 0x000fe200078e00ff */
[----:B------:R-:W-:Y:S01]  /*1f30*/  LEA R208, R208, UR4, 0x1 ;  /* 0x00000004d0d07c11 */ /* 0x000fe2000f8e08ff */
[----:B------:R-:W-:Y:S01]  /*1f40*/  IMAD.SHL.U32 R226, R222, 0x2, RZ ;  /* 0x00000002dee27824 */ /* 0x000fe200078e00ff */
[----:B------:R-:W-:Y:S01]  /*1f50*/  LEA R209, R4, UR4, 0x1 ;  /* 0x0000000404d17c11 */ /* 0x000fe2000f8e08ff */
[C---:B------:R-:W-:Y:S01]  /*1f60*/  IMAD.SHL.U32 R221, R222.reuse, 0x40, RZ ;  /* 0x00000040dedd7824 */ /* 0x040fe200078e00ff */
[----:B------:R-:W-:Y:S01]  /*1f70*/  LEA R207, R3, UR4, 0x1 ;  /* 0x0000000403cf7c11 */ /* 0x000fe2000f8e08ff */
[----:B------:R-:W-:Y:S01]  /*1f80*/  IMAD.SHL.U32 R2, R222, 0x10, RZ ;  /* 0x00000010de027824 */ /* 0x000fe200078e00ff */
[--C-:B------:R-:W-:Y:S01]  /*1f90*/  LOP3.LUT R0, R226, 0x7006, R225.reuse, 0xc8, !PT ;  /* 0x00007006e2007812 */ /* 0x100fe200078ec8e1 */
[--C-:B------:R-:W-:Y:S01]  /*1fa0*/  IMAD.IADD R213, R219, 0x1, R208.reuse ;  /* 0x00000001dbd57824 */ /* 0x100fe200078e02d0 */
[----:B------:R-:W-:Y:S01]  /*1fb0*/  LOP3.LUT R220, R221, 0x200, RZ, 0xc0, !PT ;  /* 0x00000200dddc7812 */ /* 0x000fe200078ec0ff */
[C---:B------:R-:W-:Y:S01]  /*1fc0*/  IMAD.IADD R215, R217.reuse, 0x1, R208 ;  /* 0x00000001d9d77824 */ /* 0x040fe200078e02d0 */
[----:B------:R-:W-:Y:S01]  /*1fd0*/  LOP3.LUT R0, R0, 0x400, R225, 0xf8, !PT ;  /* 0x0000040000007812 */ /* 0x000fe200078ef8e1 */
[----:B------:R-:W-:Y:S01]  /*1fe0*/  IMAD.IADD R214, R217, 0x1, R213 ;  /* 0x00000001d9d67824 */ /* 0x000fe200078e02d5 */
[----:B------:R-:W-:Y:S01]  /*1ff0*/  LOP3.LUT R2, R2, 0x1c0, RZ, 0xc0, !PT ;  /* 0x000001c002027812 */ /* 0x000fe200078ec0ff */
[----:B------:R-:W-:Y:S01]  /*2000*/  VIADD R209, R209, UR5 ;  /* 0x00000005d1d17c36 */ /* 0x000fe20008000000 */
[C---:B------:R-:W-:Y:S01]  /*2010*/  LOP3.LUT P1, RZ, R222.reuse, 0x8, RZ, 0xc0, !PT ;  /* 0x00000008deff7812 */ /* 0x040fe2000782c0ff */
[----:B------:R1:W-:Y:S01]  /*2020*/  STL [R1+0x38], R0 ;  /* 0x0000380001007387 */ /* 0x0003e20000100800 */
[----:B------:R-:W-:Y:S01]  /*2030*/  LOP3.LUT R224, R222, 0x8, RZ, 0xc0, !PT ;  /* 0x00000008dee07812 */ /* 0x000fe200078ec0ff */
[----:B------:R-:W-:Y:S01]  /*2040*/  VIADD R207, R207, UR5 ;  /* 0x00000005cfcf7c36 */ /* 0x000fe20008000000 */
[----:B------:R-:W-:Y:S01]  /*2050*/  SEL R216, R216, 0xffffffe0, !P4 ;  /* 0xffffffe0d8d87807 */ /* 0x000fe20006000000 */
[----:B------:R-:W-:Y:S01]  /*2060*/  UMOV UR5, UR19 ;  /* 0x0000001300057c82 */ /* 0x000fe20008000000 */
[----:B------:R-:W-:-:S02]  /*2070*/  SEL R223, R223, 0xffffffc0, !P3 ;  /* 0xffffffc0dfdf7807 */ /* 0x000fc40005800000 */
[----:B------:R-:W-:Y:S02]  /*2080*/  SEL R3, R5, 0xfffffff0, !P3 ;  /* 0xfffffff005037807 */ /* 0x000fe40005800000 */
[----:B------:R-:W-:Y:S02]  /*2090*/  LOP3.LUT R220, R220, 0x400, R225, 0xf8, !PT ;  /* 0x00000400dcdc7812 */ /* 0x000fe400078ef8e1 */
[----:B------:R-:W-:Y:S02]  /*20a0*/  LOP3.LUT R2, R2, 0x38, R226, 0xf8, !PT ;  /* 0x0000003802027812 */ /* 0x000fe400078ef8e2 */
[----:B------:R-:W-:-:S07]  /*20b0*/  SEL R218, R218, 0xffffffe0, !P0 ;  /* 0xffffffe0dada7807 */ /* 0x000fce0004000000 */
.L_x_942:
[----:B------:R-:W0:Y:S01]  /*20c0*/  LDGDEPBAR ;  /* 0x00000000000079af */ /* 0x000e220000000000 */
[C---:B-1----:R-:W-:Y:S01]  /*20d0*/  IMAD.IADD R0, R209.reuse, 0x1, R217 ;  /* 0x00000001d1007824 */ /* 0x042fe200078e02d9 */
[----:B------:R-:W-:Y:S01]  /*20e0*/  UIADD3 UR14, UPT, UPT, UR14, -0x40, URZ ;  /* 0xffffffc00e0e7890 */ /* 0x000fe2000fffe0ff */
[----:B------:R-:W-:Y:S05]  /*20f0*/  IMAD.IADD R3, R209, 0x1, R219 ;  /* 0x00000001d1037824 */ /* 0x000fea00078e02db */
[----:B------:R-:W2:Y:S01]  /*2100*/  LDL R229, [R1+0x34] ;  /* 0x0000340001e57983 */ /* 0x000ea20000100800 */
[----:B------:R-:W-:Y:S02]  /*2110*/  USHF.L.U32 UR19, UR33, 0x7, URZ ;  /* 0x0000000721137899 */ /* 0x000fe400080006ff */
[----:B------:R-:W-:Y:S01]  /*2120*/  UISETP.GE.AND UP0, UPT, UR14, UR15, UPT ;  /* 0x0000000f0e00728c */ /* 0x000fe2000bf06270 */
[----:B------:R-:W-:Y:S01]  /*2130*/  IADD3 R2, PT, PT, R217, R3, RZ ;  /* 0x00000003d9027210 */ /* 0x000fe20007ffe0ff */
[----:B------:R-:W3:Y:S01]  /*2140*/  LDL R227, [R1+0x30] ;  /* 0x0000300001e37983 */ /* 0x000ee20000100800 */
[----:B------:R-:W-:Y:S01]  /*2150*/  UMOV UR4, UR23 ;  /* 0x0000001700047c82 */ /* 0x000fe20008000000 */
[----:B------:R-:W-:Y:S02]  /*2160*/  UIADD3 UR38, UPT, UPT, UR38, -0x1, URZ ;  /* 0xffffffff26267890 */ /* 0x000fe4000fffe0ff */
[----:B------:R-:W4:Y:S01]  /*2170*/  LDL R212, [R1+0x8] ;  /* 0x0000080001d47983 */ /* 0x000f220000100800 */
[----:B------:R-:W-:Y:S01]  /*2180*/  PLOP3.LUT P0, PT, PT, PT, UP0, 0x80, 0x8 ;  /* 0x000000000008781c */ /* 0x000fe20003f0f008 */
[----:B------:R-:W-:Y:S02]  /*2190*/  UISETP.GT.AND UP0, UPT, UR38, UR7, UPT ;  /* 0x000000072600728c */ /* 0x000fe4000bf04270 */
[----:B------:R-:W-:Y:S04]  /*21a0*/  STL [R1+0x74], R50 ;  /* 0x0000743201007387 */ /* 0x000fe80000100800 */
        /* <DEDUP_REMOVED lines=10> */
[----:B------:R1:W-:Y:S04]  /*2250*/  STL [R1+0x48], R39 ;  /* 0x0000482701007387 */ /* 0x0003e80000100800 */
[----:B------:R-:W-:Y:S04]  /*2260*/  STL [R1+0x44], R38 ;  /* 0x0000442601007387 */ /* 0x000fe80000100800 */
[----:B------:R-:W-:Y:S04]  /*2270*/  STL [R1+0x40], R37 ;  /* 0x0000402501007387 */ /* 0x000fe80000100800 */
[----:B------:R-:W-:Y:S01]  /*2280*/  STL [R1+0x3c], R36 ;  /* 0x00003c2401007387 */ /* 0x000fe20000100800 */
[C---:B-1----:R-:W-:Y:S01]  /*2290*/  SHF.L.U32 R39, R222.reuse, 0x1, RZ ;  /* 0x00000001de277819 */ /* 0x042fe200000006ff */
        /* <DEDUP_REMOVED lines=19> */
[----:B------:R-:W3:Y:S02]  /*23d0*/  LDSM.16.M88.4 R196, [R213+0xc800] ;  /* 0x00c80000d5c4783b */ /* 0x000ee40000000200 */
[-C--:B------:R-:W-:Y:S06]  /*23e0*/  HMMA.16816.F32.BF16 R28, R28, R166.reuse, RZ ;  /* 0x000000a61c1c723c */ /* 0x080fec00000418ff */
[----:B------:R-:W-:Y:S02]  /*23f0*/  LDSM.16.M88.4 R200, [R2+0x1000] ;  /* 0x0010000002c8783b */ /* 0x000fe40000000200 */
[----:B------:R-:W-:Y:S06]  /*2400*/  HMMA.16816.F32.BF16 R32, R32, R166, RZ ;  /* 0x000000a62020723c */ /* 0x000fec00000418ff */
[----:B------:R-:W-:Y:S02]  /*2410*/  LDSM.16.M88.4 R164, [R2] ;  /* 0x0000000002a4783b */ /* 0x000fe40000000200 */
[-C--:B------:R-:W-:Y:S08]  /*2420*/  HMMA.16816.F32.BF16 R4, R168, R172.reuse, R4 ;  /* 0x000000aca804723c */ /* 0x080ff00000041804 */
[C---:B-1----:R-:W-:Y:S08]  /*2430*/  HMMA.16816.F32.BF16 R8, R176.reuse, R172, R8 ;  /* 0x000000acb008723c */ /* 0x042ff00000041808 */
[-C--:B------:R-:W-:Y:S08]  /*2440*/  HMMA.16816.F32.BF16 R12, R176, R174.reuse, R12 ;  /* 0x000000aeb00c723c */ /* 0x080ff0000004180c */
[C---:B------:R-:W-:Y:S01]  /*2450*/  HMMA.16816.F32.BF16 R16, R168.reuse, R174, R16 ;  /* 0x000000aea810723c */ /* 0x040fe20000041810 */
[----:B------:R-:W1:Y:S07]  /*2460*/  LDSM.16.M88.4 R172, [R214+0xc000] ;  /* 0x00c00000d6ac783b */ /* 0x000e6e0000000200 */
[-C--:B------:R-:W-:Y:S08]  /*2470*/  HMMA.16816.F32.BF16 R20, R168, R180.reuse, R20 ;  /* 0x000000b4a814723c */ /* 0x080ff00000041814 */
[C---:B------:R-:W-:Y:S08]  /*2480*/  HMMA.16816.F32.BF16 R24, R176.reuse, R180, R24 ;  /* 0x000000b4b018723c */ /* 0x040ff00000041818 */
[-C--:B------:R-:W-:Y:S01]  /*2490*/  HMMA.16816.F32.BF16 R28, R176, R182.reuse, R28 ;  /* 0x000000b6b01c723c */ /* 0x080fe2000004181c */
[----:B------:R-:W-:Y:S07]  /*24a0*/  LDSM.16.M88.4 R176, [R209+0x2000] ;  /* 0x00200000d1b0783b */ /* 0x000fee0000000200 */
[----:B------:R-:W-:Y:S01]  /*24b0*/  HMMA.16816.F32.BF16 R32, R168, R182, R32 ;  /* 0x000000b6a820723c */ /* 0x000fe20000041820 */
[----:B------:R-:W4:Y:S07]  /*24c0*/  LDSM.16.M88.4 R168, [R214+0xc800] ;  /* 0x00c80000d6a8783b */ /* 0x000f2e0000000200 */
[-C--:B------:R-:W-:Y:S01]  /*24d0*/  HMMA.16816.F32.BF16 R4, R184, R188.reuse, R4 ;  /* 0x000000bcb804723c */ /* 0x080fe20000041804 */
[----:B------:R-:W4:Y:S07]  /*24e0*/  LDSM.16.M88.4 R180, [R208+0x10000] ;  /* 0x01000000d0b4783b */ /* 0x000f2e0000000200 */
[C---:B------:R-:W-:Y:S04]  /*24f0*/  HMMA.16816.F32.BF16 R8, R192.reuse, R188, R8 ;  /* 0x000000bcc008723c */ /* 0x040fe80000041808 */
[----:B--2---:R-:W-:Y:S04]  /*2500*/  FSETP.NEU.FTZ.AND P4, PT, R229, -INF , PT ;  /* 0xff800000e500780b */ /* 0x004fe80003f9d000 */
[-C--:B------:R-:W-:Y:S03]  /*2510*/  HMMA.16816.F32.BF16 R12, R192, R190.reuse, R12 ;  /* 0x000000bec00c723c */ /* 0x080fe6000004180c */
[----:B---3--:R-:W-:Y:S05]  /*2520*/  FSETP.NEU.FTZ.AND P2, PT, R227, -INF , PT ;  /* 0xff800000e300780b */ /* 0x008fea0003f5d000 */
[C---:B------:R-:W-:Y:S01]  /*2530*/  HMMA.16816.F32.BF16 R16, R184.reuse, R190, R16 ;  /* 0x000000beb810723c */ /* 0x040fe20000041810 */
[----:B------:R-:W2:Y:S07]  /*2540*/  LDSM.16.M88.4 R188, [R209+0x3000] ;  /* 0x00300000d1bc783b */ /* 0x000eae0000000200 */
[-C--:B------:R-:W-:Y:S08]  /*2550*/  HMMA.16816.F32.BF16 R20, R184, R196.reuse, R20 ;  /* 0x000000c4b814723c */ /* 0x080ff00000041814 */
[C---:B------:R-:W-:Y:S08]  /*2560*/  HMMA.16816.F32.BF16 R24, R192.reuse, R196, R24 ;  /* 0x000000c4c018723c */ /* 0x040ff00000041818 */
[-C--:B------:R-:W-:Y:S01]  /*2570*/  HMMA.16816.F32.BF16 R28, R192, R198.reuse, R28 ;  /* 0x000000c6c01c723c */ /* 0x080fe2000004181c */
[----:B------:R-:W-:Y:S07]  /*2580*/  LDSM.16.M88.4 R192, [R215+0x10000] ;  /* 0x01000000d7c0783b */ /* 0x000fee0000000200 */
[----:B------:R-:W-:Y:S01]  /*2590*/  HMMA.16816.F32.BF16 R32, R184, R198, R32 ;  /* 0x000000c6b820723c */ /* 0x000fe20000041820 */
[----:B------:R-:W3:Y:S07]  /*25a0*/  LDSM.16.M88.4 R184, [R208+0x10800] ;  /* 0x01080000d0b8783b */ /* 0x000eee0000000200 */
[-C--:B-1----:R-:W-:Y:S01]  /*25b0*/  HMMA.16816.F32.BF16 R4, R164, R172.reuse, R4 ;  /* 0x000000aca404723c */ /* 0x082fe20000041804 */
[----:B------:R-:W-:Y:S07]  /*25c0*/  LDSM.16.M88.4 R196, [R3+0x2000] ;  /* 0x0020000003c4783b */ /* 0x000fee0000000200 */
[C---:B------:R-:W-:Y:S08]  /*25d0*/  HMMA.16816.F32.BF16 R8, R200.reuse, R172, R8 ;  /* 0x000000acc808723c */ /* 0x040ff00000041808 */
        /* <DEDUP_REMOVED lines=8> */
[----:B------:R4:W1:Y:S07]  /*2660*/  LDSM.16.M88.4 R164, [R0+0x3000] ;  /* 0x0030000000a4783b */ /* 0x00086e0000000200 */
[-C--:B------:R-:W-:Y:S01]  /*2670*/  HMMA.16816.F32.BF16 R4, R176, R180.reuse, R4 ;  /* 0x000000b4b004723c */ /* 0x080fe20000041804 */
[----:B------:R-:W1:Y:S07]  /*2680*/  LDSM.16.M88.4 R168, [R215+0x10800] ;  /* 0x01080000d7a8783b */ /* 0x000e6e0000000200 */
[C---:B--2---:R-:W-:Y:S08]  /*2690*/  HMMA.16816.F32.BF16 R8, R188.reuse, R180, R8 ;  /* 0x000000b4bc08723c */ /* 0x044ff00000041808 */
[-C--:B------:R-:W-:Y:S03]  /*26a0*/  HMMA.16816.F32.BF16 R12, R188, R182.reuse, R12 ;  /* 0x000000b6bc0c723c */ /* 0x080fe6000004180c */
[----:B----4-:R-:W-:Y:S05]  /*26b0*/  @!P0 IMAD.SHL.U32 R0, R222, 0x2, RZ ;  /* 0x00000002de008824 */ /* 0x010fea00078e00ff */
[C---:B------:R-:W-:Y:S01]  /*26c0*/  HMMA.16816.F32.BF16 R16, R176.reuse, R182, R16 ;  /* 0x000000b6b010723c */ /* 0x040fe20000041810 */
[----:B------:R-:W-:Y:S03]  /*26d0*/  LDSM.16.M88.4 R180, [R213+0x10800] ;  /* 0x01080000d5b4783b */ /* 0x000fe60000000200 */
[----:B------:R-:W-:Y:S04]  /*26e0*/  @!P0 LOP3.LUT R0, R0, 0x6, RZ, 0xc0, !PT ;  /* 0x0000000600008812 */ /* 0x000fe800078ec0ff */
[-C--:B---3--:R-:W-:Y:S03]  /*26f0*/  HMMA.16816.F32.BF16 R20, R176, R184.reuse, R20 ;  /* 0x000000b8b014723c */ /* 0x088fe60000041814 */
        /* <DEDUP_REMOVED lines=13> */
[-C--:B------:R-:W-:Y:S08]  /*27d0*/  HMMA.16816.F32.BF16 R20, R172, R168.reuse, R20 ;  /* 0x000000a8ac14723c */ /* 0x080ff00000041814 */
        /* <DEDUP_REMOVED lines=25> */
[----:B------:R-:W-:Y:S01]  /*2970*/  MUFU.TANH R169, R5 ;  /* 0x0000000500a97308 */ /* 0x000fe20000002400 */
        /* <DEDUP_REMOVED lines=12> */
[----:B------:R-:W-:Y:S01]  /*2a40*/  MUFU.TANH R226, R6 ;  /* 0x0000000600e27308 */ /* 0x000fe20000002400 */
[----:B--2---:R-:W2:Y:S09]  /*2a50*/  LDL R14, [R1+0x2c] ;  /* 0x00002c00010e7983 */ /* 0x004eb20000100800 */
[----:B------:R3:W-:Y:S01]  /*2a60*/  MUFU.TANH R225, R7 ;  /* 0x0000000700e17308 */ /* 0x0007e20000002400 */
[----:B-1----:R-:W4:Y:S09]  /*2a70*/  LDL R15, [R1+0x28] ;  /* 0x00002800010f7983 */ /* 0x002f320000100800 */
[----:B------:R1:W-:Y:S10]  /*2a80*/  MUFU.TANH R232, R10 ;  /* 0x0000000a00e87308 */ /* 0x0003f40000002400 */
[----:B------:R1:W-:Y:S01]  /*2a90*/  MUFU.TANH R206, R9 ;  /* 0x0000000900ce7308 */ /* 0x0003e20000002400 */
[----:B---3--:R-:W3:Y:S09]  /*2aa0*/  LDSM.16.M88.4 R4, [R214+0x10800] ;  /* 0x01080000d604783b */ /* 0x008ef20000000200 */
[----:B------:R3:W3:Y:S01]  /*2ab0*/  MUFU.TANH R210, R8 ;  /* 0x0000000800d27308 */ /* 0x0006e20000002400 */
[----:B-1----:R-:W-:Y:S01]  /*2ac0*/  FMUL.FTZ R10, R229, 1.4426950216293334961 ;  /* 0x3fb8aa3be50a7820 */ /* 0x002fe20000410000 */
[----:B------:R-:W-:Y:S04]  /*2ad0*/  MOV R229, 0x20 ;  /* 0x0000002000e57802 */ /* 0x000fe80000000f00 */
[----:B------:R-:W-:Y:S04]  /*2ae0*/  FSEL R10, R10, RZ, P4 ;  /* 0x000000ff0a0a7208 */ /* 0x000fe80002000000 */
[----:B------:R1:W-:Y:S01]  /*2af0*/  MUFU.TANH R203, R13 ;  /* 0x0000000d00cb7308 */ /* 0x0003e20000002400 */
[----:B------:R-:W-:Y:S01]  /*2b00*/  FMUL.FTZ R9, R227, 1.4426950216293334961 ;  /* 0x3fb8aa3be3097820 */ /* 0x000fe20000410000 */
[----:B------:R-:W-:Y:S04]  /*2b10*/  IMAD.MOV.U32 R227, RZ, RZ, 0x18 ;  /* 0x00000018ffe37424 */ /* 0x000fe800078e00ff */
[----:B------:R-:W-:Y:S04]  /*2b20*/  FSEL R9, R9, RZ, P2 ;  /* 0x000000ff09097208 */ /* 0x000fe80001000000 */
[----:B------:R1:W-:Y:S01]  /*2b30*/  MUFU.TANH R45, R17 ;  /* 0x00000011002d7308 */ /* 0x0003e20000002400 */
[----:B---3--:R-:W-:Y:S04]  /*2b40*/  @!P0 VIADDMNMX R8, R212, -R229, UR39, PT ;  /* 0x00000027d4088e46 */ /* 0x008fe8000b8009e5 */
[-C--:B------:R-:W-:Y:S05]  /*2b50*/  @!P0 ISETP.GE.AND P2, PT, R0, R8.reuse, PT ;  /* 0x000000080000820c */ /* 0x080fea0003f46270 */
[----:B------:R-:W-:Y:S01]  /*2b60*/  MUFU.TANH R48, R16 ;  /* 0x0000001000307308 */ /* 0x000fe20000002400 */
[----:B------:R-:W-:Y:S02]  /*2b70*/  @!P0 ISETP.GE.AND P6, PT, R2, R8, PT ;  /* 0x000000080200820c */ /* 0x000fe40003fc6270 */
[----:B------:R-:W-:Y:S07]  /*2b80*/  @!P0 FSEL R3, R204, -INF , !P2 ;  /* 0xff800000cc038808 */ /* 0x000fee0005000000 */
[----:B------:R-:W-:Y:S01]  /*2b90*/  MUFU.TANH R194, R19 ;  /* 0x0000001300c27308 */ /* 0x000fe20000002400 */
[----:B-1----:R-:W-:Y:S01]  /*2ba0*/  FFMA.FTZ R13, R3, UR12, -R10 ;  /* 0x0000000c030d7c23 */ /* 0x002fe2000801080a */
[-C--:B------:R-:W-:Y:S03]  /*2bb0*/  HMMA.16816.F32.BF16 R20, R184, R4.reuse, R20 ;  /* 0x00000004b814723c */ /* 0x080fe60000041814 */
[----:B------:R-:W-:Y:S05]  /*2bc0*/  IMAD.MOV.U32 R17, RZ, RZ, R210 ;  /* 0x000000ffff117224 */ /* 0x000fea00078e00d2 */
[----:B------:R1:W3:Y:S01]  /*2bd0*/  MUFU.TANH R231, R11 ;  /* 0x0000000b00e77308 */ /* 0x0002e20000002400 */
[C---:B------:R-:W-:Y:S04]  /*2be0*/  HMMA.16816.F32.BF16 R24, R164.reuse, R4, R24 ;  /* 0x00000004a418723c */ /* 0x040fe80000041818 */
[----:B------:R-:W-:Y:S01]  /*2bf0*/  IMAD.MOV.U32 R4, RZ, RZ, R169 ;  /* 0x000000ffff047224 */ /* 0x000fe200078e00a9 */
[----:B------:R-:W-:Y:S04]  /*2c00*/  @!P0 FSEL R4, R169, -INF , !P6 ;  /* 0xff800000a9048808 */ /* 0x000fe80007000000 */
[----:B------:R3:W3:Y:S01]  /*2c10*/  MUFU.TANH R205, R12 ;  /* 0x0000000c00cd7308 */ /* 0x0006e20000002400 */
[----:B------:R-:W-:Y:S01]  /*2c20*/  MOV R5, R226 ;  /* 0x000000e200057202 */ /* 0x000fe20000000f00 */
[-C--:B------:R-:W-:Y:S03]  /*2c30*/  HMMA.16816.F32.BF16 R28, R164, R6.reuse, R28 ;  /* 0x00000006a41c723c */ /* 0x080fe6000004181c */
[----:B------:R-:W-:Y:S01]  /*2c40*/  FFMA.FTZ R3, R4, UR12, -R10 ;  /* 0x0000000c04037c23 */ /* 0x000fe2000801080a */
[----:B------:R-:W-:Y:S01]  /*2c50*/  FMUL.FTZ R20, R20, UR13 ;  /* 0x0000000d14147c20 */ /* 0x000fe20008410000 */
[----:B------:R-:W-:Y:S03]  /*2c60*/  FMUL.FTZ R21, R21, UR13 ;  /* 0x0000000d15157c20 */ /* 0x000fe60008410000 */
[----:B------:R3:W-:Y:S01]  /*2c70*/  MUFU.TANH R196, R18 ;  /* 0x0000001200c47308 */ /* 0x0007e20000002400 */
[----:B------:R-:W-:Y:S01]  /*2c80*/  FMUL.FTZ R22, R22, UR13 ;  /* 0x0000000d16167c20 */ /* 0x000fe20008410000 */
[----:B------:R-:W-:Y:S04]  /*2c90*/  HMMA.16816.F32.BF16 R32, R184, R6, R32 ;  /* 0x00000006b820723c */ /* 0x000fe80000041820 */
[----:B-1----:R-:W-:Y:S01]  /*2ca0*/  @!P0 VIADDMNMX R11, R212, -R227, UR39, PT ;  /* 0x00000027d40b8e46 */ /* 0x002fe2000b8009e3 */
[----:B------:R-:W-:Y:S03]  /*2cb0*/  FMUL.FTZ R27, R27, UR13 ;  /* 0x0000000d1b1b7c20 */ /* 0x000fe60008410000 */
[----:B------:R1:W-:Y:S01]  /*2cc0*/  MUFU.EX2 R50, R3 ;  /* 0x0000000300327308 */ /* 0x0003e20000000800 */
[----:B---3--:R-:W-:Y:S01]  /*2cd0*/  MOV R16, R231 ;  /* 0x000000e700107202 */ /* 0x008fe20000000f00 */
[----:B------:R-:W-:Y:S01]  /*2ce0*/  IMAD.MOV.U32 R12, RZ, RZ, R225 ;  /* 0x000000ffff0c7224 */ /* 0x000fe200078e00e1 */
[-C--:B------:R-:W-:Y:S07]  /*2cf0*/  @!P0 ISETP.GE.AND P4, PT, R0, R11.reuse, PT ;  /* 0x0000000b0000820c */ /* 0x080fee0003f86270 */
[----:B------:R-:W-:Y:S01]  /*2d00*/  MUFU.TANH R201, R27 ;  /* 0x0000001b00c97308 */ /* 0x000fe20000002400 */
[----:B------:R-:W-:Y:S01]  /*2d10*/  @!P0 ISETP.GE.AND P2, PT, R2, R11, PT ;  /* 0x0000000b0200820c */ /* 0x000fe20003f46270 */
[----:B------:R-:W-:Y:S01]  /*2d20*/  FMUL.FTZ R26, R26, UR13 ;  /* 0x0000000d1a1a7c20 */ /* 0x000fe20008410000 */
[----:B------:R-:W-:Y:S01]  /*2d30*/  @!P0 FSEL R5, R226, -INF , !P4 ;  /* 0xff800000e2058808 */ /* 0x000fe20006000000 */
[----:B------:R-:W-:Y:S01]  /*2d40*/  FMUL.FTZ R23, R23, UR13 ;  /* 0x0000000d17177c20 */ /* 0x000fe20008410000 */
[----:B------:R-:W-:Y:S01]  /*2d50*/  @!P0 FSEL R12, R225, -INF , !P2 ;  /* 0xff800000e10c8808 */ /* 0x000fe20005000000 */
[----:B------:R-:W-:Y:S01]  /*2d60*/  FMUL.FTZ R24, R24, UR13 ;  /* 0x0000000d18187c20 */ /* 0x000fe20008410000 */
[----:B------:R-:W-:Y:S01]  /*2d70*/  FMUL.FTZ R25, R25, UR13 ;  /* 0x0000000d19197c20 */ /* 0x000fe20008410000 */
[--C-:B------:R-:W-:Y:S02]  /*2d80*/  FFMA.FTZ R4, R5, UR12, -R9.reuse ;  /* 0x0000000c05047c23 */ /* 0x100fe40008010809 */
[----:B------:R3:W-:Y:S01]  /*2d90*/  MUFU.TANH R43, R20 ;  /* 0x00000014002b7308 */ /* 0x0007e20000002400 */
[----:B-1----:R-:W-:Y:S01]  /*2da0*/  FFMA.FTZ R3, R12, UR12, -R9 ;  /* 0x0000000c0c037c23 */ /* 0x002fe20008010809 */
[----:B------:R-:W-:Y:S01]  /*2db0*/  IMAD.MOV.U32 R18, RZ, RZ, R205 ;  /* 0x000000ffff127224 */ /* 0x000fe200078e00cd */
[C---:B------:R-:W-:Y:S01]  /*2dc0*/  @!P0 IADD3 R7, PT, PT, R0.reuse, 0x10, RZ ;  /* 0x0000001000078810 */ /* 0x040fe20007ffe0ff */
[----:B------:R-:W-:Y:S02]  /*2dd0*/  @!P0 VIADD R6, R0, 0x11 ;  /* 0x0000001100068836 */ /* 0x000fe40000000000 */
[----:B------:R-:W-:Y:S01]  /*2de0*/  FMUL.FTZ R28, R28, UR13 ;  /* 0x0000000d1c1c7c20 */ /* 0x000fe20008410000 */
[----:B------:R-:W-:Y:S01]  /*2df0*/  FMUL.FTZ R29, R29, UR13 ;  /* 0x0000000d1d1d7c20 */ /* 0x000fe20008410000 */
[----:B------:R-:W-:Y:S02]  /*2e00*/  FMUL.FTZ R31, R31, UR13 ;  /* 0x0000000d1f1f7c20 */ /* 0x000fe40008410000 */
[----:B------:R1:W-:Y:S01]  /*2e10*/  MUFU.EX2 R38, R4 ;  /* 0x0000000400267308 */ /* 0x0003e20000000800 */
[----:B------:R-:W-:Y:S01]  /*2e20*/  FMUL.FTZ R30, R30, UR13 ;  /* 0x0000000d1e1e7c20 */ /* 0x000fe20008410000 */
[----:B------:R-:W-:Y:S01]  /*2e30*/  FMUL.FTZ R32, R32, UR13 ;  /* 0x0000000d20207c20 */ /* 0x000fe20008410000 */
[----:B------:R-:W-:Y:S07]  /*2e40*/  LOP3.LUT R185, R211, 0x20, RZ, 0xc0, !PT ;  /* 0x00000020d3b97812 */ /* 0x000fee00078ec0ff */
[----:B------:R-:W-:Y:S01]  /*2e50*/  MUFU.EX2 R37, R3 ;  /* 0x0000000300257308 */ /* 0x000fe20000000800 */
[----:B------:R-:W-:Y:S01]  /*2e60*/  FMUL.FTZ R33, R33, UR13 ;  /* 0x0000000d21217c20 */ /* 0x000fe20008410000 */
[----:B------:R-:W-:Y:S01]  /*2e70*/  FMUL.FTZ R34, R34, UR13 ;  /* 0x0000000d22227c20 */ /* 0x000fe20008410000 */
[----:B------:R-:W-:Y:S07]  /*2e80*/  FMUL.FTZ R35, R35, UR13 ;  /* 0x0000000d23237c20 */ /* 0x000fee0008410000 */
[----:B------:R3:W3:Y:S01]  /*2e90*/  MUFU.TANH R42, R21 ;  /* 0x00000015002a7308 */ /* 0x0006e20000002400 */
[----:B------:R-:W-:Y:S02]  /*2ea0*/  MOV R186, R204 ;  /* 0x000000cc00ba7202 */ /* 0x000fe40000000f00 */
[----:B-1----:R-:W-:Y:S07]  /*2eb0*/  @!P0 VIMNMX R4, PT, PT, R212, UR39, PT ;  /* 0x00000027d4048c48 */ /* 0x002fee000bfe0100 */
[----:B---3--:R1:W3:Y:S01]  /*2ec0*/  MUFU.EX2 R20, R13 ;  /* 0x0000000d00147308 */ /* 0x0082e20000000800 */
[----:B------:R-:W-:Y:S09]  /*2ed0*/  @!P0 ISETP.GE.AND P6, PT, R2, R4, PT ;  /* 0x000000040200820c */ /* 0x000ff20003fc6270 */
[----:B------:R3:W3:Y:S01]  /*2ee0*/  MUFU.TANH R191, R22 ;  /* 0x0000001600bf7308 */ /* 0x0006e20000002400 */
[----:B------:R-:W-:Y:S09]  /*2ef0*/  MOV R21, R203 ;  /* 0x000000cb00157202 */ /* 0x000ff20000000f00 */
[----:B------:R3:W-:Y:S01]  /*2f00*/  MUFU.TANH R202, R26 ;  /* 0x0000001a00ca7308 */ /* 0x0007e20000002400 */
[----:B-1----:R-:W-:Y:S02]  /*2f10*/  @!P0 IADD3 R13, PT, PT, R0, 0x8, RZ ;  /* 0x00000008000d8810 */ /* 0x002fe40007ffe0ff */
[----:B---3--:R-:W-:Y:S01]  /*2f20*/  MOV R187, R20 ;  /* 0x0000001400bb7202 */ /* 0x008fe20000000f00 */
[----:B------:R-:W-:Y:S06]  /*2f30*/  IMAD.MOV.U32 R20, RZ, RZ, R42 ;  /* 0x000000ffff147224 */ /* 0x000fec00078e002a */
[----:B------:R1:W-:Y:S01]  /*2f40*/  MUFU.TANH R193, R23 ;  /* 0x0000001700c17308 */ /* 0x0003e20000002400 */
[----:B------:R-:W-:Y:S09]  /*2f50*/  MOV R22, R228 ;  /* 0x000000e400167202 */ /* 0x000ff20000000f00 */
[----:B------:R-:W3:Y:S01]  /*2f60*/  MUFU.TANH R198, R24 ;  /* 0x0000001800c67308 */ /* 0x000ee20000002400 */
[----:B------:R-:W-:Y:S09]  /*2f70*/  IMAD.MOV.U32 R26, RZ, RZ, R48 ;  /* 0x000000ffff1a7224 */ /* 0x000ff200078e0030 */
[----:B------:R3:W4:Y:S01]  /*2f80*/  MUFU.TANH R197, R25 ;  /* 0x0000001900c57308 */ /* 0x0007220000002400 */
[----:B-1----:R-:W-:Y:S09]  /*2f90*/  MOV R23, R191 ;  /* 0x000000bf00177202 */ /* 0x002ff20000000f00 */
[----:B------:R1:W4:Y:S01]  /*2fa0*/  MUFU.TANH R195, R28 ;  /* 0x0000001c00c37308 */ /* 0x0003220000002400 */
[----:B---3--:R-:W-:Y:S09]  /*2fb0*/  MOV R24, R198 ;  /* 0x000000c600187202 */ /* 0x008ff20000000f00 */
[----:B------:R-:W3:Y:S01]  /*2fc0*/  MUFU.TANH R192, R29 ;  /* 0x0000001d00c07308 */ /* 0x000ee20000002400 */
[----:B------:R-:W-:Y:S09]  /*2fd0*/  IMAD.MOV.U32 R25, RZ, RZ, R193 ;  /* 0x000000ffff197224 */ /* 0x000ff200078e00c1 */
[----:B------:R-:W3:Y:S01]  /*2fe0*/  MUFU.TANH R199, R31 ;  /* 0x0000001f00c77308 */ /* 0x000ee20000002400 */
[----:B-1----:R-:W-:Y:S05]  /*2ff0*/  IMAD.SHL.U32 R28, R222, 0x10, RZ ;  /* 0x00000010de1c7824 */ /* 0x002fea00078e00ff */
[----:B------:R-:W-:Y:S04]  /*3000*/  LOP3.LUT R28, R28, 0x1c0, RZ, 0xc0, !PT ;  /* 0x000001c01c1c7812 */ /* 0x000fe800078ec0ff */
[----:B------:R-:W1:Y:S01]  /*3010*/  MUFU.TANH R200, R30 ;  /* 0x0000001e00c87308 */ /* 0x000e620000002400 */
[----:B------:R-:W-:Y:S09]  /*3020*/  LOP3.LUT R28, R28, 0x38, R39, 0xf8, !PT ;  /* 0x000000381c1c7812 */ /* 0x000ff200078ef827 */
[----:B------:R-:W1:Y:S10]  /*3030*/  MUFU.TANH R41, R32 ;  /* 0x0000002000297308 */ /* 0x000e740000002400 */
[----:B------:R-:W-:Y:S10]  /*3040*/  MUFU.TANH R36, R33 ;  /* 0x0000002100247308 */ /* 0x000ff40000002400 */
[----:B------:R-:W-:Y:S10]  /*3050*/  MUFU.TANH R190, R34 ;  /* 0x0000002200be7308 */ /* 0x000ff40000002400 */
[----:B------:R-:W1:Y:S01]  /*3060*/  MUFU.TANH R189, R35 ;  /* 0x0000002300bd7308 */ /* 0x000e620000002400 */
[C---:B--2---:R-:W-:Y:S01]  /*3070*/  FSETP.NEU.FTZ.AND P4, PT, R14.reuse, -INF , PT ;  /* 0xff8000000e00780b */ /* 0x044fe20003f9d000 */
[----:B------:R-:W-:Y:S01]  /*3080*/  FMUL.FTZ R5, R14, 1.4426950216293334961 ;  /* 0x3fb8aa3b0e057820 */ /* 0x000fe20000410000 */
[----:B------:R-:W-:Y:S04]  /*3090*/  MOV R14, 0x8 ;  /* 0x00000008000e7802 */ /* 0x000fe80000000f00 */
[----:B------:R-:W-:Y:S01]  /*30a0*/  @!P0 VIADDMNMX R3, R212, R14, UR39, PT ;  /* 0x00000027d4038e46 */ /* 0x000fe2000b80010e */
[----:B------:R-:W-:Y:S02]  /*30b0*/  IMAD.MOV.U32 R14, RZ, RZ, R206 ;  /* 0x000000ffff0e7224 */ /* 0x000fe400078e00ce */
[C---:B----4-:R-:W-:Y:S01]  /*30c0*/  FMUL.FTZ R12, R15.reuse, 1.4426950216293334961 ;  /* 0x3fb8aa3b0f0c7820 */ /* 0x050fe20000410000 */
[----:B------:R-:W-:Y:S01]  /*30d0*/  FSETP.NEU.FTZ.AND P2, PT, R15, -INF , PT ;  /* 0xff8000000f00780b */ /* 0x000fe20003f5d000 */
[----:B------:R-:W-:Y:S01]  /*30e0*/  IMAD.MOV.U32 R15, RZ, RZ, R232 ;  /* 0x000000ffff0f7224 */ /* 0x000fe200078e00e8 */
[----:B------:R-:W-:Y:S01]  /*30f0*/  FSEL R5, R5, RZ, P4 ;  /* 0x000000ff05057208 */ /* 0x000fe20002000000 */
[----:B------:R-:W-:Y:S01]  /*3100*/  IMAD.MOV.U32 R212, RZ, RZ, 0x10 ;  /* 0x00000010ffd47424 */ /* 0x000fe200078e00ff */
[-C--:B------:R-:W-:Y:S02]  /*3110*/  @!P0 ISETP.GE.AND P4, PT, R2, R3.reuse, PT ;  /* 0x000000030200820c */ /* 0x080fe40003f86270 */
[----:B------:R-:W-:Y:S02]  /*3120*/  FSEL R2, R12, RZ, P2 ;  /* 0x000000ff0c027208 */ /* 0x000fe40001000000 */
[-C--:B------:R-:W-:Y:S02]  /*3130*/  @!P0 ISETP.GE.AND P2, PT, R0, R4.reuse, PT ;  /* 0x000000040000820c */ /* 0x080fe40003f46270 */
[----:B------:R-:W-:Y:S02]  /*3140*/  @!P0 FSEL R14, R206, -INF , !P6 ;  /* 0xff800000ce0e8808 */ /* 0x000fe40007000000 */
[----:B------:R-:W-:Y:S02]  /*3150*/  @!P0 FSEL R17, R210, -INF , !P2 ;  /* 0xff800000d2118808 */ /* 0x000fe40005000000 */
[-C--:B------:R-:W-:Y:S01]  /*3160*/  @!P0 ISETP.GE.AND P2, PT, R0, R3.reuse, PT ;  /* 0x000000030000820c */ /* 0x080fe20003f46270 */
[--C-:B------:R-:W-:Y:S01]  /*3170*/  FFMA.FTZ R19, R14, UR12, -R5.reuse ;  /* 0x0000000c0e137c23 */ /* 0x100fe20008010805 */
[----:B------:R-:W-:Y:S01]  /*3180*/  @!P0 FSEL R16, R231, -INF , !P4 ;  /* 0xff800000e7108808 */ /* 0x000fe20006000000 */
[----:B------:R-:W-:Y:S01]  /*3190*/  FFMA.FTZ R17, R17, UR12, -R5 ;  /* 0x0000000c11117c23 */ /* 0x000fe20008010805 */
[----:B------:R-:W-:Y:S01]  /*31a0*/  @!P0 FSEL R15, R232, -INF , !P2 ;  /* 0xff800000e80f8808 */ /* 0x000fe20005000000 */
[----:B------:R-:W-:Y:S01]  /*31b0*/  MUFU.EX2 R249, R19 ;  /* 0x0000001300f97308 */ /* 0x000fe20000000800 */
[----:B------:R-:W-:Y:S02]  /*31c0*/  @!P0 IADD3 R12, PT, PT, R0, 0x9, RZ ;  /* 0x00000009000c8810 */ /* 0x000fe40007ffe0ff */
[-C--:B------:R-:W-:Y:S01]  /*31d0*/  @!P0 ISETP.GE.AND P6, PT, R13, R4.reuse, PT ;  /* 0x000000040d00820c */ /* 0x080fe20003fc6270 */
[--C-:B------:R-:W-:Y:S01]  /*31e0*/  FFMA.FTZ R14, R15, UR12, -R2.reuse ;  /* 0x0000000c0f0e7c23 */ /* 0x100fe20008010802 */
[----:B------:R-:W-:Y:S01]  /*31f0*/  FFMA.FTZ R15, R16, UR12, -R2 ;  /* 0x0000000c100f7c23 */ /* 0x000fe20008010802 */
[C---:B------:R-:W-:Y:S04]  /*3200*/  @!P0 ISETP.GE.AND P2, PT, R12.reuse, R4, PT ;  /* 0x000000040c00820c */ /* 0x040fe80003f46270 */
[----:B------:R2:W-:Y:S01]  /*3210*/  MUFU.EX2 R250, R17 ;  /* 0x0000001100fa7308 */ /* 0x0005e20000000800 */
[----:B------:R-:W-:Y:S02]  /*3220*/  @!P0 FSEL R18, R205, -INF , !P6 ;  /* 0xff800000cd128808 */ /* 0x000fe40007000000 */
[-C--:B------:R-:W-:Y:S07]  /*3230*/  @!P0 ISETP.GE.AND P4, PT, R13, R3.reuse, PT ;  /* 0x000000030d00820c */ /* 0x080fee0003f86270 */
[----:B------:R-:W4:Y:S01]  /*3240*/  MUFU.EX2 R168, R14 ;  /* 0x0000000e00a87308 */ /* 0x000f220000000800 */
[----:B------:R-:W-:Y:S02]  /*3250*/  @!P0 ISETP.GE.AND P6, PT, R12, R3, PT ;  /* 0x000000030c00820c */ /* 0x000fe40003fc6270 */
[----:B------:R-:W-:Y:S07]  /*3260*/  @!P0 FSEL R21, R203, -INF , !P2 ;  /* 0xff800000cb158808 */ /* 0x000fee0005000000 */
[----:B------:R-:W3:Y:S01]  /*3270*/  MUFU.EX2 R170, R15 ;  /* 0x0000000f00aa7308 */ /* 0x000ee20000000800 */
[CC--:B------:R-:W-:Y:S02]  /*3280*/  @!P0 ISETP.GE.AND P2, PT, R13.reuse, R8.reuse, PT ;  /* 0x000000080d00820c */ /* 0x0c0fe40003f46270 */
[----:B------:R-:W-:Y:S02]  /*3290*/  @!P0 FSEL R22, R228, -INF , !P6 ;  /* 0xff800000e4168808 */ /* 0x000fe40007000000 */
[----:B------:R-:W-:Y:S01]  /*32a0*/  @!P0 ISETP.GE.AND P6, PT, R12, R8, PT ;  /* 0x000000080c00820c */ /* 0x000fe20003fc6270 */
[----:B--2---:R-:W-:Y:S01]  /*32b0*/  IMAD.MOV.U32 R17, RZ, RZ, R194 ;  /* 0x000000ffff117224 */ /* 0x004fe200078e00c2 */
[----:B------:R-:W-:Y:S02]  /*32c0*/  @!P0 FSEL R26, R48, -INF , !P2 ;  /* 0xff800000301a8808 */ /* 0x000fe40005000000 */
[----:B------:R-:W-:Y:S01]  /*32d0*/  MOV R16, R196 ;  /* 0x000000c400107202 */ /* 0x000fe20000000f00 */
[----:B----4-:R-:W-:Y:S01]  /*32e0*/  STL [R1+0x4], R168 ;  /* 0x000004a801007387 */ /* 0x010fe20000100800 */
[----:B------:R-:W-:Y:S01]  /*32f0*/  IMAD.MOV.U32 R14, RZ, RZ, R230 ;  /* 0x000000ffff0e7224 */ /* 0x000fe200078e00e6 */
[----:B------:R-:W-:Y:S02]  /*3300*/  @!P0 FSEL R14, R230, -INF , !P4 ;  /* 0xff800000e60e8808 */ /* 0x000fe40006000000 */
[----:B---3--:R-:W-:Y:S01]  /*3310*/  STL [R1], R170 ;  /* 0x000000aa01007387 */ /* 0x008fe20000100800 */
[-C--:B------:R-:W-:Y:S01]  /*3320*/  @!P0 ISETP.GE.AND P4, PT, R13, R11.reuse, PT ;  /* 0x0000000b0d00820c */ /* 0x080fe20003f86270 */
[----:B------:R-:W-:Y:S01]  /*3330*/  IMAD.MOV.U32 R15, RZ, RZ, R45 ;  /* 0x000000ffff0f7224 */ /* 0x000fe200078e002d */
[----:B------:R-:W-:Y:S01]  /*3340*/  @!P0 FSEL R15, R45, -INF , !P6 ;  /* 0xff8000002d0f8808 */ /* 0x000fe20007000000 */
[----:B------:R-:W2:Y:S01]  /*3350*/  LDL R27, [R1+0x38] ;  /* 0x00003800011b7983 */ /* 0x000ea20000100800 */
[----:B------:R-:W-:Y:S01]  /*3360*/  @!P0 FSEL R16, R196, -INF , !P4 ;  /* 0xff800000c4108808 */ /* 0x000fe20006000000 */
[--C-:B------:R-:W-:Y:S01]  /*3370*/  FFMA.FTZ R13, R14, UR12, -R2.reuse ;  /* 0x0000000c0e0d7c23 */ /* 0x100fe20008010802 */
[----:B------:R-:W-:Y:S01]  /*3380*/  @!P0 ISETP.GE.AND P2, PT, R12, R11, PT ;  /* 0x0000000b0c00820c */ /* 0x000fe20003f46270 */
[--C-:B------:R-:W-:Y:S01]  /*3390*/  FFMA.FTZ R12, R18, UR12, -R5.reuse ;  /* 0x0000000c120c7c23 */ /* 0x100fe20008010805 */
[-C--:B------:R-:W-:Y:S01]  /*33a0*/  @!P0 ISETP.GE.AND P6, PT, R7, R8.reuse, PT ;  /* 0x000000080700820c */ /* 0x080fe20003fc6270 */
[----:B------:R-:W-:Y:S01]  /*33b0*/  FFMA.FTZ R18, R21, UR12, -R5 ;  /* 0x0000000c15127c23 */ /* 0x000fe20008010805 */
[----:B------:R-:W-:Y:S01]  /*33c0*/  @!P0 ISETP.GE.AND P4, PT, R6, R8, PT ;  /* 0x000000080600820c */ /* 0x000fe20003f86270 */
[----:B------:R3:W-:Y:S01]  /*33d0*/  MUFU.EX2 R246, R12 ;  /* 0x0000000c00f67308 */ /* 0x0007e20000000800 */
[----:B------:R-:W-:Y:S02]  /*33e0*/  MOV R19, R43 ;  /* 0x0000002b00137202 */ /* 0x000fe40000000f00 */
[----:B------:R-:W-:Y:S07]  /*33f0*/  @!P0 FSEL R20, R42, -INF , !P4 ;  /* 0xff8000002a148808 */ /* 0x000fee0006000000 */
[----:B------:R4:W-:Y:S01]  /*3400*/  MUFU.EX2 R243, R18 ;  /* 0x0000001200f37308 */ /* 0x0009e20000000800 */
[----:B------:R-:W-:Y:S02]  /*3410*/  @!P0 FSEL R19, R43, -INF , !P6 ;  /* 0xff8000002b138808 */ /* 0x000fe40007000000 */
[----:B------:R-:W-:Y:S07]  /*3420*/  @!P0 ISETP.GE.AND P6, PT, R6, R11, PT ;  /* 0x0000000b0600820c */ /* 0x000fee0003fc6270 */
[----:B------:R-:W-:Y:S01]  /*3430*/  MUFU.EX2 R252, R13 ;  /* 0x0000000d00fc7308 */ /* 0x000fe20000000800 */
[-C--:B------:R-:W-:Y:S02]  /*3440*/  @!P0 ISETP.GE.AND P4, PT, R7, R4.reuse, PT ;  /* 0x000000040700820c */ /* 0x080fe40003f86270 */
[----:B------:R-:W-:Y:S02]  /*3450*/  @!P0 FSEL R25, R193, -INF , !P6 ;  /* 0xff800000c1198808 */ /* 0x000fe40007000000 */
[----:B------:R-:W-:Y:S01]  /*3460*/  @!P0 FSEL R24, R198, -INF , !P4 ;  /* 0xff800000c6188808 */ /* 0x000fe20006000000 */
[----:B---3--:R-:W-:Y:S01]  /*3470*/  FFMA.FTZ R12, R22, UR12, -R2 ;  /* 0x0000000c160c7c23 */ /* 0x008fe20008010802 */
[CC--:B------:R-:W-:Y:S02]  /*3480*/  @!P0 ISETP.GE.AND P6, PT, R6.reuse, R4.reuse, PT ;  /* 0x000000040600820c */ /* 0x0c0fe40003fc6270 */
[----:B------:R-:W-:Y:S01]  /*3490*/  @!P0 ISETP.GE.AND P4, PT, R6, R3, PT ;  /* 0x000000030600820c */ /* 0x000fe20003f86270 */
[C---:B------:R-:W-:Y:S01]  /*34a0*/  @!P0 VIADD R6, R0.reuse, 0x18 ;  /* 0x0000001800068836 */ /* 0x040fe20000000000 */
[----:B------:R-:W-:Y:S01]  /*34b0*/  MOV R21, R197 ;  /* 0x000000c500157202 */ /* 0x000fe20000000f00 */
[----:B------:R-:W-:Y:S01]  /*34c0*/  @!P0 VIADD R0, R0, 0x19 ;  /* 0x0000001900008836 */ /* 0x000fe20000000000 */
[----:B------:R-:W-:Y:S01]  /*34d0*/  @!P0 FSEL R17, R194, -INF , !P2 ;  /* 0xff800000c2118808 */ /* 0x000fe20005000000 */
[----:B----4-:R-:W-:Y:S01]  /*34e0*/  IMAD.MOV.U32 R18, RZ, RZ, R201 ;  /* 0x000000ffff127224 */ /* 0x010fe200078e00c9 */
[----:B------:R-:W-:Y:S01]  /*34f0*/  @!P0 FSEL R21, R197, -INF , !P6 ;  /* 0xff800000c5158808 */ /* 0x000fe20007000000 */
[----:B------:R3:W-:Y:S01]  /*3500*/  MUFU.EX2 R251, R12 ;  /* 0x0000000c00fb7308 */ /* 0x0007e20000000800 */
[----:B------:R-:W-:Y:S02]  /*3510*/  @!P0 ISETP.GE.AND P2, PT, R7, R11, PT ;  /* 0x0000000b0700820c */ /* 0x000fe40003f46270 */
[C---:B------:R-:W-:Y:S02]  /*3520*/  @!P0 ISETP.GE.AND P6, PT, R6.reuse, R4, PT ;  /* 0x000000040600820c */ /* 0x040fe40003fc6270 */
[----:B------:R-:W-:Y:S02]  /*3530*/  MOV R14, R195 ;  /* 0x000000c3000e7202 */ /* 0x000fe40000000f00 */
[----:B------:R-:W-:Y:S02]  /*3540*/  @!P0 FSEL R18, R201, -INF , !P4 ;  /* 0xff800000c9128808 */ /* 0x000fe40006000000 */
[----:B------:R-:W-:Y:S02]  /*3550*/  @!P0 FSEL R23, R191, -INF , !P2 ;  /* 0xff800000bf178808 */ /* 0x000fe40005000000 */
[----:B------:R-:W-:Y:S02]  /*3560*/  @!P0 FSEL R14, R195, -INF , !P6 ;  /* 0xff800000c30e8808 */ /* 0x000fe40007000000 */
[-C--:B------:R-:W-:Y:S01]  /*3570*/  @!P0 ISETP.GE.AND P2, PT, R7, R3.reuse, PT ;  /* 0x000000030700820c */ /* 0x080fe20003f46270 */
[----:B---3--:R-:W-:Y:S01]  /*3580*/  IMAD.MOV.U32 R12, RZ, RZ, R192 ;  /* 0x000000ffff0c7224 */ /* 0x008fe200078e00c0 */
[-C--:B------:R-:W-:Y:S01]  /*3590*/  @!P0 ISETP.GE.AND P4, PT, R6, R3.reuse, PT ;  /* 0x000000030600820c */ /* 0x080fe20003f86270 */
[----:B------:R-:W-:Y:S01]  /*35a0*/  IMAD.MOV.U32 R7, RZ, RZ, R199 ;  /* 0x000000ffff077224 */ /* 0x000fe200078e00c7 */
[----:B------:R-:W-:Y:S01]  /*35b0*/  @!P0 ISETP.GE.AND P6, PT, R0, R3, PT ;  /* 0x000000030000820c */ /* 0x000fe20003fc6270 */
[--C-:B------:R-:W-:Y:S01]  /*35c0*/  FFMA.FTZ R3, R26, UR12, -R10.reuse ;  /* 0x0000000c1a037c23 */ /* 0x100fe2000801080a */
[----:B------:R-:W-:Y:S02]  /*35d0*/  MOV R22, R202 ;  /* 0x000000ca00167202 */ /* 0x000fe40000000f00 */
[----:B------:R-:W-:Y:S01]  /*35e0*/  @!P0 FSEL R22, R202, -INF , !P2 ;  /* 0xff800000ca168808 */ /* 0x000fe20005000000 */
[----:B------:R3:W-:Y:S01]  /*35f0*/  MUFU.EX2 R49, R3 ;  /* 0x0000000300317308 */ /* 0x0007e20000000800 */
[----:B------:R-:W-:Y:S01]  /*3600*/  @!P0 ISETP.GE.AND P2, PT, R0, R4, PT ;  /* 0x000000040000820c */ /* 0x000fe20003f46270 */
[--C-:B------:R-:W-:Y:S01]  /*3610*/  FFMA.FTZ R4, R15, UR12, -R10.reuse ;  /* 0x0000000c0f047c23 */ /* 0x100fe2000801080a */
[----:B------:R-:W-:Y:S02]  /*3620*/  @!P0 FSEL R7, R199, -INF , !P6 ;  /* 0xff800000c7078808 */ /* 0x000fe40007000000 */
[----:B------:R-:W-:Y:S05]  /*3630*/  @!P0 FSEL R12, R192, -INF , !P2 ;  /* 0xff800000c00c8808 */ /* 0x000fea0005000000 */
[----:B------:R4:W2:Y:S01]  /*3640*/  MUFU.EX2 R47, R4 ;  /* 0x00000004002f7308 */ /* 0x0008a20000000800 */
[C---:B------:R-:W-:Y:S02]  /*3650*/  @!P0 ISETP.GE.AND P2, PT, R6.reuse, R8, PT ;  /* 0x000000080600820c */ /* 0x040fe40003f46270 */
[----:B------:R-:W-:Y:S01]  /*3660*/  @!P0 ISETP.GE.AND P6, PT, R6, R11, PT ;  /* 0x0000000b0600820c */ /* 0x000fe20003fc6270 */
[--C-:B------:R-:W-:Y:S01]  /*3670*/  FFMA.FTZ R6, R17, UR12, -R9.reuse ;  /* 0x0000000c11067c23 */ /* 0x100fe20008010809 */
[----:B-1----:R-:W-:Y:S02]  /*3680*/  MOV R13, R200 ;  /* 0x000000c8000d7202 */ /* 0x002fe40000000f00 */
[----:B------:R-:W-:Y:S01]  /*3690*/  @!P0 FSEL R13, R200, -INF , !P4 ;  /* 0xff800000c80d8808 */ /* 0x000fe20006000000 */
[--C-:B---3--:R-:W-:Y:S02]  /*36a0*/  FFMA.FTZ R3, R16, UR12, -R9.reuse ;  /* 0x0000000c10037c23 */ /* 0x108fe40008010809 */
[----:B------:R1:W-:Y:S01]  /*36b0*/  MUFU.EX2 R235, R6 ;  /* 0x0000000600eb7308 */ /* 0x0003e20000000800 */
[----:B------:R-:W-:Y:S01]  /*36c0*/  @!P0 ISETP.GE.AND P4, PT, R0, R8, PT ;  /* 0x000000080000820c */ /* 0x000fe20003f86270 */
[--C-:B------:R-:W-:Y:S01]  /*36d0*/  FFMA.FTZ R8, R25, UR12, -R9.reuse ;  /* 0x0000000c19087c23 */ /* 0x100fe20008010809 */
[----:B------:R-:W-:Y:S07]  /*36e0*/  SEL R15, R212, 0xfffffff0, !P3 ;  /* 0xfffffff0d40f7807 */ /* 0x000fee0005800000 */
[----:B------:R3:W-:Y:S01]  /*36f0*/  MUFU.EX2 R236, R3 ;  /* 0x0000000300ec7308 */ /* 0x0007e20000000800 */
[----:B----4-:R-:W-:Y:S02]  /*3700*/  MOV R4, R41 ;  /* 0x0000002900047202 */ /* 0x010fe40000000f00 */
[----:B------:R-:W-:Y:S07]  /*3710*/  @!P0 FSEL R4, R41, -INF , !P2 ;  /* 0xff80000029048808 */ /* 0x000fee0005000000 */
[----:B------:R4:W-:Y:S01]  /*3720*/  MUFU.EX2 R233, R8 ;  /* 0x0000000800e97308 */ /* 0x0009e20000000800 */
[----:B------:R-:W-:Y:S01]  /*3730*/  @!P0 ISETP.GE.AND P2, PT, R0, R11, PT ;  /* 0x0000000b0000820c */ /* 0x000fe20003f46270 */
[--C-:B------:R-:W-:Y:S08]  /*3740*/  FFMA.FTZ R0, R20, UR12, -R10.reuse ;  /* 0x0000000c14007c23 */ /* 0x100ff0000801080a */
[----:B------:R4:W-:Y:S01]  /*3750*/  MUFU.EX2 R44, R0 ;  /* 0x00000000002c7308 */ /* 0x0009e20000000800 */
[----:B-1----:R-:W-:Y:S01]  /*3760*/  FFMA.FTZ R6, R23, UR12, -R9 ;  /* 0x0000000c17067c23 */ /* 0x002fe20008010809 */
[----:B---3--:R-:W-:Y:S08]  /*3770*/  FFMA.FTZ R3, R19, UR12, -R10 ;  /* 0x0000000c13037c23 */ /* 0x008ff0000801080a */
[----:B------:R1:W-:Y:S01]  /*3780*/  MUFU.EX2 R234, R6 ;  /* 0x0000000600ea7308 */ /* 0x0003e20000000800 */
[--C-:B----4-:R-:W-:Y:S09]  /*3790*/  FFMA.FTZ R8, R14, UR12, -R5.reuse ;  /* 0x0000000c0e087c23 */ /* 0x110ff20008010805 */
[----:B------:R3:W-:Y:S10]  /*37a0*/  MUFU.EX2 R46, R3 ;  /* 0x00000003002e7308 */ /* 0x0007f40000000800 */
[----:B------:R4:W-:Y:S01]  /*37b0*/  MUFU.EX2 R238, R8 ;  /* 0x0000000800ee7308 */ /* 0x0009e20000000800 */
[----:B------:R-:W-:Y:S01]  /*37c0*/  F2FP.BF16.F32.PACK_AB R0, R37, R38 ;  /* 0x000000262500723e */ /* 0x000fe200000010ff */
[----:B-1----:R-:W-:Y:S01]  /*37d0*/  FFMA.FTZ R6, R24, UR12, -R5 ;  /* 0x0000000c18067c23 */ /* 0x002fe20008010805 */
[----:B---3--:R-:W-:Y:S07]  /*37e0*/  F2FP.BF16.F32.PACK_AB R3, R50, R187 ;  /* 0x000000bb3203723e */ /* 0x008fee00000010ff */
[----:B------:R1:W-:Y:S01]  /*37f0*/  MUFU.EX2 R240, R6 ;  /* 0x0000000600f07308 */ /* 0x0003e20000000800 */
[----:B----4-:R-:W-:Y:S02]  /*3800*/  MOV R8, R189 ;  /* 0x000000bd00087202 */ /* 0x010fe40000000f00 */
[----:B------:R-:W-:Y:S01]  /*3810*/  @!P0 FSEL R8, R189, -INF , !P2 ;  /* 0xff800000bd088808 */ /* 0x000fe20005000000 */
[----:B-1----:R-:W-:Y:S06]  /*3820*/  FFMA.FTZ R6, R22, UR12, -R2 ;  /* 0x0000000c16067c23 */ /* 0x002fec0008010802 */
[----:B------:R1:W-:Y:S02]  /*3830*/  MUFU.EX2 R248, R6 ;  /* 0x0000000600f87308 */ /* 0x0003e40000000800 */
[----:B-1----:R-:W-:Y:S02]  /*3840*/  F2FP.BF16.F32.PACK_AB R6, R249, R250 ;  /* 0x000000faf906723e */ /* 0x002fe400000010ff */
[----:B--2---:R-:W-:Y:S04]  /*3850*/  LOP3.LUT R185, R27, R28, R185, 0xf6, !PT ;  /* 0x0000001c1bb97212 */ /* 0x004fe800078ef6b9 */
[----:B------:R-:W-:Y:S04]  /*3860*/  LEA R185, R185, UR4, 0x1 ;  /* 0x00000004b9b97c11 */ /* 0x000fe8000f8e08ff */
[C---:B------:R-:W-:Y:S01]  /*3870*/  IADD3 R188, PT, PT, R185.reuse, 0x20020, RZ ;  /* 0x00020020b9bc7810 */ /* 0x040fe20007ffe0ff */
[----:B------:R1:W-:Y:S01]  /*3880*/  STS [R185+0x20000], R3 ;  /* 0x02000003b9007388 */ /* 0x0003e20000000800 */
[----:B------:R-:W-:Y:S03]  /*3890*/  VIADD R11, R185, 0x20000 ;  /* 0x00020000b90b7836 */ /* 0x000fe60000000000 */
[----:B------:R2:W-:Y:S01]  /*38a0*/  STS [R185+0x20400], R0 ;  /* 0x02040000b9007388 */ /* 0x0005e20000000800 */
[----:B------:R-:W-:Y:S02]  /*38b0*/  @P1 VIADD R188, R11, 0xffffffe0 ;  /* 0xffffffe00bbc1836 */ /* 0x000fe40000000000 */
[----:B------:R-:W-:Y:S01]  /*38c0*/  FFMA.FTZ R11, R4, UR12, -R10 ;  /* 0x0000000c040b7c23 */ /* 0x000fe2000801080a */
[----:B------:R-:W-:Y:S03]  /*38d0*/  F2FP.BF16.F32.PACK_AB R4, R47, R49 ;  /* 0x000000312f04723e */ /* 0x000fe600000010ff */
[----:B------:R-:W-:Y:S01]  /*38e0*/  MUFU.EX2 R40, R11 ;  /* 0x0000000b00287308 */ /* 0x000fe20000000800 */
[--C-:B-1----:R-:W-:Y:S01]  /*38f0*/  FFMA.FTZ R3, R21, UR12, -R5.reuse ;  /* 0x0000000c15037c23 */ /* 0x102fe20008010805 */
[----:B------:R-:W-:Y:S01]  /*3900*/  FFMA.FTZ R5, R12, UR12, -R5 ;  /* 0x0000000c0c057c23 */ /* 0x000fe20008010805 */
[----:B------:R-:W-:Y:S07]  /*3910*/  FFMA.FTZ R12, R13, UR12, -R2 ;  /* 0x0000000c0d0c7c23 */ /* 0x000fee0008010802 */
[----:B------:R1:W3:Y:S01]  /*3920*/  MUFU.EX2 R239, R3 ;  /* 0x0000000300ef7308 */ /* 0x0002e20000000800 */
[----:B--2---:R-:W-:Y:S02]  /*3930*/  MOV R0, R36 ;  /* 0x0000002400007202 */ /* 0x004fe40000000f00 */
[----:B------:R-:W-:Y:S07]  /*3940*/  @!P0 FSEL R0, R36, -INF , !P4 ;  /* 0xff80000024008808 */ /* 0x000fee0006000000 */
[----:B------:R3:W-:Y:S01]  /*3950*/  MUFU.EX2 R237, R5 ;  /* 0x0000000500ed7308 */ /* 0x0007e20000000800 */
[----:B------:R-:W-:Y:S01]  /*3960*/  FFMA.FTZ R10, R0, UR12, -R10 ;  /* 0x0000000c000a7c23 */ /* 0x000fe2000801080a */
[----:B------:R-:W-:Y:S08]  /*3970*/  IADD3 R0, PT, PT, R185, R15, RZ ;  /* 0x0000000fb9007210 */ /* 0x000ff00007ffe0ff */
[----:B------:R-:W-:Y:S01]  /*3980*/  MUFU.EX2 R242, R12 ;  /* 0x0000000c00f27308 */ /* 0x000fe20000000800 */
[--C-:B-1----:R-:W-:Y:S01]  /*3990*/  FFMA.FTZ R3, R18, UR12, -R2.reuse ;  /* 0x0000000c12037c23 */ /* 0x102fe20008010802 */
[----:B------:R1:W-:Y:S01]  /*39a0*/  STS [R0+0x20000], R4 ;  /* 0x0200000400007388 */ /* 0x0003e20000000800 */
[----:B------:R-:W-:Y:S01]  /*39b0*/  FFMA.FTZ R2, R7, UR12, -R2 ;  /* 0x0000000c07027c23 */ /* 0x000fe20008010802 */
[----:B------:R-:W-:Y:S06]  /*39c0*/  IMAD.MOV.U32 R7, RZ, RZ, R190 ;  /* 0x000000ffff077224 */ /* 0x000fec00078e00be */
[----:B------:R2:W-:Y:S01]  /*39d0*/  MUFU.EX2 R247, R3 ;  /* 0x0000000300f77308 */ /* 0x0005e20000000800 */
[----:B------:R-:W-:Y:S02]  /*39e0*/  @!P0 FSEL R7, R190, -INF , !P6 ;  /* 0xff800000be078808 */ /* 0x000fe40007000000 */
[----:B---3--:R-:W-:Y:S07]  /*39f0*/  F2FP.BF16.F32.PACK_AB R5, R239, R240 ;  /* 0x000000f0ef05723e */ /* 0x008fee00000010ff */
[----:B------:R-:W3:Y:S01]  /*3a00*/  MUFU.EX2 R39, R10 ;  /* 0x0000000a00277308 */ /* 0x000ee20000000800 */
[--C-:B------:R-:W-:Y:S01]  /*3a10*/  FFMA.FTZ R7, R7, UR12, -R9.reuse ;  /* 0x0000000c07077c23 */ /* 0x100fe20008010809 */
[----:B------:R-:W-:Y:S08]  /*3a20*/  FFMA.FTZ R9, R8, UR12, -R9 ;  /* 0x0000000c08097c23 */ /* 0x000ff00008010809 */
[----:B------:R-:W-:Y:S01]  /*3a30*/  MUFU.EX2 R241, R2 ;  /* 0x0000000200f17308 */ /* 0x000fe20000000800 */
[----:B------:R-:W-:Y:S09]  /*3a40*/  IMAD.SHL.U32 R8, R222, 0x8, RZ ;  /* 0x00000008de087824 */ /* 0x000ff200078e00ff */
[----:B------:R4:W-:Y:S01]  /*3a50*/  MUFU.EX2 R227, R7 ;  /* 0x0000000700e37308 */ /* 0x0009e20000000800 */
[----:B--2---:R-:W-:Y:S01]  /*3a60*/  F2FP.BF16.F32.PACK_AB R3, R235, R236 ;  /* 0x000000eceb03723e */ /* 0x004fe200000010ff */
[----:B------:R-:W-:Y:S08]  /*3a70*/  STL [R1+0x10], R8 ;  /* 0x0000100801007387 */ /* 0x000ff00000100800 */
[----:B------:R-:W2:Y:S01]  /*3a80*/  MUFU.EX2 R229, R9 ;  /* 0x0000000900e57308 */ /* 0x000ea20000000800 */
[----:B------:R-:W-:Y:S01]  /*3a90*/  LOP3.LUT R212, R8, 0x38, RZ, 0xc0, !PT ;  /* 0x0000003808d47812 */ /* 0x000fe200078ec0ff */
[----:B------:R2:W-:Y:S03]  /*3aa0*/  STS [R0+0x20400], R3 ;  /* 0x0204000300007388 */ /* 0x0005e60000000800 */
[----:B------:R-:W-:Y:S01]  /*3ab0*/  LOP3.LUT R183, R212, 0x1c0, R221, 0xf8, !PT ;  /* 0x000001c0d4b77812 */ /* 0x000fe200078ef8dd */
[----:B------:R2:W-:Y:S01]  /*3ac0*/  STS [R185+0x21000], R6 ;  /* 0x02100006b9007388 */ /* 0x0005e20000000800 */
[----:B-1----:R-:W-:Y:S02]  /*3ad0*/  F2FP.BF16.F32.PACK_AB R4, R251, R252 ;  /* 0x000000fcfb04723e */ /* 0x002fe400000010ff */
[----:B----4-:R-:W-:Y:S01]  /*3ae0*/  F2FP.BF16.F32.PACK_AB R7, R170, R168 ;  /* 0x000000a8aa07723e */ /* 0x010fe200000010ff */
[----:B------:R-:W4:Y:S01]  /*3af0*/  LDL R184, [R1+0x14] ;  /* 0x0000140001b87983 */ /* 0x000f220000100800 */
[----:B---3--:R-:W-:Y:S03]  /*3b00*/  F2FP.BF16.F32.PACK_AB R2, R39, R40 ;  /* 0x000000282702723e */ /* 0x008fe600000010ff */
[----:B------:R-:W-:Y:S04]  /*3b10*/  STS [R185+0x21400], R7 ;  /* 0x02140007b9007388 */ /* 0x000fe80000000800 */
[----:B------:R1:W-:Y:S01]  /*3b20*/  STS [R0+0x21400], R4 ;  /* 0x0214000400007388 */ /* 0x0003e20000000800 */
[----:B--2---:R-:W-:Y:S02]  /*3b30*/  F2FP.BF16.F32.PACK_AB R3, R44, R46 ;  /* 0x0000002e2c03723e */ /* 0x004fe400000010ff */
[----:B------:R-:W-:Y:S05]  /*3b40*/  F2FP.BF16.F32.PACK_AB R6, R243, R246 ;  /* 0x000000f6f306723e */ /* 0x000fea00000010ff */
[----:B------:R2:W-:Y:S04]  /*3b50*/  STS [R0+0x21000], R6 ;  /* 0x0210000600007388 */ /* 0x0005e80000000800 */
[----:B------:R3:W-:Y:S01]  /*3b60*/  STS [R188], R3 ;  /* 0x00000003bc007388 */ /* 0x0007e20000000800 */
[----:B-1----:R-:W-:Y:S02]  /*3b70*/  F2FP.BF16.F32.PACK_AB R4, R229, R227 ;  /* 0x000000e3e504723e */ /* 0x002fe400000010ff */
[----:B--2---:R-:W-:Y:S02]  /*3b80*/  F2FP.BF16.F32.PACK_AB R0, R233, R234 ;  /* 0x000000eae900723e */ /* 0x004fe400000010ff */
[----:B---3--:R-:W-:Y:S03]  /*3b90*/  IADD3 R3, PT, PT, R15, R188, RZ ;  /* 0x000000bc0f037210 */ /* 0x008fe60007ffe0ff */
[----:B------:R1:W-:Y:S01]  /*3ba0*/  STS [R188+0x400], R0 ;  /* 0x00040000bc007388 */ /* 0x0003e20000000800 */
[----:B------:R-:W-:Y:S03]  /*3bb0*/  IMAD.SHL.U32 R15, R222, 0x20, RZ ;  /* 0x00000020de0f7824 */ /* 0x000fe600078e00ff */
[----:B------:R2:W-:Y:S02]  /*3bc0*/  STS [R3], R2 ;  /* 0x0000000203007388 */ /* 0x0005e40000000800 */
[----:B------:R-:W-:Y:S02]  /*3bd0*/  LOP3.LUT R15, R15, 0x7a00, RZ, 0xc0, !PT ;  /* 0x00007a000f0f7812 */ /* 0x000fe400078ec0ff */
[----:B------:R3:W-:Y:S02]  /*3be0*/  STS [R3+0x400], R4 ;  /* 0x0004000403007388 */ /* 0x0007e40000000800 */
[-C--:B------:R-:W-:Y:S02]  /*3bf0*/  LOP3.LUT R208, R15, R183.reuse, R224, 0xf6, !PT ;  /* 0x000000b70fd07212 */ /* 0x080fe400078ef6e0 */
[----:B------:R3:W-:Y:S02]  /*3c00*/  STS [R188+0x1000], R5 ;  /* 0x00100005bc007388 */ /* 0x0007e40000000800 */
[----:B------:R-:W-:Y:S05]  /*3c10*/  LEA R208, R208, UR4, 0x1 ;  /* 0x00000004d0d07c11 */ /* 0x000fea000f8e08ff */
[C---:B------:R-:W-:Y:S02]  /*3c20*/  IMAD.IADD R181, R208.reuse, 0x1, R216 ;  /* 0x00000001d0b57824 */ /* 0x040fe400078e02d8 */
[----:B------:R-:W-:Y:S01]  /*3c30*/  IMAD.IADD R182, R208, 0x1, R223 ;  /* 0x00000001d0b67824 */ /* 0x000fe200078e02df */
[----:B-1----:R-:W-:Y:S02]  /*3c40*/  LOP3.LUT R0, R211, 0x8, RZ, 0xc0, !PT ;  /* 0x00000008d3007812 */ /* 0x002fe400078ec0ff */
[----:B--2---:R-:W-:Y:S02]  /*3c50*/  F2FP.BF16.F32.PACK_AB R2, R241, R242 ;  /* 0x000000f2f102723e */ /* 0x004fe400000010ff */
[----:B------:R-:W-:Y:S02]  /*3c60*/  LOP3.LUT R0, R220, R183, R0, 0xf6, !PT ;  /* 0x000000b7dc007212 */ /* 0x000fe400078ef600 */
[----:B---3--:R-:W-:Y:S02]  /*3c70*/  F2FP.BF16.F32.PACK_AB R4, R237, R238 ;  /* 0x000000eeed04723e */ /* 0x008fe400000010ff */
[----:B------:R-:W-:Y:S01]  /*3c80*/  LEA R204, R0, UR4, 0x1 ;  /* 0x0000000400cc7c11 */ /* 0x000fe2000f8e08ff */
[----:B------:R-:W-:Y:S01]  /*3c90*/  IMAD.MOV.U32 R0, RZ, RZ, R169 ;  /* 0x000000ffff007224 */ /* 0x000fe200078e00a9 */
[----:B------:R-:W-:Y:S02]  /*3ca0*/  F2FP.BF16.F32.PACK_AB R5, R247, R248 ;  /* 0x000000f8f705723e */ /* 0x000fe400000010ff */
[C---:B------:R-:W-:Y:S03]  /*3cb0*/  IADD3 R180, PT, PT, R204.reuse, R223, RZ ;  /* 0x000000dfccb47210 */ /* 0x040fe60007ffe0ff */
[----:B------:R-:W-:Y:S04]  /*3cc0*/  STS [R188+0x1400], R5 ;  /* 0x00140005bc007388 */ /* 0x000fe80000000800 */
[----:B------:R-:W-:Y:S04]  /*3cd0*/  STS [R3+0x1000], R4 ;  /* 0x0010000403007388 */ /* 0x000fe80000000800 */
[----:B------:R1:W-:Y:S04]  /*3ce0*/  STS [R3+0x1400], R2 ;  /* 0x0014000203007388 */ /* 0x0003e80000000800 */
[----:B------:R-:W-:Y:S08]  /*3cf0*/  LDSM.16.M88.4 R32, [R204+0x8000] ;  /* 0x00800000cc20783b */ /* 0x000ff00000000200 */
[----:B------:R-:W2:Y:S08]  /*3d00*/  LDSM.16.M88.4 R16, [R208+0x14000] ;  /* 0x01400000d010783b */ /* 0x000eb00000000200 */
[----:B------:R-:W3:Y:S01]  /*3d10*/  LDSM.16.M88.4 R28, [R204+0x9000] ;  /* 0x00900000cc1c783b */ /* 0x000ee20000000200 */
[----:B-1----:R-:W-:Y:S02]  /*3d20*/  IADD3 R3, PT, PT, R204, R216, RZ ;  /* 0x000000d8cc037210 */ /* 0x002fe40007ffe0ff */
[C---:B------:R-:W-:Y:S05]  /*3d30*/  IADD3 R2, PT, PT, R216.reuse, R182, RZ ;  /* 0x000000b6d8027210 */ /* 0x040fea0007ffe0ff */
[----:B------:R-:W1:Y:S08]  /*3d40*/  LDSM.16.M88.4 R164, [R208+0x14800] ;  /* 0x01480000d0a4783b */ /* 0x000e700000000200 */
[----:B------:R-:W-:Y:S08]  /*3d50*/  LDSM.16.M88.4 R168, [R3+0x8000] ;  /* 0x0080000003a8783b */ /* 0x000ff00000000200 */
[----:B------:R-:W1:Y:S01]  /*3d60*/  LDSM.16.M88.4 R172, [R181+0x14000] ;  /* 0x01400000b5ac783b */ /* 0x000e620000000200 */
        /* <DEDUP_REMOVED lines=10> */
[-C--:B------:R-:W-:Y:S08]  /*3e10*/  HMMA.16816.F32.BF16 R4, R168, R172.reuse, R4 ;  /* 0x000000aca804723c */ /* 0x080ff00000041804 */
        /* <DEDUP_REMOVED lines=12> */
[C---:B--2---:R-:W-:Y:S04]  /*3ee0*/  HMMA.16816.F32.BF16 R8, R164.reuse, R176, R8 ;  /* 0x000000b0a408723c */ /* 0x044fe80000041808 */
[----:B------:R-:W-:Y:S01]  /*3ef0*/  MOV R177, R0 ;  /* 0x0000000000b17202 */ /* 0x000fe20000000f00 */
[----:B------:R-:W-:Y:S03]  /*3f00*/  IMAD.IADD R0, R216, 0x1, R180 ;  /* 0x00000001d8007824 */ /* 0x000fe600078e02b4 */
[-C--:B------:R-:W-:Y:S08]  /*3f10*/  HMMA.16816.F32.BF16 R12, R164, R178.reuse, R12 ;  /* 0x000000b2a40c723c */ /* 0x080ff0000004180c */
[C---:B------:R-:W-:Y:S08]  /*3f20*/  HMMA.16816.F32.BF16 R16, R172.reuse, R178, R16 ;  /* 0x000000b2ac10723c */ /* 0x040ff00000041810 */
        /* <DEDUP_REMOVED lines=31> */
[----:B--2---:R-:W-:Y:S06]  /*4120*/  IMAD.MOV.U32 R3, RZ, RZ, R177 ;  /* 0x000000ffff037224 */ /* 0x004fec00078e00b1 */
[----:B------:R2:W4:Y:S01]  /*4130*/  LDSM.16.M88.4 R176, [R181+0x18800] ;  /* 0x01880000b5b0783b */ /* 0x0005220000000200 */
[-C--:B-1----:R-:W-:Y:S08]  /*4140*/  HMMA.16816.F32.BF16 R4, R168, R164.reuse, R4 ;  /* 0x000000a4a804723c */ /* 0x082ff00000041804 */
[C---:B---3--:R-:W-:Y:S01]  /*4150*/  HMMA.16816.F32.BF16 R8, R172.reuse, R164, R8 ;  /* 0x000000a4ac08723c */ /* 0x048fe20000041808 */
[----:B------:R-:W-:Y:S02]  /*4160*/  IMAD.U32 R164, RZ, RZ, UR18 ;  /* 0x00000012ffa47e24 */ /* 0x000fe4000f8e00ff */
[----:B------:R-:W-:Y:S05]  /*4170*/  IMAD.U32 R165, RZ, RZ, UR5 ;  /* 0x00000005ffa57e24 */ /* 0x000fea000f8e00ff */
[-C--:B------:R-:W-:Y:S03]  /*4180*/  HMMA.16816.F32.BF16 R12, R172, R166.reuse, R12 ;  /* 0x000000a6ac0c723c */ /* 0x080fe6000004180c */
[----:B--2---:R-:W-:Y:S02]  /*4190*/  MOV R181, R186 ;  /* 0x000000ba00b57202 */ /* 0x004fe40000000f00 */
[C---:B----4-:R-:W-:Y:S03]  /*41a0*/  LEA R186, P0, R184.reuse, R164, 0x2 ;  /* 0x000000a4b8ba7211 */ /* 0x050fe600078010ff */
[C---:B------:R-:W-:Y:S04]  /*41b0*/  HMMA.16816.F32.BF16 R16, R168.reuse, R166, R16 ;  /* 0x000000a6a810723c */ /* 0x040fe80000041810 */
[----:B------:R-:W-:Y:S02]  /*41c0*/  MOV R167, R187 ;  /* 0x000000bb00a77202 */ /* 0x000fe40000000f00 */
[----:B------:R-:W-:Y:S02]  /*41d0*/  LEA.HI.X R187, R184, R165, RZ, 0x2, P0 ;  /* 0x000000a5b8bb7211 */ /* 0x000fe400000f14ff */
[-C--:B------:R-:W-:Y:S03]  /*41e0*/  HMMA.16816.F32.BF16 R20, R168, R176.reuse, R20 ;  /* 0x000000b0a814723c */ /* 0x080fe60000041814 */
[----:B------:R-:W2:Y:S05]  /*41f0*/  LDG.E R184, desc[UR30][R186.64] ;  /* 0x0000001ebab87981 */ /* 0x000eaa000c1e1900 */
[C---:B------:R-:W-:Y:S04]  /*4200*/  HMMA.16816.F32.BF16 R24, R172.reuse, R176, R24 ;  /* 0x000000b0ac18723c */ /* 0x040fe80000041818 */
[----:B------:R-:W-:Y:S01]  /*4210*/  IMAD.MOV.U32 R177, RZ, RZ, R181 ;  /* 0x000000ffffb17224 */ /* 0x000fe200078e00b5 */
[----:B------:R-:W-:Y:S01]  /*4220*/  MOV R176, R167 ;  /* 0x000000a700b07202 */ /* 0x000fe20000000f00 */
[----:B------:R-:W3:Y:S02]  /*4230*/  LDG.E R181, desc[UR30][R186.64+0x20] ;  /* 0x0000201ebab57981 */ /* 0x000ee4000c1e1900 */
[-C--:B------:R-:W-:Y:S02]  /*4240*/  HMMA.16816.F32.BF16 R28, R172, R178.reuse, R28 ;  /* 0x000000b2ac1c723c */ /* 0x080fe4000004181c */
[----:B------:R-:W-:Y:S06]  /*4250*/  LDSM.16.M88.4 R164, [R180+0xa000] ;  /* 0x00a00000b4a4783b */ /* 0x000fec0000000200 */
[----:B------:R-:W-:Y:S02]  /*4260*/  HMMA.16816.F32.BF16 R32, R168, R178, R32 ;  /* 0x000000b2a820723c */ /* 0x000fe40000041820 */
[----:B------:R-:W1:Y:S02]  /*4270*/  LDSM.16.M88.4 R168, [R182+0x18000] ;  /* 0x01800000b6a8783b */ /* 0x000e640000000200 */
[----:B------:R-:W-:Y:S06]  /*4280*/  MOV R179, R3 ;  /* 0x0000000300b37202 */ /* 0x000fec0000000f00 */
[----:B------:R4:W1:Y:S08]  /*4290*/  LDSM.16.M88.4 R172, [R180+0xb000] ;  /* 0x00b00000b4ac783b */ /* 0x0008700000000200 */
[----:B------:R-:W5:Y:S04]  /*42a0*/  LDG.E R3, desc[UR30][R186.64+0xa0] ;  /* 0x0000a01eba037981 */ /* 0x000f68000c1e1900 */
[----:B----4-:R4:W5:Y:S01]  /*42b0*/  LDG.E R180, desc[UR30][R186.64+0x80] ;  /* 0x0000801ebab47981 */ /* 0x010962000c1e1900 */
[-C--:B-1----:R-:W-:Y:S08]  /*42c0*/  HMMA.16816.F32.BF16 R4, R164, R168.reuse, R4 ;  /* 0x000000a8a404723c */ /* 0x082ff00000041804 */
[C---:B------:R-:W-:Y:S08]  /*42d0*/  HMMA.16816.F32.BF16 R8, R172.reuse, R168, R8 ;  /* 0x000000a8ac08723c */ /* 0x040ff00000041808 */
[-C--:B------:R-:W-:Y:S03]  /*42e0*/  HMMA.16816.F32.BF16 R12, R172, R170.reuse, R12 ;  /* 0x000000aaac0c723c */ /* 0x080fe6000004180c */
[----:B----4-:R-:W-:Y:S01]  /*42f0*/  IMAD.MOV.U32 R186, RZ, RZ, R179 ;  /* 0x000000ffffba7224 */ /* 0x010fe200078e00b3 */
[----:B------:R-:W-:Y:S04]  /*4300*/  MOV R187, R176 ;  /* 0x000000b000bb7202 */ /* 0x000fe80000000f00 */
[C---:B------:R-:W-:Y:S01]  /*4310*/  HMMA.16816.F32.BF16 R16, R164.reuse, R170, R16 ;  /* 0x000000aaa410723c */ /* 0x040fe20000041810 */
[----:B------:R1:W4:Y:S03]  /*4320*/  LDSM.16.M88.4 R168, [R182+0x18800] ;  /* 0x01880000b6a8783b */ /* 0x0003260000000200 */
[----:B-1----:R-:W-:Y:S05]  /*4330*/  IMAD.MOV.U32 R182, RZ, RZ, R177 ;  /* 0x000000ffffb67224 */ /* 0x002fea00078e00b1 */
[----:B------:R-:W-:Y:S01]  /*4340*/  LDSM.16.M88.4 R176, [R2+0x18800] ;  /* 0x0188000002b0783b */ /* 0x000fe20000000200 */
[-C--:B----4-:R-:W-:Y:S08]  /*4350*/  HMMA.16816.F32.BF16 R20, R164, R168.reuse, R20 ;  /* 0x000000a8a414723c */ /* 0x090ff00000041814 */
        /* <DEDUP_REMOVED lines=24> */
[----:B------:R-:W-:Y:S01]  /*44e0*/  FMUL.FTZ R17, R47, R17 ;  /* 0x000000112f117220 */ /* 0x000fe20000410000 */
[----:B------:R1:W5:Y:S01]  /*44f0*/  LDL.LU R50, [R1+0x74] ;  /* 0x0000740001327983 */ /* 0x0003620000300800 */
[----:B------:R-:W-:Y:S01]  /*4500*/  FMUL.FTZ R2, R5, R2 ;  /* 0x0000000205027220 */ /* 0x000fe20000410000 */
[----:B------:R-:W-:Y:S01]  /*4510*/  FADD.FTZ R5, -R184, R16 ;  /* 0x00000010b8057221 */ /* 0x000fe20000010100 */
[----:B------:R-:W-:Y:S01]  /*4520*/  FMUL.FTZ R16, R4, R0 ;  /* 0x0000000004107220 */ /* 0x000fe20000410000 */
[----:B------:R-:W-:Y:S01]  /*4530*/  FFMA.FTZ R4, -R48, R48, 1 ;  /* 0x3f80000030047423 */ /* 0x000fe20000010130 */
[----:B------:R-:W-:Y:S01]  /*4540*/  FMUL.FTZ R165, R46, R20 ;  /* 0x000000142ea57220 */ /* 0x000fe20000410000 */
[----:B------:R-:W-:Y:S01]  /*4550*/  FMUL.FTZ R5, R49, R5 ;  /* 0x0000000531057220 */ /* 0x000fe20000410000 */
[----:B------:R-:W-:Y:S01]  /*4560*/  FFMA.FTZ R20, -R45, R45, 1 ;  /* 0x3f8000002d147423 */ /* 0x000fe2000001012d */
[----:B------:R1:W5:Y:S01]  /*4570*/  LDL.LU R49, [R1+0x70] ;  /* 0x0000700001317983 */ /* 0x0003620000300800 */
[C---:B------:R-:W-:Y:S01]  /*4580*/  FADD.FTZ R21, -R184.reuse, R21 ;  /* 0x00000015b8157221 */ /* 0x040fe20000010100 */
[----:B------:R-:W-:Y:S01]  /*4590*/  FADD.FTZ R33, -R184, R33 ;  /* 0x00000021b8217221 */ /* 0x000fe20000010100 */
[C---:B---3--:R-:W-:Y:S01]  /*45a0*/  FADD.FTZ R6, -R181.reuse, R6 ;  /* 0x00000006b5067221 */ /* 0x048fe20000010100 */
[----:B------:R1:W5:Y:S01]  /*45b0*/  LDL.LU R48, [R1+0x6c] ;  /* 0x00006c0001307983 */ /* 0x0003620000300800 */
[----:B------:R-:W-:Y:S01]  /*45c0*/  FMUL.FTZ R164, R44, R21 ;  /* 0x000000152ca47220 */ /* 0x000fe20000410000 */
[----:B------:R-:W-:Y:S01]  /*45d0*/  FFMA.FTZ R21, -R42, R42, 1 ;  /* 0x3f8000002a157423 */ /* 0x000fe2000001012a */
[----:B------:R-:W-:Y:S01]  /*45e0*/  FADD.FTZ R7, -R181, R7 ;  /* 0x00000007b5077221 */ /* 0x000fe20000010100 */
[----:B------:R1:W5:Y:S01]  /*45f0*/  LDL.LU R47, [R1+0x68] ;  /* 0x00006800012f7983 */ /* 0x0003620000300800 */
[----:B------:R-:W-:Y:S01]  /*4600*/  F2FP.BF16.F32.PACK_AB R16, R16, R2 ;  /* 0x000000021010723e */ /* 0x000fe200000010ff */
[----:B------:R-:W-:Y:S01]  /*4610*/  FMUL.FTZ R4, R4, UR13 ;  /* 0x0000000d04047c20 */ /* 0x000fe20008410000 */
[----:B------:R-:W-:Y:S01]  /*4620*/  FMUL.FTZ R21, R21, UR13 ;  /* 0x0000000d15157c20 */ /* 0x000fe20008410000 */
[----:B------:R1:W5:Y:S01]  /*4630*/  LDL.LU R46, [R1+0x64] ;  /* 0x00006400012e7983 */ /* 0x0003620000300800 */
[----:B------:R-:W-:Y:S01]  /*4640*/  FMUL.FTZ R20, R20, UR13 ;  /* 0x0000000d14147c20 */ /* 0x000fe20008410000 */
[----:B------:R-:W-:Y:S01]  /*4650*/  FMUL.FTZ R4, R5, R4 ;  /* 0x0000000405047220 */ /* 0x000fe20000410000 */
[----:B------:R-:W-:Y:S01]  /*4660*/  FFMA.FTZ R5, -R43, R43, 1 ;  /* 0x3f8000002b057423 */ /* 0x000fe2000001012b */
[----:B------:R1:W5:Y:S01]  /*4670*/  LDL.LU R45, [R1+0x60] ;  /* 0x00006000012d7983 */ /* 0x0003620000300800 */
[----:B------:R-:W-:Y:S01]  /*4680*/  FMUL.FTZ R21, R164, R21 ;  /* 0x00000015a4157220 */ /* 0x000fe20000410000 */
[----:B------:R-:W-:Y:S01]  /*4690*/  FMUL.FTZ R20, R17, R20 ;  /* 0x0000001411147220 */ /* 0x000fe20000410000 */
[----:B------:R-:W-:Y:S01]  /*46a0*/  FMUL.FTZ R5, R5, UR13 ;  /* 0x0000000d05057c20 */ /* 0x000fe20008410000 */
[----:B------:R1:W5:Y:S01]  /*46b0*/  LDL.LU R44, [R1+0x5c] ;  /* 0x00005c00012c7983 */ /* 0x0003620000300800 */
[----:B------:R-:W-:Y:S01]  /*46c0*/  SHF.R.U32.HI R0, RZ, 0x4, R222 ;  /* 0x00000004ff007819 */ /* 0x000fe200000116de */
[----:B------:R-:W-:Y:S01]  /*46d0*/  FFMA.FTZ R17, -R226, R226, 1 ;  /* 0x3f800000e2117423 */ /* 0x000fe200000101e2 */
[----:B------:R-:W-:Y:S01]  /*46e0*/  FMUL.FTZ R2, R165, R5 ;  /* 0x00000005a5027220 */ /* 0x000fe20000410000 */
[----:B------:R1:W5:Y:S01]  /*46f0*/  LDL.LU R43, [R1+0x58] ;  /* 0x00005800012b7983 */ /* 0x0003620000300800 */
[----:B------:R-:W-:Y:S01]  /*4700*/  FMUL.FTZ R5, R38, R6 ;  /* 0x0000000626057220 */ /* 0x000fe20000410000 */
[----:B------:R-:W-:Y:S01]  /*4710*/  FFMA.FTZ R6, -R36, R36, 1 ;  /* 0x3f80000024067423 */ /* 0x000fe20000010124 */
[----:B------:R-:W-:Y:S01]  /*4720*/  F2FP.BF16.F32.PACK_AB R20, R20, R4 ;  /* 0x000000041414723e */ /* 0x000fe200000010ff */
[----:B------:R1:W5:Y:S01]  /*4730*/  LDL.LU R42, [R1+0x54] ;  /* 0x00005400012a7983 */ /* 0x0003620000300800 */
[----:B------:R-:W-:Y:S01]  /*4740*/  FADD.FTZ R4, -R184, R32 ;  /* 0x00000020b8047221 */ /* 0x000fe20000010100 */
[----:B------:R-:W-:Y:S01]  /*4750*/  FFMA.FTZ R32, -R41, R41, 1 ;  /* 0x3f80000029207423 */ /* 0x000fe20000010129 */
[----:B------:R-:W-:Y:S01]  /*4760*/  F2FP.BF16.F32.PACK_AB R21, R21, R2 ;  /* 0x000000021515723e */ /* 0x000fe200000010ff */
[----:B------:R1:W5:Y:S01]  /*4770*/  LDL.LU R41, [R1+0x50] ;  /* 0x0000500001297983 */ /* 0x0003620000300800 */
[----:B------:R-:W-:Y:S01]  /*4780*/  FMUL.FTZ R2, R40, R4 ;  /* 0x0000000428027220 */ /* 0x000fe20000410000 */
[----:B------:R-:W-:Y:S01]  /*4790*/  FMUL.FTZ R4, R39, R33 ;  /* 0x0000002127047220 */ /* 0x000fe20000410000 */
[----:B------:R-:W-:Y:S01]  /*47a0*/  FMUL.FTZ R32, R32, UR13 ;  /* 0x0000000d20207c20 */ /* 0x000fe20008410000 */
[----:B------:R1:W5:Y:S01]  /*47b0*/  LDL.LU R40, [R1+0x4c] ;  /* 0x00004c0001287983 */ /* 0x0003620000300800 */
[----:B------:R-:W-:Y:S01]  /*47c0*/  LOP3.LUT R0, R0, 0x8, RZ, 0xc0, !PT ;  /* 0x0000000800007812 */ /* 0x000fe200078ec0ff */
[----:B------:R-:W-:Y:S01]  /*47d0*/  FMUL.FTZ R6, R6, UR13 ;  /* 0x0000000d06067c20 */ /* 0x000fe20008410000 */
[----:B------:R-:W-:Y:S01]  /*47e0*/  FMUL.FTZ R32, R2, R32 ;  /* 0x0000002002207220 */ /* 0x000fe20000410000 */
[----:B------:R1:W5:Y:S01]  /*47f0*/  LDL.LU R39, [R1+0x48] ;  /* 0x0000480001277983 */ /* 0x0003620000300800 */
[----:B------:R-:W-:Y:S01]  /*4800*/  FMUL.FTZ R2, R37, R7 ;  /* 0x0000000725027220 */ /* 0x000fe20000410000 */
[----:B------:R-:W-:Y:S01]  /*4810*/  FFMA.FTZ R7, -R225, R225, 1 ;  /* 0x3f800000e1077423 */ /* 0x000fe200000101e1 */
[----:B------:R-:W-:Y:S01]  /*4820*/  LOP3.LUT R0, R0, 0x10, R222, 0xf8, !PT ;  /* 0x0000001000007812 */ /* 0x000fe200078ef8de */
[----:B------:R1:W5:Y:S01]  /*4830*/  LDL.LU R38, [R1+0x44] ;  /* 0x0000440001267983 */ /* 0x0003620000300800 */
[----:B------:R-:W-:Y:S01]  /*4840*/  FMUL.FTZ R17, R17, UR13 ;  /* 0x0000000d11117c20 */ /* 0x000fe20008410000 */
[----:B------:R-:W-:Y:S01]  /*4850*/  FMUL.FTZ R7, R7, UR13 ;  /* 0x0000000d07077c20 */ /* 0x000fe20008410000 */
[----:B------:R-:W-:Y:S01]  /*4860*/  LOP3.LUT R0, R0, R183, RZ, 0x3c, !PT ;  /* 0x000000b700007212 */ /* 0x000fe200078e3cff */
[----:B------:R1:W5:Y:S01]  /*4870*/  LDL.LU R37, [R1+0x40] ;  /* 0x0000400001257983 */ /* 0x0003620000300800 */
[----:B------:R-:W-:Y:S01]  /*4880*/  SHF.L.U32 R226, R222, 0x1, RZ ;  /* 0x00000001dee27819 */ /* 0x000fe200000006ff */
[----:B------:R-:W-:Y:S01]  /*4890*/  FMUL.FTZ R6, R4, R6 ;  /* 0x0000000604067220 */ /* 0x000fe20000410000 */
[----:B------:R-:W-:Y:S01]  /*48a0*/  SHF.L.U32 R225, R222, 0x5, RZ ;  /* 0x00000005dee17819 */ /* 0x000fe200000006ff */
[----:B------:R1:W5:Y:S01]  /*48b0*/  LDL.LU R36, [R1+0x3c] ;  /* 0x00003c0001247983 */ /* 0x0003620000300800 */
[----:B------:R-:W-:Y:S01]  /*48c0*/  FMUL.FTZ R17, R5, R17 ;  /* 0x0000001105117220 */ /* 0x000fe20000410000 */
[----:B------:R-:W-:Y:S01]  /*48d0*/  FMUL.FTZ R7, R2, R7 ;  /* 0x0000000702077220 */ /* 0x000fe20000410000 */
[----:B------:R-:W-:Y:S06]  /*48e0*/  BRA.U !UP0, `(.L_x_940) ;  /* 0x00000001087c7547 */ /* 0x000fec000b800000 */
[----:B------:R-:W2:Y:S01]  /*48f0*/  LDL.LU R166, [R1+0x24] ;  /* 0x0000240001a67983 */ /* 0x000ea20000300800 */
[----:B------:R-:W3:Y:S01]  /*4900*/  LDC R33, c[0x0][0x3b0] ;  /* 0x0000ec00ff217b82 */ /* 0x000ee20000000800 */
[----:B------:R-:W-:Y:S01]  /*4910*/  IADD3 R4, P0, PT, RZ, -UR28, RZ ;  /* 0x8000001cff047c10 */ /* 0x000fe2000ff1e0ff */
[----:B------:R-:W-:Y:S01]  /*4920*/  ULOP3.LUT UR19, UR38, 0x1, URZ, 0xc0, !UPT ;  /* 0x0000000126137892 */ /* 0x000fe2000f8ec0ff */
[----:B------:R-:W4:Y:S03]  /*4930*/  LDL.LU R165, [R1+0x20] ;  /* 0x0000200001a57983 */ /* 0x000f260000300800 */
[----:B------:R-:W-:Y:S01]  /*4940*/  UISETP.NE.U32.AND UP1, UPT, UR19, 0x1, UPT ;  /* 0x000000011300788c */ /* 0x000fe2000bf25070 */
[----:B------:R-:W3:Y:S03]  /*4950*/  LDL.LU R164, [R1+0xc] ;  /* 0x00000c0001a47983 */ /* 0x000ee60000300800 */
[----:B------:R-:W-:Y:S06]  /*4960*/  USEL UR19, UR21, 0x4000, !UP1 ;  /* 0x0000400015137887 */ /* 0x000fec000c800000 */
[----:B------:R-:W-:Y:S02]  /*4970*/  VIADD R209, R209, UR19 ;  /* 0x00000013d1d17c36 */ /* 0x000fe40008000000 */
[----:B---3--:R-:W-:Y:S02]  /*4980*/  VIADD R164, R164, UR19 ;  /* 0x00000013a4a47c36 */ /* 0x008fe40008000000 */
[C---:B------:R-:W-:Y:S04]  /*4990*/  IMAD.SHL.U32 R2, R33.reuse, 0x40, RZ ;  /* 0x0000004021027824 */ /* 0x040fe800078e00ff */
[----:B------:R-:W-:Y:S05]  /*49a0*/  IMAD.X R2, RZ, RZ, ~R2, P0 ;  /* 0x000000ffff027224 */ /* 0x000fea00000e0e02 */
[----:B------:R-:W-:Y:S04]  /*49b0*/  SHF.R.S64 R4, R4, 0x1f, R2 ;  /* 0x0000001f04047819 */ /* 0x000fe80000001002 */
[----:B--2---:R-:W-:Y:S04]  /*49c0*/  IADD3 R166, P0, PT, R4, R166, RZ ;  /* 0x000000a604a67210 */ /* 0x004fe80007f1e0ff */
[----:B----4-:R-:W-:Y:S01]  /*49d0*/  LEA.HI.X.SX32 R165, R2, R165, 0x1, P0 ;  /* 0x000000a502a57211 */ /* 0x010fe200000f0eff */
[----:B------:R-:W-:Y:S01]  /*49e0*/  IMAD.MOV.U32 R4, RZ, RZ, R166 ;  /* 0x000000ffff047224 */ /* 0x000fe200078e00a6 */
[----:B------:R-:W2:Y:S03]  /*49f0*/  LDC R2, c[0x0][0x3b4] ;  /* 0x0000ed00ff027b82 */ /* 0x000ea60000000800 */
[----:B------:R3:W-:Y:S01]  /*4a00*/  STL [R1+0x20], R165 ;  /* 0x000020a501007387 */ /* 0x0007e20000100800 */
[----:B------:R-:W-:Y:S03]  /*4a10*/  IMAD.MOV.U32 R5, RZ, RZ, R165 ;  /* 0x000000ffff057224 */ /* 0x000fe600078e00a5 */
[----:B------:R3:W-:Y:S04]  /*4a20*/  STL [R1+0x24], R166 ;  /* 0x000024a601007387 */ /* 0x0007e80000100800 */
[----:B------:R-:W-:Y:S01]  /*4a30*/  @!PT LDS RZ, [RZ] ;  /* 0x00000000fffff984 */ /* 0x000fe20000000800 */
[----:B------:R-:W-:Y:S01]  /*4a40*/  @!PT LDS RZ, [RZ] ;  /* 0x00000000fffff984 */ /* 0x000fe20000000800 */
[----:B------:R-:W-:Y:S01]  /*4a50*/  @!PT LDS RZ, [RZ] ;  /* 0x00000000fffff984 */ /* 0x000fe20000000800 */
[----:B------:R-:W-:Y:S04]  /*4a60*/  LDGSTS.E.BYPASS.LTC128B.128 [R164], desc[UR30][R4.64] ;  /* 0x0000000004a47fae */ /* 0x000fe8000b981a1e */
[----:B------:R4:W-:Y:S04]  /*4a70*/  LDGSTS.E.BYPASS.LTC128B.128 [R164+0x2000], desc[UR30][R4.64+0x80] ;  /* 0x0200008004a47fae */ /* 0x0009e8000b981a1e */
[----:B------:R3:W-:Y:S01]  /*4a80*/  STL [R1+0xc], R164 ;  /* 0x00000ca401007387 */ /* 0x0007e20000100800 */
[C---:B----4-:R-:W-:Y:S04]  /*4a90*/  LEA R4, P0, R33.reuse, R166, 0x6 ;  /* 0x000000a621047211 */ /* 0x050fe800078030ff */
[----:B--2---:R-:W-:Y:S05]  /*4aa0*/  LEA.HI.X R5, R33, R165, R2, 0x6, P0 ;  /* 0x000000a521057211 */ /* 0x004fea00000f3402 */
[----:B------:R3:W-:Y:S04]  /*4ab0*/  LDGSTS.E.BYPASS.LTC128B.128 [R164+0x1000], desc[UR30][R4.64] ;  /* 0x0100000004a47fae */ /* 0x0007e8000b981a1e */
[----:B------:R3:W-:Y:S04]  /*4ac0*/  LDGSTS.E.BYPASS.LTC128B.128 [R164+0x3000], desc[UR30][R4.64+0x80] ;  /* 0x0300008004a47fae */ /* 0x0007e8000b981a1e */
[----:B------:R-:W0:Y:S02]  /*4ad0*/  LDGDEPBAR ;  /* 0x00000000000079af */ /* 0x000e240000000000 */
.L_x_940:
[----:B---3--:R-:W2:Y:S01]  /*4ae0*/  LDL.LU R165, [R1+0x4] ;  /* 0x0000040001a57983 */ /* 0x008ea20000300800 */
[----:B------:R-:W-:Y:S01]  /*4af0*/  FADD.FTZ R4, -R181, R18 ;  /* 0x00000012b5047221 */ /* 0x000fe20000010100 */
[----:B------:R-:W-:Y:S01]  /*4b00*/  F2FP.BF16.F32.PACK_AB R2, R7, R17 ;  /* 0x000000110702723e */ /* 0x000fe200000010ff */
[C---:B------:R-:W-:Y:S01]  /*4b10*/  FADD.FTZ R19, -R181.reuse, R19 ;  /* 0x00000013b5137221 */ /* 0x040fe20000010100 */
[----:B------:R-:W3:Y:S01]  /*4b20*/  LDL.LU R164, [R1] ;  /* 0x0000000001a47983 */ /* 0x000ee20000300800 */
[----:B------:R-:W-:Y:S01]  /*4b30*/  FMUL.FTZ R7, R236, R4 ;  /* 0x00000004ec077220 */ /* 0x000fe20000410000 */
[----:B------:R-:W-:Y:S01]  /*4b40*/  FADD.FTZ R22, -R181, R22 ;  /* 0x00000016b5167221 */ /* 0x000fe20000010100 */
[----:B------:R-:W-:Y:S01]  /*4b50*/  FFMA.FTZ R4, -R191, R191, 1 ;  /* 0x3f800000bf047423 */ /* 0x000fe200000101bf */
[----:B------:R4:W-:Y:S01]  /*4b60*/  STS [R185+0x1c000], R16 ;  /* 0x01c00010b9007388 */ /* 0x0009e20000000800 */
[----:B------:R-:W-:Y:S01]  /*4b70*/  FFMA.FTZ R5, -R194, R194, 1 ;  /* 0x3f800000c2057423 */ /* 0x000fe200000101c2 */
[----:B------:R-:W-:Y:S01]  /*4b80*/  FMUL.FTZ R19, R235, R19 ;  /* 0x00000013eb137220 */ /* 0x000fe20000410000 */
[----:B------:R-:W-:Y:S01]  /*4b90*/  FMUL.FTZ R4, R4, UR13 ;  /* 0x0000000d04047c20 */ /* 0x000fe20008410000 */
[----:B------:R-:W-:Y:S01]  /*4ba0*/  FMUL.FTZ R22, R234, R22 ;  /* 0x00000016ea167220 */ /* 0x000fe20000410000 */
[----:B------:R-:W-:Y:S01]  /*4bb0*/  FMUL.FTZ R5, R5, UR13 ;  /* 0x0000000d05057c20 */ /* 0x000fe20008410000 */
[----:B------:R1:W-:Y:S01]  /*4bc0*/  STS [R185+0x1c400], R2 ;  /* 0x01c40002b9007388 */ /* 0x0003e20000000800 */
[----:B------:R-:W-:Y:S01]  /*4bd0*/  MOV R33, 0x10 ;  /* 0x0000001000217802 */ /* 0x000fe20000000f00 */
[----:B------:R-:W-:Y:S01]  /*4be0*/  FMUL.FTZ R22, R22, R4 ;  /* 0x0000000416167220 */ /* 0x000fe20000410000 */
[----:B------:R-:W-:Y:S01]  /*4bf0*/  FMUL.FTZ R19, R19, R5 ;  /* 0x0000000513137220 */ /* 0x000fe20000410000 */
[----:B------:R-:W-:Y:S01]  /*4c00*/  FADD.FTZ R4, -R181, R35 ;  /* 0x00000023b5047221 */ /* 0x000fe20000010100 */
[----:B------:R-:W-:Y:S01]  /*4c10*/  FFMA.FTZ R5, -R189, R189, 1 ;  /* 0x3f800000bd057423 */ /* 0x000fe200000101bd */
[----:B------:R-:W-:Y:S01]  /*4c20*/  SEL R33, R33, 0xfffffff0, !P5 ;  /* 0xfffffff021217807 */ /* 0x000fe20006800000 */
[----:B------:R-:W-:Y:S01]  /*4c30*/  FADD.FTZ R23, -R181, R23 ;  /* 0x00000017b5177221 */ /* 0x000fe20000010100 */
[----:B------:R-:W-:Y:S01]  /*4c40*/  FMUL.FTZ R4, R229, R4 ;  /* 0x00000004e5047220 */ /* 0x000fe20000410000 */
[----:B------:R-:W-:Y:S01]  /*4c50*/  FMUL.FTZ R5, R5, UR13 ;  /* 0x0000000d05057c20 */ /* 0x000fe20008410000 */
[----:B------:R-:W-:Y:S01]  /*4c60*/  F2FP.BF16.F32.PACK_AB R18, R6, R32 ;  /* 0x000000200612723e */ /* 0x000fe200000010ff */
[----:B------:R-:W-:Y:S01]  /*4c70*/  FFMA.FTZ R6, -R196, R196, 1 ;  /* 0x3f800000c4067423 */ /* 0x000fe200000101c4 */
[----:B------:R-:W-:Y:S01]  /*4c80*/  FADD.FTZ R34, -R181, R34 ;  /* 0x00000022b5227221 */ /* 0x000fe20000010100 */
[----:B------:R-:W-:Y:S01]  /*4c90*/  FMUL.FTZ R23, R233, R23 ;  /* 0x00000017e9177220 */ /* 0x000fe20000410000 */
[----:B-----5:R-:W-:Y:S01]  /*4ca0*/  FADD.FTZ R8, -R180, R8 ;  /* 0x00000008b4087221 */ /* 0x020fe20000010100 */
[----:B------:R-:W-:Y:S01]  /*4cb0*/  FMUL.FTZ R6, R6, UR13 ;  /* 0x0000000d06067c20 */ /* 0x000fe20008410000 */
[C---:B------:R-:W-:Y:S01]  /*4cc0*/  FADD.FTZ R13, -R180.reuse, R13 ;  /* 0x0000000db40d7221 */ /* 0x040fe20000010100 */
[----:B------:R-:W-:Y:S01]  /*4cd0*/  FMUL.FTZ R34, R227, R34 ;  /* 0x00000022e3227220 */ /* 0x000fe20000410000 */
[----:B------:R-:W-:Y:S01]  /*4ce0*/  FADD.FTZ R9, -R180, R9 ;  /* 0x00000009b4097221 */ /* 0x000fe20000010100 */
[----:B----4-:R-:W-:Y:S01]  /*4cf0*/  FMUL.FTZ R16, R4, R5 ;  /* 0x0000000504107220 */ /* 0x010fe20000410000 */
[----:B------:R-:W-:Y:S01]  /*4d00*/  IADD3 R4, PT, PT, R185, R33, RZ ;  /* 0x00000021b9047210 */ /* 0x000fe20007ffe0ff */
[----:B------:R-:W-:Y:S01]  /*4d10*/  FMUL.FTZ R32, R7, R6 ;  /* 0x0000000607207220 */ /* 0x000fe20000410000 */
[----:B------:R-:W-:Y:S01]  /*4d20*/  FFMA.FTZ R7, -R193, R193, 1 ;  /* 0x3f800000c1077423 */ /* 0x000fe200000101c1 */
[----:B------:R-:W-:Y:S01]  /*4d30*/  FFMA.FTZ R6, -R190, R190, 1 ;  /* 0x3f800000be067423 */ /* 0x000fe200000101be */
[----:B------:R-:W-:Y:S01]  /*4d40*/  FMUL.FTZ R13, R243, R13 ;  /* 0x0000000df30d7220 */ /* 0x000fe20000410000 */
[----:B------:R4:W-:Y:S01]  /*4d50*/  STS [R4+0x1c000], R20 ;  /* 0x01c0001404007388 */ /* 0x0009e20000000800 */
[----:B------:R-:W-:Y:S01]  /*4d60*/  FMUL.FTZ R7, R7, UR13 ;  /* 0x0000000d07077c20 */ /* 0x000fe20008410000 */
[----:B-1----:R-:W-:Y:S01]  /*4d70*/  FFMA.FTZ R2, -R203, R203, 1 ;  /* 0x3f800000cb027423 */ /* 0x002fe200000101cb */
[----:B------:R-:W-:Y:S01]  /*4d80*/  F2FP.BF16.F32.PACK_AB R5, R19, R32 ;  /* 0x000000201305723e */ /* 0x000fe200000010ff */
[----:B------:R-:W-:Y:S01]  /*4d90*/  FMUL.FTZ R6, R6, UR13 ;  /* 0x0000000d06067c20 */ /* 0x000fe20008410000 */
[----:B------:R-:W-:Y:S01]  /*4da0*/  FMUL.FTZ R17, R23, R7 ;  /* 0x0000000717117220 */ /* 0x000fe20000410000 */
[----:B------:R-:W-:Y:S01]  /*4db0*/  FMUL.FTZ R19, R250, R8 ;  /* 0x00000008fa137220 */ /* 0x000fe20000410000 */
[----:B------:R-:W-:Y:S01]  /*4dc0*/  FMUL.FTZ R2, R2, UR13 ;  /* 0x0000000d02027c20 */ /* 0x000fe20008410000 */
[----:B------:R-:W-:Y:S01]  /*4dd0*/  FFMA.FTZ R8, -R210, R210, 1 ;  /* 0x3f800000d2087423 */ /* 0x000fe200000101d2 */
[----:B------:R-:W-:Y:S01]  /*4de0*/  FFMA.FTZ R7, -R206, R206, 1 ;  /* 0x3f800000ce077423 */ /* 0x000fe200000101ce */
[----:B------:R-:W-:Y:S01]  /*4df0*/  FMUL.FTZ R34, R34, R6 ;  /* 0x0000000622227220 */ /* 0x000fe20000410000 */
[----:B------:R-:W-:Y:S01]  /*4e00*/  FMUL.FTZ R13, R13, R2 ;  /* 0x000000020d0d7220 */ /* 0x000fe20000410000 */
[----:B------:R-:W-:Y:S01]  /*4e10*/  FADD.FTZ R12, -R180, R12 ;  /* 0x0000000cb40c7221 */ /* 0x000fe20000010100 */
[----:B------:R-:W-:Y:S01]  /*4e20*/  FFMA.FTZ R6, -R205, R205, 1 ;  /* 0x3f800000cd067423 */ /* 0x000fe200000101cd */
[----:B------:R-:W-:Y:S01]  /*4e30*/  FMUL.FTZ R9, R249, R9 ;  /* 0x00000009f9097220 */ /* 0x000fe20000410000 */
[----:B------:R-:W-:Y:S01]  /*4e40*/  FMUL.FTZ R8, R8, UR13 ;  /* 0x0000000d08087c20 */ /* 0x000fe20008410000 */
[----:B------:R-:W-:Y:S01]  /*4e50*/  FMUL.FTZ R7, R7, UR13 ;  /* 0x0000000d07077c20 */ /* 0x000fe20008410000 */
[----:B------:R-:W-:Y:S01]  /*4e60*/  FADD.FTZ R29, -R180, R29 ;  /* 0x0000001db41d7221 */ /* 0x000fe20000010100 */
[----:B------:R-:W-:Y:S01]  /*4e70*/  FFMA.FTZ R2, -R192, R192, 1 ;  /* 0x3f800000c0027423 */ /* 0x000fe200000101c0 */
[----:B------:R-:W-:Y:S01]  /*4e80*/  F2FP.BF16.F32.PACK_AB R17, R17, R22 ;  /* 0x000000161111723e */ /* 0x000fe200000010ff */
[----:B------:R-:W-:Y:S01]  /*4e90*/  FMUL.FTZ R12, R246, R12 ;  /* 0x0000000cf60c7220 */ /* 0x000fe20000410000 */
[----:B------:R-:W-:Y:S01]  /*4ea0*/  FMUL.FTZ R6, R6, UR13 ;  /* 0x0000000d06067c20 */ /* 0x000fe20008410000 */
[----:B------:R-:W-:Y:S01]  /*4eb0*/  FMUL.FTZ R22, R19, R8 ;  /* 0x0000000813167220 */ /* 0x000fe20000410000 */
[----:B------:R-:W-:Y:S01]  /*4ec0*/  FMUL.FTZ R29, R237, R29 ;  /* 0x0000001ded1d7220 */ /* 0x000fe20000410000 */
[----:B------:R-:W-:Y:S01]  /*4ed0*/  FMUL.FTZ R2, R2, UR13 ;  /* 0x0000000d02027c20 */ /* 0x000fe20008410000 */
[----:B----4-:R-:W-:Y:S01]  /*4ee0*/  FMUL.FTZ R20, R9, R7 ;  /* 0x0000000709147220 */ /* 0x010fe20000410000 */
[----:B------:R-:W-:Y:S01]  /*4ef0*/  FMUL.FTZ R19, R12, R6 ;  /* 0x000000060c137220 */ /* 0x000fe20000410000 */
[----:B------:R1:W-:Y:S01]  /*4f00*/  STS [R4+0x1c400], R5 ;  /* 0x01c4000504007388 */ /* 0x0003e20000000800 */
[----:B------:R-:W-:Y:S01]  /*4f10*/  FMUL.FTZ R12, R29, R2 ;  /* 0x000000021d0c7220 */ /* 0x000fe20000410000 */
[----:B------:R-:W-:Y:S01]  /*4f20*/  FADD.FTZ R25, -R180, R25 ;  /* 0x00000019b4197221 */ /* 0x000fe20000010100 */
[----:B------:R-:W-:Y:S01]  /*4f30*/  F2FP.BF16.F32.PACK_AB R2, R20, R22 ;  /* 0x000000161402723e */ /* 0x000fe200000010ff */
[----:B------:R-:W-:Y:S01]  /*4f40*/  FADD.FTZ R28, -R180, R28 ;  /* 0x0000001cb41c7221 */ /* 0x000fe20000010100 */
[----:B------:R-:W-:Y:S01]  /*4f50*/  FFMA.FTZ R7, -R197, R197, 1 ;  /* 0x3f800000c5077423 */ /* 0x000fe200000101c5 */
[----:B------:R-:W-:Y:S01]  /*4f60*/  FFMA.FTZ R6, -R195, R195, 1 ;  /* 0x3f800000c3067423 */ /* 0x000fe200000101c3 */
[----:B------:R-:W-:Y:S01]  /*4f70*/  FMUL.FTZ R25, R239, R25 ;  /* 0x00000019ef197220 */ /* 0x000fe20000410000 */
[----:B------:R4:W-:Y:S01]  /*4f80*/  STS [R185+0x1d000], R2 ;  /* 0x01d00002b9007388 */ /* 0x0009e20000000800 */
[----:B------:R-:W-:Y:S01]  /*4f90*/  FMUL.FTZ R28, R238, R28 ;  /* 0x0000001cee1c7220 */ /* 0x000fe20000410000 */
[----:B------:R-:W-:Y:S01]  /*4fa0*/  FMUL.FTZ R7, R7, UR13 ;  /* 0x0000000d07077c20 */ /* 0x000fe20008410000 */
[----:B------:R-:W-:Y:S01]  /*4fb0*/  FMUL.FTZ R6, R6, UR13 ;  /* 0x0000000d06067c20 */ /* 0x000fe20008410000 */
[C---:B------:R-:W-:Y:S01]  /*4fc0*/  FADD.FTZ R15, -R3.reuse, R15 ;  /* 0x0000000f030f7221 */ /* 0x040fe20000010100 */
[----:B------:R-:W-:Y:S01]  /*4fd0*/  FADD.FTZ R10, -R3, R10 ;  /* 0x0000000a030a7221 */ /* 0x000fe20000010100 */
[----:B------:R-:W-:Y:S01]  /*4fe0*/  FMUL.FTZ R9, R25, R7 ;  /* 0x0000000719097220 */ /* 0x000fe20000410000 */
[----:B------:R-:W-:Y:S01]  /*4ff0*/  FMUL.FTZ R28, R28, R6 ;  /* 0x000000061c1c7220 */ /* 0x000fe20000410000 */
[----:B------:R-:W-:Y:S01]  /*5000*/  FMUL.FTZ R15, R251, R15 ;  /* 0x0000000ffb0f7220 */ /* 0x000fe20000410000 */
[----:B------:R-:W-:Y:S01]  /*5010*/  FADD.FTZ R11, -R3, R11 ;  /* 0x0000000b030b7221 */ /* 0x000fe20000010100 */
[----:B------:R-:W-:Y:S01]  /*5020*/  FFMA.FTZ R7, -R232, R232, 1 ;  /* 0x3f800000e8077423 */ /* 0x000fe200000101e8 */
[----:B------:R-:W-:Y:S01]  /*5030*/  FFMA.FTZ R6, -R231, R231, 1 ;  /* 0x3f800000e7067423 */ /* 0x000fe200000101e7 */
[C---:B------:R-:W-:Y:S01]  /*5040*/  FADD.FTZ R31, -R3.reuse, R31 ;  /* 0x0000001f031f7221 */ /* 0x040fe20000010100 */
[----:B------:R-:W-:Y:S01]  /*5050*/  FADD.FTZ R14, -R3, R14 ;  /* 0x0000000e030e7221 */ /* 0x000fe20000010100 */
[----:B------:R-:W-:Y:S01]  /*5060*/  FMUL.FTZ R7, R7, UR13 ;  /* 0x0000000d07077c20 */ /* 0x000fe20008410000 */
[----:B------:R-:W-:Y:S01]  /*5070*/  FMUL.FTZ R6, R6, UR13 ;  /* 0x0000000d06067c20 */ /* 0x000fe20008410000 */
[----:B------:R-:W-:Y:S01]  /*5080*/  FMUL.FTZ R31, R241, R31 ;  /* 0x0000001ff11f7220 */ /* 0x000fe20000410000 */
[----:B-1----:R-:W-:Y:S01]  /*5090*/  FFMA.FTZ R5, -R230, R230, 1 ;  /* 0x3f800000e6057423 */ /* 0x002fe200000101e6 */
[----:B------:R-:W-:Y:S01]  /*50a0*/  FMUL.FTZ R14, R252, R14 ;  /* 0x0000000efc0e7220 */ /* 0x000fe20000410000 */
[----:B------:R-:W-:Y:S01]  /*50b0*/  FADD.FTZ R26, -R3, R26 ;  /* 0x0000001a031a7221 */ /* 0x000fe20000010100 */
[----:B------:R-:W-:Y:S01]  /*50c0*/  FADD.FTZ R24, -R180, R24 ;  /* 0x00000018b4187221 */ /* 0x000fe20000010100 */
[----:B------:R-:W-:Y:S01]  /*50d0*/  FMUL.FTZ R5, R5, UR13 ;  /* 0x0000000d05057c20 */ /* 0x000fe20008410000 */
[----:B------:R-:W-:Y:S01]  /*50e0*/  FADD.FTZ R27, -R3, R27 ;  /* 0x0000001b031b7221 */ /* 0x000fe20000010100 */
[----:B------:R-:W-:Y:S01]  /*50f0*/  FFMA.FTZ R8, -R198, R198, 1 ;  /* 0x3f800000c6087423 */ /* 0x000fe200000101c6 */
[----:B------:R-:W-:Y:S01]  /*5100*/  FMUL.FTZ R26, R248, R26 ;  /* 0x0000001af81a7220 */ /* 0x000fe20000410000 */
[----:B----4-:R-:W-:Y:S01]  /*5110*/  FFMA.FTZ R2, -R228, R228, 1 ;  /* 0x3f800000e4027423 */ /* 0x010fe200000101e4 */
[----:B------:R-:W-:Y:S01]  /*5120*/  FMUL.FTZ R14, R14, R5 ;  /* 0x000000050e0e7220 */ /* 0x000fe20000410000 */
[----:B------:R-:W-:Y:S01]  /*5130*/  FFMA.FTZ R5, -R201, R201, 1 ;  /* 0x3f800000c9057423 */ /* 0x000fe200000101c9 */
[----:B------:R-:W-:Y:S01]  /*5140*/  FMUL.FTZ R27, R247, R27 ;  /* 0x0000001bf71b7220 */ /* 0x000fe20000410000 */
[----:B------:R-:W-:Y:S01]  /*5150*/  FMUL.FTZ R2, R2, UR13 ;  /* 0x0000000d02027c20 */ /* 0x000fe20008410000 */
[----:B------:R-:W-:Y:S01]  /*5160*/  FMUL.FTZ R24, R240, R24 ;  /* 0x00000018f0187220 */ /* 0x000fe20000410000 */
[----:B------:R-:W-:Y:S01]  /*5170*/  FMUL.FTZ R8, R8, UR13 ;  /* 0x0000000d08087c20 */ /* 0x000fe20008410000 */
[----:B------:R-:W-:Y:S01]  /*5180*/  FMUL.FTZ R5, R5, UR13 ;  /* 0x0000000d05057c20 */ /* 0x000fe20008410000 */
[----:B------:R-:W-:Y:S01]  /*5190*/  FMUL.FTZ R15, R15, R2 ;  /* 0x000000020f0f7220 */ /* 0x000fe20000410000 */
[----:B------:R-:W-:Y:S01]  /*51a0*/  FFMA.FTZ R2, -R199, R199, 1 ;  /* 0x3f800000c7027423 */ /* 0x000fe200000101c7 */
[----:B------:R-:W-:Y:S01]  /*51b0*/  FMUL.FTZ R24, R24, R8 ;  /* 0x0000000818187220 */ /* 0x000fe20000410000 */
[----:B------:R-:W-:Y:S01]  /*51c0*/  F2FP.BF16.F32.PACK_AB R8, R13, R19 ;  /* 0x000000130d08723e */ /* 0x000fe200000010ff */
[----:B------:R-:W-:Y:S01]  /*51d0*/  FADD.FTZ R30, -R3, R30 ;  /* 0x0000001e031e7221 */ /* 0x000fe20000010100 */
[----:B------:R-:W-:Y:S01]  /*51e0*/  FMUL.FTZ R2, R2, UR13 ;  /* 0x0000000d02027c20 */ /* 0x000fe20008410000 */
[----:B------:R-:W-:Y:S01]  /*51f0*/  FFMA.FTZ R3, -R200, R200, 1 ;  /* 0x3f800000c8037423 */ /* 0x000fe200000101c8 */
[----:B------:R-:W-:Y:S01]  /*5200*/  F2FP.BF16.F32.PACK_AB R16, R16, R34 ;  /* 0x000000221010723e */ /* 0x000fe200000010ff */
[----:B------:R-:W-:Y:S01]  /*5210*/  FMUL.FTZ R30, R242, R30 ;  /* 0x0000001ef21e7220 */ /* 0x000fe20000410000 */
[----:B------:R-:W-:Y:S01]  /*5220*/  F2FP.BF16.F32.PACK_AB R9, R9, R24 ;  /* 0x000000180909723e */ /* 0x000fe200000010ff */
[----:B------:R-:W-:Y:S01]  /*5230*/  FMUL.FTZ R3, R3, UR13 ;  /* 0x0000000d03037c20 */ /* 0x000fe20008410000 */
[----:B------:R-:W-:Y:S01]  /*5240*/  F2FP.BF16.F32.PACK_AB R12, R12, R28 ;  /* 0x0000001c0c0c723e */ /* 0x000fe200000010ff */
[----:B------:R-:W1:Y:S01]  /*5250*/  LDC R184, c[0x0][0x44c] ;  /* 0x00011300ffb87b82 */ /* 0x000e620000000800 */
[----:B------:R-:W-:Y:S01]  /*5260*/  LOP3.LUT R0, R0, 0x200, R221, 0xf8, !PT ;  /* 0x0000020000007812 */ /* 0x000fe200078ef8dd */
[----:B------:R-:W-:Y:S01]  /*5270*/  FMUL.FTZ R30, R30, R3 ;  /* 0x000000031e1e7220 */ /* 0x000fe20000410000 */
[----:B------:R-:W-:Y:S02]  /*5280*/  LOP3.LUT R3, R224, 0x30, R211, 0xf8, !PT ;  /* 0x00000030e0037812 */ /* 0x000fe400078ef8d3 */
[----:B------:R-:W-:Y:S02]  /*5290*/  LEA R180, R0, UR4, 0x1 ;  /* 0x0000000400b47c11 */ /* 0x000fe4000f8e08ff */
[----:B------:R-:W-:Y:S02]  /*52a0*/  LOP3.LUT R3, R3, 0x1c0, R221, 0xf8, !PT ;  /* 0x000001c003037812 */ /* 0x000fe400078ef8dd */
[----:B------:R-:W-:Y:S02]  /*52b0*/  MOV R0, 0x40 ;  /* 0x0000004000007802 */ /* 0x000fe40000000f00 */
[----:B------:R-:W-:Y:S02]  /*52c0*/  LOP3.LUT R3, R3, R212, RZ, 0x3c, !PT ;  /* 0x000000d403037212 */ /* 0x000fe400078e3cff */
[----:B------:R-:W-:Y:S02]  /*52d0*/  SEL R0, R0, 0xffffffc0, !P3 ;  /* 0xffffffc000007807 */ /* 0x000fe40005800000 */
[----:B------:R-:W-:Y:S02]  /*52e0*/  LOP3.LUT R3, R3, 0x200, R225, 0xf8, !PT ;  /* 0x0000020003037812 */ /* 0x000fe400078ef8e1 */
[----:B------:R-:W-:Y:S02]  /*52f0*/  IADD3 R0, PT, PT, R180, R0, RZ ;  /* 0x00000000b4007210 */ /* 0x000fe40007ffe0ff */
[----:B------:R-:W-:Y:S01]  /*5300*/  LEA R3, R3, UR4, 0x1 ;  /* 0x0000000403037c11 */ /* 0x000fe2000f8e08ff */
[----:B---3--:R-:W-:Y:S01]  /*5310*/  FMUL.FTZ R11, R164, R11 ;  /* 0x0000000ba40b7220 */ /* 0x008fe20000410000 */
[----:B--2---:R-:W-:Y:S01]  /*5320*/  FMUL.FTZ R10, R165, R10 ;  /* 0x0000000aa50a7220 */ /* 0x004fe20000410000 */
[----:B-1----:R-:W-:Y:S02]  /*5330*/  IMAD R227, R184, UR6, RZ ;  /* 0x00000006b8e37c24 */ /* 0x002fe4000f8e02ff */
[----:B------:R-:W-:Y:S01]  /*5340*/  FMUL.FTZ R11, R11, R6 ;  /* 0x000000060b0b7220 */ /* 0x000fe20000410000 */
[----:B------:R-:W-:Y:S01]  /*5350*/  FMUL.FTZ R10, R10, R7 ;  /* 0x000000070a0a7220 */ /* 0x000fe20000410000 */
[----:B------:R-:W-:Y:S01]  /*5360*/  FMUL.FTZ R7, R31, R2 ;  /* 0x000000021f077220 */ /* 0x000fe20000410000 */
[----:B------:R-:W-:Y:S03]  /*5370*/  FFMA.FTZ R6, -R202, R202, 1 ;  /* 0x3f800000ca067423 */ /* 0x000fe600000101ca */
[----:B------:R-:W-:Y:S01]  /*5380*/  F2FP.BF16.F32.PACK_AB R2, R11, R10 ;  /* 0x0000000a0b02723e */ /* 0x000fe200000010ff */
[----:B------:R-:W-:Y:S01]  /*5390*/  FMUL.FTZ R6, R6, UR13 ;  /* 0x0000000d06067c20 */ /* 0x000fe20008410000 */
[----:B------:R-:W-:Y:S03]  /*53a0*/  F2FP.BF16.F32.PACK_AB R7, R7, R30 ;  /* 0x0000001e0707723e */ /* 0x000fe600000010ff */
[----:B------:R1:W-:Y:S01]  /*53b0*/  STS [R185+0x1d400], R2 ;  /* 0x01d40002b9007388 */ /* 0x0003e20000000800 */
[----:B------:R-:W-:Y:S01]  /*53c0*/  FMUL.FTZ R26, R26, R6 ;  /* 0x000000061a1a7220 */ /* 0x000fe20000410000 */
[----:B------:R-:W-:Y:S01]  /*53d0*/  FMUL.FTZ R6, R27, R5 ;  /* 0x000000051b067220 */ /* 0x000fe20000410000 */
[----:B------:R-:W-:Y:S01]  /*53e0*/  F2FP.BF16.F32.PACK_AB R5, R15, R14 ;  /* 0x0000000e0f05723e */ /* 0x000fe200000010ff */
[----:B------:R-:W-:Y:S03]  /*53f0*/  STS [R4+0x1d000], R8 ;  /* 0x01d0000804007388 */ /* 0x000fe60000000800 */
[----:B------:R-:W-:Y:S01]  /*5400*/  F2FP.BF16.F32.PACK_AB R6, R6, R26 ;  /* 0x0000001a0606723e */ /* 0x000fe200000010ff */
[----:B------:R-:W-:Y:S04]  /*5410*/  STS [R4+0x1d400], R5 ;  /* 0x01d4000504007388 */ /* 0x000fe80000000800 */
[----:B------:R-:W-:Y:S04]  /*5420*/  STS [R188+-0x4000], R21 ;  /* 0xffc00015bc007388 */ /* 0x000fe80000000800 */
[----:B------:R-:W-:Y:S01]  /*5430*/  STS [R188+-0x3c00], R17 ;  /* 0xffc40011bc007388 */ /* 0x000fe20000000800 */
[----:B-1----:R-:W-:Y:S05]  /*5440*/  IADD3 R2, PT, PT, R188, R33, RZ ;  /* 0x00000021bc027210 */ /* 0x002fea0007ffe0ff */
[----:B------:R-:W-:Y:S04]  /*5450*/  STS [R2+-0x4000], R18 ;  /* 0xffc0001202007388 */ /* 0x000fe80000000800 */
[----:B------:R-:W-:Y:S04]  /*5460*/  STS [R2+-0x3c00], R16 ;  /* 0xffc4001002007388 */ /* 0x000fe80000000800 */
[----:B------:R-:W-:Y:S04]  /*5470*/  STS [R188+-0x3000], R9 ;  /* 0xffd00009bc007388 */ /* 0x000fe80000000800 */
[----:B------:R-:W-:Y:S04]  /*5480*/  STS [R188+-0x2c00], R6 ;  /* 0xffd40006bc007388 */ /* 0x000fe80000000800 */
        /* <DEDUP_REMOVED lines=99> */
[----:B------:R-:W2:Y:S01]  /*5ac0*/  LDL R187, [R1+0x10] ;  /* 0x0000100001bb7983 */ /* 0x000ea20000100800 */
[----:B------:R-:W1:Y:S01]  /*5ad0*/  LDC R5, c[0x0][0x590] ;  /* 0x00016400ff057b82 */ /* 0x000e620000000800 */
[----:B------:R-:W-:Y:S02]  /*5ae0*/  IADD3 R4, P0, PT, RZ, -UR29, RZ ;  /* 0x8000001dff047c10 */ /* 0x000fe4000ff1e0ff */
[----:B------:R-:W3:Y:S04]  /*5af0*/  LDL.LU R186, [R1+0x18] ;  /* 0x0000180001ba7983 */ /* 0x000ee80000300800 */
[----:B------:R-:W4:Y:S01]  /*5b00*/  LDL.LU R184, [R1+0x1c] ;  /* 0x00001c0001b87983 */ /* 0x000f220000300800 */
[----:B------:R-:W5:Y:S01]  /*5b10*/  LDC R6, c[0x0][0x594] ;  /* 0x00016500ff067b82 */ /* 0x000f620000000800 */
[----:B-1----:R-:W-:Y:S04]  /*5b20*/  IMAD.SHL.U32 R0, R5, 0x40, RZ ;  /* 0x0000004005007824 */ /* 0x002fe800078e00ff */
[----:B------:R-:W-:Y:S05]  /*5b30*/  IMAD.X R0, RZ, RZ, ~R0, P0 ;  /* 0x000000ffff007224 */ /* 0x000fea00000e0e00 */
[----:B------:R-:W-:Y:S02]  /*5b40*/  SHF.R.S64 R4, R4, 0x1f, R0 ;  /* 0x0000001f04047819 */ /* 0x000fe40000001000 */
[----:B--2---:R-:W-:Y:S04]  /*5b50*/  LOP3.LUT R2, R187, 0x1f8, RZ, 0xc0, !PT ;  /* 0x000001f8bb027812 */ /* 0x004fe800078ec0ff */
[----:B------:R-:W-:Y:S02]  /*5b60*/  LOP3.LUT R2, R2, 0x38, R222, 0x78, !PT ;  /* 0x0000003802027812 */ /* 0x000fe400078e78de */
[----:B----4-:R-:W-:Y:S02]  /*5b70*/  IADD3 R184, P0, PT, R4, R184, RZ ;  /* 0x000000b804b87210 */ /* 0x010fe40007f1e0ff */
[----:B------:R-:W-:Y:S02]  /*5b80*/  LOP3.LUT R2, R2, 0x1e00, R187, 0xf8, !PT ;  /* 0x00001e0002027812 */ /* 0x000fe400078ef8bb */
[----:B---3--:R-:W-:Y:S01]  /*5b90*/  LEA.HI.X.SX32 R186, R0, R186, 0x1, P0 ;  /* 0x000000ba00ba7211 */ /* 0x008fe200000f0eff */
[----:B------:R1:W-:Y:S01]  /*5ba0*/  STL [R1+0x1c], R184 ;  /* 0x00001cb801007387 */ /* 0x0003e20000100800 */
[C---:B------:R-:W-:Y:S02]  /*5bb0*/  LEA R4, P0, R5.reuse, R184, 0x6 ;  /* 0x000000b805047211 */ /* 0x040fe400078030ff */
[----:B------:R-:W-:Y:S01]  /*5bc0*/  LEA R0, R2, UR4, 0x1 ;  /* 0x0000000402007c11 */ /* 0x000fe2000f8e08ff */
[----:B------:R1:W-:Y:S01]  /*5bd0*/  STL [R1+0x18], R186 ;  /* 0x000018ba01007387 */ /* 0x0003e20000100800 */
[----:B-----5:R-:W-:Y:S01]  /*5be0*/  LEA.HI.X R5, R5, R186, R6, 0x6, P0 ;  /* 0x000000ba05057211 */ /* 0x020fe200000f3406 */
[----:B------:R-:W-:Y:S02]  /*5bf0*/  IMAD.MOV.U32 R6, RZ, RZ, R184 ;  /* 0x000000ffff067224 */ /* 0x000fe400078e00b8 */
        /* <DEDUP_REMOVED lines=9> */
.L_x_941:
[----:B------:R-:W-:Y:S01]  /*5c90*/  SHF.R.U32.HI R210, RZ, 0x3, R222 ;  /* 0x00000003ffd27819 */ /* 0x000fe200000116de */
[----:B------:R-:W-:Y:S01]  /*5ca0*/  LDSM.16.M88.4 R32, [R204+0x1c000] ;  /* 0x01c00000cc20783b */ /* 0x000fe20000000200 */
[C---:B------:R-:W-:Y:S01]  /*5cb0*/  IMAD.IADD R205, R204.reuse, 0x1, R218 ;  /* 0x00000001cccd7824 */ /* 0x040fe200078e02da */
[----:B------:R-:W-:Y:S01]  /*5cc0*/  PLOP3.LUT P2, PT, PT, PT, UP0, 0x80, 0x8 ;  /* 0x000000000008781c */ /* 0x000fe20003f4f008 */
[----:B------:R-:W-:Y:S01]  /*5cd0*/  VIADD R24, R204, 0x8000 ;  /* 0x00008000cc187836 */ /* 0x000fe20000000000 */
[----:B-1----:R-:W-:Y:S01]  /*5ce0*/  LOP3.LUT R0, R210, 0x18, RZ, 0xc0, !PT ;  /* 0x00000018d2007812 */ /* 0x002fe200078ec0ff */
[----:B------:R-:W-:Y:S01]  /*5cf0*/  LDSM.16.M88.4 R28, [R204+0x1d000] ;  /* 0x01d00000cc1c783b */ /* 0x000fe20000000200 */
[----:B------:R-:W-:Y:S01]  /*5d00*/  VIADD R2, R204, 0x8040 ;  /* 0x00008040cc027836 */ /* 0x000fe20000000000 */
[----:B------:R-:W-:Y:S01]  /*5d10*/  ULOP3.LUT UR19, UR38, 0x1, URZ, 0xc0, !UPT ;  /* 0x0000000126137892 */ /* 0x000fe2000f8ec0ff */
[----:B------:R-:W-:Y:S01]  /*5d20*/  LOP3.LUT R0, R0, 0x20, R226, 0xf8, !PT ;  /* 0x0000002000007812 */ /* 0x000fe200078ef8e2 */
[----:B------:R-:W-:Y:S01]  /*5d30*/  @P5 VIADD R2, R24, 0xffffffc0 ;  /* 0xffffffc018025836 */ /* 0x000fe20000000000 */
[----:B------:R-:W-:Y:S01]  /*5d40*/  LDSM.16.M88.4 R168, [R205+0x1c000] ;  /* 0x01c00000cda8783b */ /* 0x000fe20000000200 */
[----:B------:R-:W-:Y:S01]  /*5d50*/  IMAD.MOV.U32 R241, RZ, RZ, 0x4 ;  /* 0x00000004fff17424 */ /* 0x000fe200078e00ff */
[--C-:B------:R-:W-:Y:S01]  /*5d60*/  LOP3.LUT R0, R0, 0x1c0, R221.reuse, 0xf8, !PT ;  /* 0x000001c000007812 */ /* 0x100fe200078ef8dd */
[----:B------:R-:W-:Y:S01]  /*5d70*/  IMAD.IADD R206, R218, 0x1, R2 ;  /* 0x00000001dace7824 */ /* 0x000fe200078e0202 */
[----:B------:R-:W-:Y:S01]  /*5d80*/  UISETP.NE.U32.AND UP1, UPT, UR19, 0x1, UPT ;  /* 0x000000011300788c */ /* 0x000fe2000bf25070 */
[----:B------:R-:W-:Y:S01]  /*5d90*/  LDSM.16.M88.4 R176, [R205+0x1d000] ;  /* 0x01d00000cdb0783b */ /* 0x000fe20000000200 */
[----:B------:R-:W-:Y:S01]  /*5da0*/  LOP3.LUT R0, R0, R212, RZ, 0x3c, !PT ;  /* 0x000000d400007212 */ /* 0x000fe200078e3cff */
[----:B------:R-:W-:Y:S03]  /*5db0*/  @UP0 UIADD3 UR27, UP2, UPT, UR16, -0x100, URZ ;  /* 0xffffff00101b0890 */ /* 0x000fe6000ff5e0ff */
[----:B------:R-:W-:Y:S01]  /*5dc0*/  LOP3.LUT R0, R0, 0x200, R221, 0xf8, !PT ;  /* 0x0000020000007812 */ /* 0x000fe200078ef8dd */
[----:B------:R-:W-:Y:S01]  /*5dd0*/  LDSM.16.M88.4 R184, [R2+0x14000] ;  /* 0x0140000002b8783b */ /* 0x000fe20000000200 */
[----:B------:R-:W-:Y:S02]  /*5de0*/  @UP0 UIADD3.X UR19, UPT, UPT, UR17, -0x1, URZ, UP2, !UPT ;  /* 0xffffffff11130890 */ /* 0x000fe400097fe4ff */
[----:B------:R-:W-:Y:S02]  /*5df0*/  LEA R0, R0, UR4, 0x1 ;  /* 0x0000000400007c11 */ /* 0x000fe4000f8e08ff */
[----:B------:R-:W-:Y:S05]  /*5e00*/  LDSM.16.M88.4 R192, [R2+0x15000] ;  /* 0x0150000002c0783b */ /* 0x000fea0000000200 */
[----:B------:R-:W1:Y:S05]  /*5e10*/  LDSM.16.MT88.4 R16, [R0+0xc000] ;  /* 0x00c000000010783b */ /* 0x000e6a0000004200 */
[----:B------:R-:W2:Y:S05]  /*5e20*/  LDSM.16.MT88.4 R164, [R0+0x10000] ;  /* 0x0100000000a4783b */ /* 0x000eaa0000004200 */
[----:B------:R-:W3:Y:S05]  /*5e30*/  LDL R240, [R1+0x14] ;  /* 0x0000140001f07983 */ /* 0x000eea0000100800 */
[----:B------:R-:W4:Y:S05]  /*5e40*/  LDSM.16.MT88.4 R172, [R0+0xc800] ;  /* 0x00c8000000ac783b */ /* 0x000f2a0000004200 */
[----:B------:R-:W5:Y:S05]  /*5e50*/  LDL R239, [R1+0x34] ;  /* 0x0000340001ef7983 */ /* 0x000f6a0000100800 */
[----:B------:R-:W4:Y:S05]  /*5e60*/  LDSM.16.MT88.4 R180, [R0+0x10800] ;  /* 0x0108000000b4783b */ /* 0x000f2a0000004200 */
[----:B------:R-:W5:Y:S05]  /*5e70*/  LDL R238, [R1+0x30] ;  /* 0x0000300001ee7983 */ /* 0x000f6a0000100800 */
[----:B------:R-:W4:Y:S05]  /*5e80*/  LDSM.16.MT88.4 R188, [R0+0xd000] ;  /* 0x00d0000000bc783b */ /* 0x000f2a0000004200 */
[----:B------:R-:W5:Y:S01]  /*5e90*/  LDL R237, [R1+0x2c] ;  /* 0x00002c0001ed7983 */ /* 0x000f620000100800 */
[-C--:B-1----:R-:W-:Y:S04]  /*5ea0*/  HMMA.16816.F32.BF16 R4, R32, R16.reuse, RZ ;  /* 0x000000102004723c */ /* 0x082fe800000418ff */
[----:B------:R-:W1:Y:S05]  /*5eb0*/  LDSM.16.MT88.4 R196, [R0+0x11000] ;  /* 0x0110000000c4783b */ /* 0x000e6a0000004200 */
[----:B------:R-:W5:Y:S01]  /*5ec0*/  LDL R236, [R1+0x28] ;  /* 0x0000280001ec7983 */ /* 0x000f620000100800 */
[C---:B------:R-:W-:Y:S04]  /*5ed0*/  HMMA.16816.F32.BF16 R8, R28.reuse, R16, RZ ;  /* 0x000000101c08723c */ /* 0x040fe800000418ff */
[----:B------:R-:W-:Y:S04]  /*5ee0*/  LDSM.16.M88.4 R200, [R206+0x15000] ;  /* 0x01500000cec8783b */ /* 0x000fe80000000200 */
[-C--:B------:R-:W-:Y:S08]  /*5ef0*/  HMMA.16816.F32.BF16 R12, R28, R18.reuse, RZ ;  /* 0x000000121c0c723c */ /* 0x080ff000000418ff */
[C---:B------:R-:W-:Y:S08]  /*5f00*/  HMMA.16816.F32.BF16 R16, R32.reuse, R18, RZ ;  /* 0x000000122010723c */ /* 0x040ff000000418ff */
[-C--:B--2---:R-:W-:Y:S08]  /*5f10*/  HMMA.16816.F32.BF16 R20, R32, R164.reuse, RZ ;  /* 0x000000a42014723c */ /* 0x084ff000000418ff */
[C---:B------:R-:W-:Y:S08]  /*5f20*/  HMMA.16816.F32.BF16 R24, R28.reuse, R164, RZ ;  /* 0x000000a41c18723c */ /* 0x040ff000000418ff */
[-C--:B------:R-:W-:Y:S08]  /*5f30*/  HMMA.16816.F32.BF16 R28, R28, R166.reuse, RZ ;  /* 0x000000a61c1c723c */ /* 0x080ff000000418ff */
[----:B------:R-:W-:Y:S01]  /*5f40*/  HMMA.16816.F32.BF16 R32, R32, R166, RZ ;  /* 0x000000a62020723c */ /* 0x000fe200000418ff */
[----:B------:R-:W-:Y:S07]  /*5f50*/  LDSM.16.M88.4 R164, [R206+0x14000] ;  /* 0x01400000cea4783b */ /* 0x000fee0000000200 */
[-C--:B----4-:R-:W-:Y:S08]  /*5f60*/  HMMA.16816.F32.BF16 R4, R168, R172.reuse, R4 ;  /* 0x000000aca804723c */ /* 0x090ff00000041804 */
[C---:B------:R-:W-:Y:S08]  /*5f70*/  HMMA.16816.F32.BF16 R8, R176.reuse, R172, R8 ;  /* 0x000000acb008723c */ /* 0x040ff00000041808 */
[-C--:B------:R-:W-:Y:S08]  /*5f80*/  HMMA.16816.F32.BF16 R12, R176, R174.reuse, R12 ;  /* 0x000000aeb00c723c */ /* 0x080ff0000004180c */
[C---:B------:R-:W-:Y:S01]  /*5f90*/  HMMA.16816.F32.BF16 R16, R168.reuse, R174, R16 ;  /* 0x000000aea810723c */ /* 0x040fe20000041810 */
[----:B------:R-:W2:Y:S07]  /*5fa0*/  LDSM.16.MT88.4 R172, [R0+0xd800] ;  /* 0x00d8000000ac783b */ /* 0x000eae0000004200 */
[-C--:B------:R-:W-:Y:S08]  /*5fb0*/  HMMA.16816.F32.BF16 R20, R168, R180.reuse, R20 ;  /* 0x000000b4a814723c */ /* 0x080ff00000041814 */
[C---:B------:R-:W-:Y:S08]  /*5fc0*/  HMMA.16816.F32.BF16 R24, R176.reuse, R180, R24 ;  /* 0x000000b4b018723c */ /* 0x040ff00000041818 */
[-C--:B------:R-:W-:Y:S01]  /*5fd0*/  HMMA.16816.F32.BF16 R28, R176, R182.reuse, R28 ;  /* 0x000000b6b01c723c */ /* 0x080fe2000004181c */
[----:B------:R-:W-:Y:S07]  /*5fe0*/  LDSM.16.M88.4 R176, [R204+0x1e000] ;  /* 0x01e00000ccb0783b */ /* 0x000fee0000000200 */
[----:B------:R-:W-:Y:S01]  /*5ff0*/  HMMA.16816.F32.BF16 R32, R168, R182, R32 ;  /* 0x000000b6a820723c */ /* 0x000fe20000041820 */
[----:B------:R-:W4:Y:S05]  /*6000*/  LDSM.16.MT88.4 R168, [R0+0x11800] ;  /* 0x0118000000a8783b */ /* 0x000f2a0000004200 */
[----:B------:R-:W4:Y:S02]  /*6010*/  LDSM.16.MT88.4 R180, [R0+0xe000] ;  /* 0x00e0000000b4783b */ /* 0x000f240000004200 */
        /* <DEDUP_REMOVED lines=10> */
[----:B------:R1:W1:Y:S05]  /*60c0*/  LDSM.16.M88.4 R184, [R204+0x1f000] ;  /* 0x01f00000ccb8783b */ /* 0x00026a0000000200 */
[----:B------:R-:W3:Y:S02]  /*60d0*/  LDSM.16.MT88.4 R196, [R0+0xe800] ;  /* 0x00e8000000c4783b */ /* 0x000ee40000004200 */
[-C--:B--2---:R-:W-:Y:S08]  /*60e0*/  HMMA.16816.F32.BF16 R4, R164, R172.reuse, R4 ;  /* 0x000000aca404723c */ /* 0x084ff00000041804 */
[C---:B------:R-:W-:Y:S08]  /*60f0*/  HMMA.16816.F32.BF16 R8, R200.reuse, R172, R8 ;  /* 0x000000acc808723c */ /* 0x040ff00000041808 */
[-C--:B------:R-:W-:Y:S08]  /*6100*/  HMMA.16816.F32.BF16 R12, R200, R174.reuse, R12 ;  /* 0x000000aec80c723c */ /* 0x080ff0000004180c */
[C---:B------:R-:W-:Y:S01]  /*6110*/  HMMA.16816.F32.BF16 R16, R164.reuse, R174, R16 ;  /* 0x000000aea410723c */ /* 0x040fe20000041810 */
[----:B------:R2:W3:Y:S07]  /*6120*/  LDSM.16.M88.4 R172, [R205+0x1f000] ;  /* 0x01f00000cdac783b */ /* 0x0004ee0000000200 */
[-C--:B----4-:R-:W-:Y:S08]  /*6130*/  HMMA.16816.F32.BF16 R20, R164, R168.reuse, R20 ;  /* 0x000000a8a414723c */ /* 0x090ff00000041814 */
[C---:B------:R-:W-:Y:S04]  /*6140*/  HMMA.16816.F32.BF16 R24, R200.reuse, R168, R24 ;  /* 0x000000a8c818723c */ /* 0x040fe80000041818 */
[C---:B------:R-:W-:Y:S04]  /*6150*/  IMAD.SHL.U32 R168, R227.reuse, 0x8, RZ ;  /* 0x00000008e3a87824 */ /* 0x040fe800078e00ff */
[-C--:B------:R-:W-:Y:S03]  /*6160*/  HMMA.16816.F32.BF16 R28, R200, R170.reuse, R28 ;  /* 0x000000aac81c723c */ /* 0x080fe6000004181c */
[C---:B------:R-:W-:Y:S04]  /*6170*/  LEA R228, P0, R168.reuse, R244, 0x2 ;  /* 0x000000f4a8e47211 */ /* 0x040fe800078010ff */
[----:B------:R-:W-:Y:S01]  /*6180*/  LEA.HI.X.SX32 R229, R168, R245, 0x2, P0 ;  /* 0x000000f5a8e57211 */ /* 0x000fe200000f16ff */
[----:B------:R-:W-:Y:S01]  /*6190*/  HMMA.16816.F32.BF16 R32, R164, R170, R32 ;  /* 0x000000aaa420723c */ /* 0x000fe20000041820 */
[----:B------:R-:W4:Y:S03]  /*61a0*/  LDSM.16.MT88.4 R164, [R0+0x12800] ;  /* 0x0128000000a4783b */ /* 0x000f260000004200 */
[C---:B-1----:R-:W-:Y:S02]  /*61b0*/  LEA R204, P0, R227.reuse, R228, 0x5 ;  /* 0x000000e4e3cc7211 */ /* 0x042fe400078028ff */
[----:B------:R-:W-:Y:S02]  /*61c0*/  LDSM.16.M88.4 R168, [R2+0x16000] ;  /* 0x0160000002a8783b */ /* 0x000fe40000000200 */
[-C--:B------:R-:W-:Y:S05]  /*61d0*/  HMMA.16816.F32.BF16 R4, R176, R180.reuse, R4 ;  /* 0x000000b4b004723c */ /* 0x080fea0000041804 */
[C---:B--2---:R-:W-:Y:S02]  /*61e0*/  LEA.HI.X.SX32 R205, R227.reuse, R229, 0x5, P0 ;  /* 0x000000e5e3cd7211 */ /* 0x044fe400000f2eff */
[C---:B------:R-:W-:Y:S01]  /*61f0*/  LEA R202, P0, R227.reuse, R204, 0x5 ;  /* 0x000000cce3ca7211 */ /* 0x040fe200078028ff */
[C---:B------:R-:W-:Y:S04]  /*6200*/  HMMA.16816.F32.BF16 R8, R184.reuse, R180, R8 ;  /* 0x000000b4b808723c */ /* 0x040fe80000041808 */
[C---:B------:R-:W-:Y:S02]  /*6210*/  LEA.HI.X.SX32 R203, R227.reuse, R205, 0x5, P0 ;  /* 0x000000cde3cb7211 */ /* 0x040fe400000f2eff */
[C---:B------:R-:W-:Y:S02]  /*6220*/  LEA R200, P0, R227.reuse, R202, 0x5 ;  /* 0x000000cae3c87211 */ /* 0x040fe400078028ff */
[-C--:B------:R-:W-:Y:S03]  /*6230*/  HMMA.16816.F32.BF16 R12, R184, R182.reuse, R12 ;  /* 0x000000b6b80c723c */ /* 0x080fe6000004180c */
[C---:B------:R-:W-:Y:S05]  /*6240*/  LEA.HI.X.SX32 R201, R227.reuse, R203, 0x5, P0 ;  /* 0x000000cbe3c97211 */ /* 0x040fea00000f2eff */
[C---:B------:R-:W-:Y:S01]  /*6250*/  HMMA.16816.F32.BF16 R16, R176.reuse, R182, R16 ;  /* 0x000000b6b010723c */ /* 0x040fe20000041810 */
[----:B------:R1:W-:Y:S07]  /*6260*/  LDSM.16.M88.4 R180, [R2+0x17000] ;  /* 0x0170000002b4783b */ /* 0x0003ee0000000200 */
[-C--:B------:R-:W-:Y:S08]  /*6270*/  HMMA.16816.F32.BF16 R20, R176, R188.reuse, R20 ;  /* 0x000000bcb014723c */ /* 0x080ff00000041814 */
[C---:B------:R-:W-:Y:S08]  /*6280*/  HMMA.16816.F32.BF16 R24, R184.reuse, R188, R24 ;  /* 0x000000bcb818723c */ /* 0x040ff00000041818 */
[-C--:B------:R-:W-:Y:S01]  /*6290*/  HMMA.16816.F32.BF16 R28, R184, R190.reuse, R28 ;  /* 0x000000beb81c723c */ /* 0x080fe2000004181c */
[----:B------:R-:W-:Y:S02]  /*62a0*/  LDSM.16.MT88.4 R184, [R0+0x13000] ;  /* 0x0130000000b8783b */ /* 0x000fe40000004200 */
[----:B-1----:R-:W-:Y:S05]  /*62b0*/  @P2 SHF.R.U32.HI R2, RZ, 0x2, R222 ;  /* 0x00000002ff022819 */ /* 0x002fea00000116de */
[----:B------:R-:W-:Y:S01]  /*62c0*/  HMMA.16816.F32.BF16 R32, R176, R190, R32 ;  /* 0x000000beb020723c */ /* 0x000fe20000041820 */
[----:B------:R-:W1:Y:S07]  /*62d0*/  LDSM.16.MT88.4 R176, [R0+0xf000] ;  /* 0x00f0000000b0783b */ /* 0x000e6e0000004200 */
[-C--:B---3--:R-:W-:Y:S08]  /*62e0*/  HMMA.16816.F32.BF16 R4, R192, R196.reuse, R4 ;  /* 0x000000c4c004723c */ /* 0x088ff00000041804 */
[C---:B------:R-:W-:Y:S08]  /*62f0*/  HMMA.16816.F32.BF16 R8, R172.reuse, R196, R8 ;  /* 0x000000c4ac08723c */ /* 0x040ff00000041808 */
[-C--:B------:R-:W-:Y:S08]  /*6300*/  HMMA.16816.F32.BF16 R12, R172, R198.reuse, R12 ;  /* 0x000000c6ac0c723c */ /* 0x080ff0000004180c */
[C---:B------:R-:W-:Y:S04]  /*6310*/  HMMA.16816.F32.BF16 R16, R192.reuse, R198, R16 ;  /* 0x000000c6c010723c */ /* 0x040fe80000041810 */
        /* <DEDUP_REMOVED lines=8> */
[----:B------:R-:W-:Y:S02]  /*63a0*/  LDSM.16.MT88.4 R172, [R0+0xf800] ;  /* 0x00f8000000ac783b */ /* 0x000fe40000004200 */
[C---:B------:R-:W-:Y:S05]  /*63b0*/  LEA.HI.X.SX32 R233, R227.reuse, R197, 0x5, P0 ;  /* 0x000000c5e3e97211 */ /* 0x040fea00000f2eff */
[----:B------:R-:W-:Y:S01]  /*63c0*/  HMMA.16816.F32.BF16 R32, R192, R166, R32 ;  /* 0x000000a6c020723c */ /* 0x000fe20000041820 */
[----:B------:R-:W2:Y:S03]  /*63d0*/  LDSM.16.M88.4 R164, [R206+0x16000] ;  /* 0x01600000cea4783b */ /* 0x000ea60000000200 */
[C---:B------:R-:W-:Y:S04]  /*63e0*/  IMAD.WIDE R234, R227.reuse, -0xc0, R232 ;  /* 0xffffff40e3ea7825 */ /* 0x040fe800078e02e8 */
        /* <DEDUP_REMOVED lines=9> */
[----:B------:R-:W1:Y:S03]  /*6480*/  LDSM.16.M88.4 R176, [R206+0x17000] ;  /* 0x01700000ceb0783b */ /* 0x000e660000000200 */
[C---:B------:R-:W-:Y:S04]  /*6490*/  LEA.HI.X.SX32 R189, R227.reuse, R191, 0x5, P0 ;  /* 0x000000bfe3bd7211 */ /* 0x040fe800000f2eff */
[-C--:B------:R-:W-:Y:S08]  /*64a0*/  HMMA.16816.F32.BF16 R20, R168, R184.reuse, R20 ;  /* 0x000000b8a814723c */ /* 0x080ff00000041814 */
[C---:B------:R-:W-:Y:S08]  /*64b0*/  HMMA.16816.F32.BF16 R24, R180.reuse, R184, R24 ;  /* 0x000000b8b418723c */ /* 0x040ff00000041818 */
[-C--:B------:R-:W-:Y:S08]  /*64c0*/  HMMA.16816.F32.BF16 R28, R180, R186.reuse, R28 ;  /* 0x000000bab41c723c */ /* 0x080ff0000004181c */
[----:B------:R-:W-:Y:S01]  /*64d0*/  HMMA.16816.F32.BF16 R32, R168, R186, R32 ;  /* 0x000000baa820723c */ /* 0x000fe20000041820 */
[----:B------:R3:W4:Y:S03]  /*64e0*/  LDSM.16.MT88.4 R168, [R0+0x13800] ;  /* 0x0138000000a8783b */ /* 0x0007260000004200 */
[C---:B------:R-:W-:Y:S04]  /*64f0*/  LEA R186, P0, R227.reuse, R188, 0x5 ;  /* 0x000000bce3ba7211 */ /* 0x040fe800078028ff */
[-C--:B--2---:R-:W-:Y:S05]  /*6500*/  HMMA.16816.F32.BF16 R4, R164, R172.reuse, R4 ;  /* 0x000000aca404723c */ /* 0x084fea0000041804 */
[C---:B------:R-:W-:Y:S02]  /*6510*/  LEA.HI.X.SX32 R187, R227.reuse, R189, 0x5, P0 ;  /* 0x000000bde3bb7211 */ /* 0x040fe400000f2eff */
[C---:B------:R-:W-:Y:S01]  /*6520*/  LEA R184, P0, R227.reuse, R186, 0x5 ;  /* 0x000000bae3b87211 */ /* 0x040fe200078028ff */
[C---:B-1----:R-:W-:Y:S04]  /*6530*/  HMMA.16816.F32.BF16 R8, R176.reuse, R172, R8 ;  /* 0x000000acb008723c */ /* 0x042fe80000041808 */
[C---:B------:R-:W-:Y:S02]  /*6540*/  LEA.HI.X.SX32 R185, R227.reuse, R187, 0x5, P0 ;  /* 0x000000bbe3b97211 */ /* 0x040fe400000f2eff */
[C---:B------:R-:W-:Y:S02]  /*6550*/  LEA R194, P0, R227.reuse, R184, 0x5 ;  /* 0x000000b8e3c27211 */ /* 0x040fe400078028ff */
[-C--:B------:R-:W-:Y:S03]  /*6560*/  HMMA.16816.F32.BF16 R12, R176, R174.reuse, R12 ;  /* 0x000000aeb00c723c */ /* 0x080fe6000004180c */
[----:B------:R-:W-:Y:S02]  /*6570*/  LEA.HI.X.SX32 R195, R227, R185, 0x5, P0 ;  /* 0x000000b9e3c37211 */ /* 0x000fe400000f2eff */
[----:B---3--:R-:W-:Y:S03]  /*6580*/  @P2 LOP3.LUT R0, R211, 0x10, RZ, 0xc0, !PT ;  /* 0x00000010d3002812 */ /* 0x008fe600078ec0ff */
[C---:B------:R-:W-:Y:S04]  /*6590*/  HMMA.16816.F32.BF16 R16, R164.reuse, R174, R16 ;  /* 0x000000aea410723c */ /* 0x040fe80000041810 */
[----:B------:R-:W-:Y:S01]  /*65a0*/  @P2 LOP3.LUT R240, R0, 0x7, R2, 0xf8, !PT ;  /* 0x0000000700f02812 */ /* 0x000fe200078ef802 */
[C---:B------:R-:W-:Y:S03]  /*65b0*/  IMAD.WIDE R230, R227.reuse, -0xc0, R194 ;  /* 0xffffff40e3e67825 */ /* 0x040fe600078e02c2 */
[-C--:B----4-:R-:W-:Y:S01]  /*65c0*/  HMMA.16816.F32.BF16 R20, R164, R168.reuse, R20 ;  /* 0x000000a8a414723c */ /* 0x090fe20000041814 */
[----:B------:R-:W-:Y:S02]  /*65d0*/  @P2 STL [R1+0x14], R240 ;  /* 0x000014f001002387 */ /* 0x000fe40000100800 */
[----:B------:R-:W-:Y:S01]  /*65e0*/  LEA R182, P0, R227, R230, 0x5 ;  /* 0x000000e6e3b67211 */ /* 0x000fe200078028ff */
[C---:B------:R-:W-:Y:S02]  /*65f0*/  VIADD R0, R207.reuse, 0x40 ;  /* 0x00000040cf007836 */ /* 0x040fe40000000000 */
[----:B------:R-:W-:Y:S01]  /*6600*/  @P5 VIADD R0, R207, 0xffffffc0 ;  /* 0xffffffc0cf005836 */ /* 0x000fe20000000000 */
[C---:B------:R-:W-:Y:S01]  /*6610*/  LEA.HI.X.SX32 R183, R227.reuse, R231, 0x5, P0 ;  /* 0x000000e7e3b77211 */ /* 0x040fe200000f2eff */
[C---:B------:R-:W-:Y:S04]  /*6620*/  HMMA.16816.F32.BF16 R24, R176.reuse, R168, R24 ;  /* 0x000000a8b018723c */ /* 0x040fe80000041818 */
[C---:B------:R-:W-:Y:S04]  /*6630*/  LEA R180, P0, R227.reuse, R182, 0x5 ;  /* 0x000000b6e3b47211 */ /* 0x040fe800078028ff */
[-C--:B------:R-:W-:Y:S03]  /*6640*/  HMMA.16816.F32.BF16 R28, R176, R170.reuse, R28 ;  /* 0x000000aab01c723c */ /* 0x080fe6000004181c */
[C---:B------:R-:W-:Y:S02]  /*6650*/  LEA.HI.X.SX32 R181, R227.reuse, R183, 0x5, P0 ;  /* 0x000000b7e3b57211 */ /* 0x040fe400000f2eff */
[C---:B------:R-:W-:Y:S03]  /*6660*/  LEA R174, P0, R227.reuse, R180, 0x5 ;  /* 0x000000b4e3ae7211 */ /* 0x040fe600078028ff */
[----:B------:R-:W-:Y:S04]  /*6670*/  HMMA.16816.F32.BF16 R32, R164, R170, R32 ;  /* 0x000000aaa420723c */ /* 0x000fe80000041820 */
[----:B------:R-:W-:Y:S01]  /*6680*/  @P2 IMAD.WIDE.U32 R164, R240, R241, UR16 ;  /* 0x00000010f0a42e25 */ /* 0x000fe2000f8e00f1 */
[C---:B------:R-:W-:Y:S01]  /*6690*/  LEA.HI.X.SX32 R175, R227.reuse, R181, 0x5, P0 ;  /* 0x000000b5e3af7211 */ /* 0x040fe200000f2eff */
[----:B------:R-:W-:Y:S01]  /*66a0*/  @UP0 UMOV UR16, UR27 ;  /* 0x0000001b00100c82 */ /* 0x000fe20008000000 */
[C---:B------:R-:W-:Y:S01]  /*66b0*/  LEA R172, P0, R227.reuse, R174, 0x5 ;  /* 0x000000aee3ac7211 */ /* 0x040fe200078028ff */
[----:B------:R-:W-:Y:S01]  /*66c0*/  @UP0 UMOV UR17, UR19 ;  /* 0x0000001300110c82 */ /* 0x000fe20008000000 */
[----:B-----5:R-:W2:Y:S02]  /*66d0*/  @P2 LDG.E R239, desc[UR30][R164.64+-0x100] ;  /* 0xffff001ea4ef2981 */ /* 0x020ea4000c1e1900 */
[C---:B------:R-:W-:Y:S03]  /*66e0*/  LEA.HI.X.SX32 R173, R227.reuse, R175, 0x5, P0 ;  /* 0x000000afe3ad7211 */ /* 0x040fe600000f2eff */
[----:B------:R-:W3:Y:S01]  /*66f0*/  @P2 LDG.E R238, desc[UR30][R164.64+-0xe0] ;  /* 0xffff201ea4ee2981 */ /* 0x000ee2000c1e1900 */
[C---:B------:R-:W-:Y:S04]  /*6700*/  LEA R170, P0, R227.reuse, R172, 0x5 ;  /* 0x000000ace3aa7211 */ /* 0x040fe800078028ff */
[----:B------:R-:W4:Y:S01]  /*6710*/  @P2 LDG.E R237, desc[UR30][R164.64+-0x80] ;  /* 0xffff801ea4ed2981 */ /* 0x000f22000c1e1900 */
[C---:B------:R-:W-:Y:S02]  /*6720*/  LEA.HI.X.SX32 R171, R227.reuse, R173, 0x5, P0 ;  /* 0x000000ade3ab7211 */ /* 0x040fe400000f2eff */
[C---:B------:R-:W-:Y:S02]  /*6730*/  LEA R176, P0, R227.reuse, R170, 0x5 ;  /* 0x000000aae3b07211 */ /* 0x040fe400078028ff */
[----:B------:R1:W5:Y:S02]  /*6740*/  @P2 LDG.E R236, desc[UR30][R164.64+-0x60] ;  /* 0xffffa01ea4ec2981 */ /* 0x000364000c1e1900 */
[C---:B------:R-:W-:Y:S03]  /*6750*/  LEA.HI.X.SX32 R177, R227.reuse, R171, 0x5, P0 ;  /* 0x000000abe3b17211 */ /* 0x040fe600000f2eff */
[----:B------:R-:W-:Y:S05]  /*6760*/  REDG.E.ADD.F32.FTZ.RN.STRONG.GPU desc[UR30][R244.64], R4 ;  /* 0x00000004f40079a6 */ /* 0x000fea000c12f31e */
[----:B------:R-:W-:Y:S01]  /*6770*/  REDG.E.ADD.F32.FTZ.RN.STRONG.GPU desc[UR30][R228.64], R5 ;  /* 0x00000005e40079a6 */ /* 0x000fe2000c12f31e */
[C---:B------:R-:W-:Y:S04]  /*6780*/  IMAD.WIDE R178, R227.reuse, -0xc0, R176 ;  /* 0xffffff40e3b27825 */ /* 0x040fe800078e02b0 */
[----:B------:R1:W-:Y:S01]  /*6790*/  REDG.E.ADD.F32.FTZ.RN.STRONG.GPU desc[UR30][R204.64], R6 ;  /* 0x00000006cc0079a6 */ /* 0x0003e2000c12f31e */
[C---:B------:R-:W-:Y:S04]  /*67a0*/  LEA R168, P0, R227.reuse, R178, 0x5 ;  /* 0x000000b2e3a87211 */ /* 0x040fe800078028ff */
[----:B------:R1:W-:Y:S01]  /*67b0*/  REDG.E.ADD.F32.FTZ.RN.STRONG.GPU desc[UR30][R202.64], R7 ;  /* 0x00000007ca0079a6 */ /* 0x0003e2000c12f31e */
[C---:B------:R-:W-:Y:S04]  /*67c0*/  LEA.HI.X.SX32 R169, R227.reuse, R179, 0x5, P0 ;  /* 0x000000b3e3a97211 */ /* 0x040fe800000f2eff */
[----:B------:R1:W-:Y:S01]  /*67d0*/  REDG.E.ADD.F32.FTZ.RN.STRONG.GPU desc[UR30][R200.64], R8 ;  /* 0x00000008c80079a6 */ /* 0x0003e2000c12f31e */
[C---:B------:R-:W-:Y:S04]  /*67e0*/  LEA R166, P0, R227.reuse, R168, 0x5 ;  /* 0x000000a8e3a67211 */ /* 0x040fe800078028ff */
[----:B------:R1:W-:Y:S01]  /*67f0*/  REDG.E.ADD.F32.FTZ.RN.STRONG.GPU desc[UR30][R198.64], R9 ;  /* 0x00000009c60079a6 */ /* 0x0003e2000c12f31e */
[C---:B------:R-:W-:Y:S02]  /*6800*/  LEA.HI.X.SX32 R167, R227.reuse, R169, 0x5, P0 ;  /* 0x000000a9e3a77211 */ /* 0x040fe400000f2eff */
[C---:B-1----:R-:W-:Y:S02]  /*6810*/  LEA R164, P0, R227.reuse, R166, 0x5 ;  /* 0x000000a6e3a47211 */ /* 0x042fe400078028ff */
[----:B------:R-:W-:Y:S02]  /*6820*/  REDG.E.ADD.F32.FTZ.RN.STRONG.GPU desc[UR30][R196.64], R10 ;  /* 0x0000000ac40079a6 */ /* 0x000fe4000c12f31e */
[C---:B------:R-:W-:Y:S03]  /*6830*/  LEA.HI.X.SX32 R165, R227.reuse, R167, 0x5, P0 ;  /* 0x000000a7e3a57211 */ /* 0x040fe600000f2eff */
[----:B------:R-:W-:Y:S05]  /*6840*/  REDG.E.ADD.F32.FTZ.RN.STRONG.GPU desc[UR30][R232.64], R11 ;  /* 0x0000000be80079a6 */ /* 0x000fea000c12f31e */
        /* <DEDUP_REMOVED lines=8> */
[C---:B------:R-:W-:Y:S02]  /*68d0*/  LEA R8, P0, R227.reuse, R4, 0x5 ;  /* 0x00000004e3087211 */ /* 0x040fe400078028ff */
[----:B------:R-:W-:Y:S02]  /*68e0*/  REDG.E.ADD.F32.FTZ.RN.STRONG.GPU desc[UR30][R188.64+0x80], R12 ;  /* 0x0000800cbc0079a6 */ /* 0x000fe4000c12f31e */
[----:B------:R-:W-:Y:S03]  /*68f0*/  LEA.HI.X.SX32 R9, R227, R5, 0x5, P0 ;  /* 0x00000005e3097211 */ /* 0x000fe600000f2eff */
[----:B------:R-:W-:Y:S01]  /*6900*/  REDG.E.ADD.F32.FTZ.RN.STRONG.GPU desc[UR30][R186.64+0x80], R13 ;  /* 0x0000800dba0079a6 */ /* 0x000fe2000c12f31e */
[----:B------:R-:W-:Y:S01]  /*6910*/  PLOP3.LUT P0, PT, PT, PT, UP1, 0x80, 0x8 ;  /* 0x000000000008781c */ /* 0x000fe20003f0f018 */
[----:B------:R-:W-:Y:S03]  /*6920*/  @UP0 UIADD3 UR18, UP1, UPT, UR18, -0x100, URZ ;  /* 0xffffff0012120890 */ /* 0x000fe6000ff3e0ff */
[----:B------:R-:W-:Y:S01]  /*6930*/  REDG.E.ADD.F32.FTZ.RN.STRONG.GPU desc[UR30][R184.64+0x80], R14 ;  /* 0x0000800eb80079a6 */ /* 0x000fe2000c12f31e */
[----:B------:R-:W-:Y:S04]  /*6940*/  @UP0 UIADD3.X UR5, UPT, UPT, UR5, -0x1, URZ, UP1, !UPT ;  /* 0xffffffff05050890 */ /* 0x000fe80008ffe4ff */
[----:B------:R-:W-:Y:S01]  /*6950*/  REDG.E.ADD.F32.FTZ.RN.STRONG.GPU desc[UR30][R194.64+0x80], R15 ;  /* 0x0000800fc20079a6 */ /* 0x000fe2000c12f31e */
[----:B------:R-:W-:Y:S04]  /*6960*/  UISETP.GT.AND UP1, UPT, UR38, UR7, UPT ;  /* 0x000000072600728c */ /* 0x000fe8000bf24270 */
        /* <DEDUP_REMOVED lines=20> */
[----:B------:R-:W2:Y:S05]  /*6ab0*/  LDSM.16.MT88.4 R20, [R207+0x2000] ;  /* 0x00200000cf14783b */ /* 0x000eaa0000004200 */
[----:B------:R-:W2:Y:S05]  /*6ac0*/  LDSM.16.MT88.4 R24, [R0+0x2000] ;  /* 0x002000000018783b */ /* 0x000eaa0000004200 */
[----:B------:R-:W-:Y:S05]  /*6ad0*/  LDSM.16.MT88.4 R32, [R3+0x1c800] ;  /* 0x01c800000320783b */ /* 0x000fea0000004200 */
[----:B------:R-:W3:Y:S05]  /*6ae0*/  LDSM.16.MT88.4 R28, [R207+0x800] ;  /* 0x00080000cf1c783b */ /* 0x000eea0000004200 */
[----:B------:R-:W5:Y:S01]  /*6af0*/  LDSM.16.MT88.4 R164, [R3+0x1e800] ;  /* 0x01e8000003a4783b */ /* 0x000f620000004200 */
[-C--:B-1----:R-:W-:Y:S04]  /*6b00*/  HMMA.16816.F32.BF16 R100, R4, R8.reuse, R100 ;  /* 0x000000080464723c */ /* 0x082fe80000041864 */
[----:B------:R-:W1:Y:S05]  /*6b10*/  LDSM.16.MT88.4 R168, [R0+0x800] ;  /* 0x0008000000a8783b */ /* 0x000e6a0000004200 */
[----:B------:R-:W4:Y:S01]  /*6b20*/  LDSM.16.MT88.4 R172, [R207+0x2800] ;  /* 0x00280000cfac783b */ /* 0x000f220000004200 */
[C---:B------:R-:W-:Y:S04]  /*6b30*/  HMMA.16816.F32.BF16 R104, R12.reuse, R8, R104 ;  /* 0x000000080c68723c */ /* 0x040fe80000041868 */
[----:B------:R-:W-:Y:S04]  /*6b40*/  LDSM.16.MT88.4 R176, [R3+0x1f800] ;  /* 0x01f8000003b0783b */ /* 0x000fe80000004200 */
[-C--:B------:R-:W-:Y:S01]  /*6b50*/  HMMA.16816.F32.BF16 R108, R12, R10.reuse, R108 ;  /* 0x0000000a0c6c723c */ /* 0x080fe2000004186c */
[----:B------:R-:W-:Y:S07]  /*6b60*/  LDSM.16.MT88.4 R180, [R207+0x3800] ;  /* 0x00380000cfb4783b */ /* 0x000fee0000004200 */
[C---:B------:R-:W-:Y:S01]  /*6b70*/  HMMA.16816.F32.BF16 R112, R4.reuse, R10, R112 ;  /* 0x0000000a0470723c */ /* 0x040fe20000041870 */
[----:B------:R-:W4:Y:S07]  /*6b80*/  LDSM.16.MT88.4 R8, [R0+0x2800] ;  /* 0x002800000008783b */ /* 0x000f2e0000004200 */
[-C--:B------:R-:W-:Y:S08]  /*6b90*/  HMMA.16816.F32.BF16 R116, R4, R16.reuse, R116 ;  /* 0x000000100474723c */ /* 0x080ff00000041874 */
[C---:B------:R-:W-:Y:S08]  /*6ba0*/  HMMA.16816.F32.BF16 R120, R12.reuse, R16, R120 ;  /* 0x000000100c78723c */ /* 0x040ff00000041878 */
[-C--:B------:R-:W-:Y:S08]  /*6bb0*/  HMMA.16816.F32.BF16 R124, R12, R18.reuse, R124 ;  /* 0x000000120c7c723c */ /* 0x080ff0000004187c */
[C---:B------:R-:W-:Y:S01]  /*6bc0*/  HMMA.16816.F32.BF16 R128, R4.reuse, R18, R128 ;  /* 0x000000120480723c */ /* 0x040fe20000041880 */
[----:B------:R-:W-:Y:S07]  /*6bd0*/  LDSM.16.MT88.4 R16, [R3+0x1f000] ;  /* 0x01f000000310783b */ /* 0x000fee0000004200 */
[-C--:B--2---:R-:W-:Y:S08]  /*6be0*/  HMMA.16816.F32.BF16 R132, R4, R20.reuse, R132 ;  /* 0x000000140484723c */ /* 0x084ff00000041884 */
        /* <DEDUP_REMOVED lines=10> */
[----:B------:R-:W2:Y:S02]  /*6c90*/  LDSM.16.MT88.4 R24, [R207+0x3000] ;  /* 0x00300000cf18783b */ /* 0x000ea40000004200 */
[-C--:B---3--:R-:W-:Y:S03]  /*6ca0*/  HMMA.16816.F32.BF16 R100, R32, R28.reuse, R100 ;  /* 0x0000001c2064723c */ /* 0x088fe60000041864 */
[----:B-----5:R3:W-:Y:S05]  /*6cb0*/  @P2 STL [R1+0x28], R236 ;  /* 0x000028ec01002387 */ /* 0x0207ea0000100800 */
[C---:B------:R-:W-:Y:S08]  /*6cc0*/  HMMA.16816.F32.BF16 R104, R164.reuse, R28, R104 ;  /* 0x0000001ca468723c */ /* 0x040ff00000041868 */
[-C--:B------:R-:W-:Y:S08]  /*6cd0*/  HMMA.16816.F32.BF16 R108, R164, R30.reuse, R108 ;  /* 0x0000001ea46c723c */ /* 0x080ff0000004186c */
[C---:B------:R-:W-:Y:S01]  /*6ce0*/  HMMA.16816.F32.BF16 R112, R32.reuse, R30, R112 ;  /* 0x0000001e2070723c */ /* 0x040fe20000041870 */
[----:B------:R-:W5:Y:S05]  /*6cf0*/  LDSM.16.MT88.4 R28, [R0+0x3000] ;  /* 0x00300000001c783b */ /* 0x000f6a0000004200 */
[----:B---3--:R-:W3:Y:S02]  /*6d00*/  LDL.LU R236, [R1+0x8] ;  /* 0x0000080001ec7983 */ /* 0x008ee40000300800 */
[-C--:B-1----:R-:W-:Y:S03]  /*6d10*/  HMMA.16816.F32.BF16 R116, R32, R168.reuse, R116 ;  /* 0x000000a82074723c */ /* 0x082fe60000041874 */
[----:B------:R-:W-:Y:S05]  /*6d20*/  @P2 STL [R1+0x34], R239 ;  /* 0x000034ef01002387 */ /* 0x000fea0000100800 */
[----:B------:R-:W-:Y:S01]  /*6d30*/  @P2 STL [R1+0x30], R238 ;  /* 0x000030ee01002387 */ /* 0x000fe20000100800 */
[C---:B------:R-:W-:Y:S04]  /*6d40*/  HMMA.16816.F32.BF16 R120, R164.reuse, R168, R120 ;  /* 0x000000a8a478723c */ /* 0x040fe80000041878 */
[----:B----4-:R-:W-:Y:S04]  /*6d50*/  @P2 STL [R1+0x2c], R237 ;  /* 0x00002ced01002387 */ /* 0x010fe80000100800 */
        /* <DEDUP_REMOVED lines=11> */
[----:B------:R-:W4:Y:S07]  /*6e10*/  LDSM.16.MT88.4 R164, [R0+0x1800] ;  /* 0x0018000000a4783b */ /* 0x000f2e0000004200 */
[----:B------:R-:W-:Y:S01]  /*6e20*/  HMMA.16816.F32.BF16 R160, R32, R10, R160 ;  /* 0x0000000a20a0723c */ /* 0x000fe200000418a0 */
[----:B------:R5:W3:Y:S07]  /*6e30*/  LDSM.16.MT88.4 R8, [R0+0x3800] ;  /* 0x003800000008783b */ /* 0x000aee0000004200 */
[-C--:B--2---:R-:W-:Y:S08]  /*6e40*/  HMMA.16816.F32.BF16 R100, R4, R12.reuse, R100 ;  /* 0x0000000c0464723c */ /* 0x084ff00000041864 */
[C---:B------:R-:W-:Y:S08]  /*6e50*/  HMMA.16816.F32.BF16 R104, R16.reuse, R12, R104 ;  /* 0x0000000c1068723c */ /* 0x040ff00000041868 */
[-C--:B------:R-:W-:Y:S03]  /*6e60*/  HMMA.16816.F32.BF16 R108, R16, R14.reuse, R108 ;  /* 0x0000000e106c723c */ /* 0x080fe6000004186c */
[C---:B-----5:R-:W-:Y:S02]  /*6e70*/  VIADD R0, R207.reuse, 0xffffc000 ;  /* 0xffffc000cf007836 */ /* 0x060fe40000000000 */
        /* <DEDUP_REMOVED lines=19> */
[-C--:B----4-:R-:W-:Y:S08]  /*6fb0*/  HMMA.16816.F32.BF16 R116, R168, R164.reuse, R116 ;  /* 0x000000a4a874723c */ /* 0x090ff00000041874 */
[C---:B------:R-:W-:Y:S08]  /*6fc0*/  HMMA.16816.F32.BF16 R120, R176.reuse, R164, R120 ;  /* 0x000000a4b078723c */ /* 0x040ff00000041878 */
[-C--:B------:R-:W-:Y:S08]  /*6fd0*/  HMMA.16816.F32.BF16 R124, R176, R166.reuse, R124 ;  /* 0x000000a6b07c723c */ /* 0x080ff0000004187c */
[C---:B------:R-:W-:Y:S08]  /*6fe0*/  HMMA.16816.F32.BF16 R128, R168.reuse, R166, R128 ;  /* 0x000000a6a880723c */ /* 0x040ff00000041880 */
[-C--:B------:R-:W-:Y:S08]  /*6ff0*/  HMMA.16816.F32.BF16 R132, R168, R180.reuse, R132 ;  /* 0x000000b4a884723c */ /* 0x080ff00000041884 */
[C---:B------:R-:W-:Y:S04]  /*7000*/  HMMA.16816.F32.BF16 R136, R176.reuse, R180, R136 ;  /* 0x000000b4b088723c */ /* 0x040fe80000041888 */
[----:B---3--:R-:W-:Y:S04]  /*7010*/  VIADD R236, R236, 0xffffffc0 ;  /* 0xffffffc0ecec7836 */ /* 0x008fe80000000000 */
        /* <DEDUP_REMOVED lines=8> */
[----:B--2---:R-:W-:Y:S11]  /*70a0*/  BRA.U UP1, `(.L_x_942) ;  /* 0xffffffb101047547 */ /* 0x004ff6000b83ffff */
.L_x_939:
[----:B------:R-:W2:Y:S01]  /*70b0*/  LDL.LU R165, [R1+0x10] ;  /* 0x0000100001a57983 */ /* 0x000ea20000300800 */
[C---:B------:R-:W-:Y:S01]  /*70c0*/  IMAD.SHL.U32 R4, R222.reuse, 0x10, RZ ;  /* 0x00000010de047824 */ /* 0x040fe200078e00ff */
[----:B------:R-:W-:Y:S01]  /*70d0*/  F2FP.BF16.F32.PACK_AB R164, R37, R36 ;  /* 0x0000002425a4723e */ /* 0x000fe200000010ff */
[----:B------:R-:W1:Y:S01]  /*70e0*/  LDCU UR5, c[0x0][0x500] ;  /* 0x0000a000ff0577ac */ /* 0x000e620008000800 */
[C---:B------:R-:W-:Y:S01]  /*70f0*/  IMAD.SHL.U32 R37, R222.reuse, 0x20, RZ ;  /* 0x00000020de257824 */ /* 0x040fe200078e00ff */
[C---:B------:R-:W-:Y:S01]  /*7100*/  R2P PR, R222.reuse, 0x18 ;  /* 0x00000018de007804 */ /* 0x040fe20000000000 */
[----:B------:R-:W-:Y:S01]  /*7110*/  IMAD.SHL.U32 R2, R222, 0x2, RZ ;  /* 0x00000002de027824 */ /* 0x000fe200078e00ff */
[----:B------:R-:W-:Y:S01]  /*7120*/  LOP3.LUT R4, R4, 0x1c0, RZ, 0xc0, !PT ;  /* 0x000001c004047812 */ /* 0x000fe200078ec0ff */
[----:B------:R-:W-:Y:S01]  /*7130*/  USHF.L.U32 UR14, UR33, 0x7, URZ ;  /* 0x00000007210e7899 */ /* 0x000fe200080006ff */
[----:B------:R-:W-:Y:S01]  /*7140*/  LOP3.LUT R37, R37, 0xc00, RZ, 0xc0, !PT ;  /* 0x00000c0025257812 */ /* 0x000fe200078ec0ff */
[----:B------:R-:W3:Y:S01]  /*7150*/  LDCU.64 UR6, c[0x0][0x5a8] ;  /* 0x0000b500ff0677ac */ /* 0x000ee20008000a00 */
[----:B------:R-:W-:-:S02]  /*7160*/  F2FP.BF16.F32.PACK_AB R39, R39, R38 ;  /* 0x000000262727723e */ /* 0x000fc400000010ff */
[----:B------:R-:W-:Y:S01]  /*7170*/  F2FP.BF16.F32.PACK_AB R48, R49, R48 ;  /* 0x000000303130723e */ /* 0x000fe200000010ff */
[----:B------:R-:W-:Y:S01]  /*7180*/  UMOV UR27, UR22 ;  /* 0x00000016001b7c82 */ /* 0x000fe20008000000 */
[----:B------:R-:W-:Y:S01]  /*7190*/  F2FP.BF16.F32.PACK_AB R50, R51, R50 ;  /* 0x000000323332723e */ /* 0x000fe200000010ff */
[----:B------:R-:W4:Y:S01]  /*71a0*/  LDCU.64 UR12, c[0x0][0x5b0] ;  /* 0x0000b600ff0c77ac */ /* 0x000f220008000a00 */
[----:B------:R-:W-:Y:S02]  /*71b0*/  F2FP.BF16.F32.PACK_AB R40, R41, R40 ;  /* 0x000000282928723e */ /* 0x000fe400000010ff */
[----:B------:R-:W-:Y:S01]  /*71c0*/  F2FP.BF16.F32.PACK_AB R42, R43, R42 ;  /* 0x0000002a2b2a723e */ /* 0x000fe200000010ff */
        /* <DEDUP_REMOVED lines=89> */
[----:B------:R-:W-:Y:S01]  /*7760*/  USHF.R.S32.HI UR5, URZ, 0x1f, UR14 ;  /* 0x0000001fff057899 */ /* 0x000fe2000801140e */
[----:B------:R-:W-:Y:S01]  /*7770*/  F2FP.BF16.F32.PACK_AB R11, R11, R150 ;  /* 0x000000960b0b723e */ /* 0x000fe200000010ff */
[----:B------:R-:W-:Y:S01]  /*7780*/  UIADD3 UR14, UP0, UPT, UR40, UR14, URZ ;  /* 0x0000000e280e7290 */ /* 0x000fe2000ff1e0ff */
[----:B------:R-:W-:Y:S01]  /*7790*/  F2FP.BF16.F32.PACK_AB R8, R8, R160 ;  /* 0x000000a00808723e */ /* 0x000fe200000010ff */
[----:B---3--:R-:W-:Y:S01]  /*77a0*/  UIMAD UR7, UR27, UR7, URZ ;  /* 0x000000071b0772a4 */ /* 0x008fe2000f8e02ff */
[----:B------:R-:W-:Y:S01]  /*77b0*/  F2FP.BF16.F32.PACK_AB R7, R7, R162 ;  /* 0x000000a20707723e */ /* 0x000fe200000010ff */
[----:B------:R-:W-:Y:S01]  /*77c0*/  ULEA.HI.X.SX32 UR40, UR40, UR5, 0x1, UP0 ;  /* 0x0000000528287291 */ /* 0x000fe200080f0eff */
[----:B------:R-:W-:Y:S01]  /*77d0*/  F2FP.BF16.F32.PACK_AB R10, R10, R152 ;  /* 0x000000980a0a723e */ /* 0x000fe200000010ff */
[----:B----4-:R-:W-:Y:S01]  /*77e0*/  UIMAD UR13, UR27, UR13, URZ ;  /* 0x0000000d1b0d72a4 */ /* 0x010fe2000f8e02ff */
[----:B------:R-:W-:-:S02]  /*77f0*/  F2FP.BF16.F32.PACK_AB R9, R9, R154 ;  /* 0x0000009a0909723e */ /* 0x000fc400000010ff */
[----:B------:R-:W-:Y:S02]  /*7800*/  F2FP.BF16.F32.PACK_AB R5, R5, R156 ;  /* 0x0000009c0505723e */ /* 0x000fe400000010ff */
[----:B------:R-:W-:Y:S02]  /*7810*/  F2FP.BF16.F32.PACK_AB R36, R36, R158 ;  /* 0x0000009e2424723e */ /* 0x000fe400000010ff */
[----:B------:R-:W-:Y:S02]  /*7820*/  F2FP.BF16.F32.PACK_AB R44, R45, R44 ;  /* 0x0000002c2d2c723e */ /* 0x000fe400000010ff */
[----:B------:R-:W-:Y:S02]  /*7830*/  F2FP.BF16.F32.PACK_AB R46, R47, R46 ;  /* 0x0000002e2f2e723e */ /* 0x000fe400000010ff */
[----:B------:R-:W-:Y:S02]  /*7840*/  F2FP.BF16.F32.PACK_AB R52, R53, R52 ;  /* 0x000000343534723e */ /* 0x000fe400000010ff */
        /* <DEDUP_REMOVED lines=23> */
[----:B------:R-:W-:Y:S02]  /*79c0*/  MOV R213, RZ ;  /* 0x000000ff00d57202 */ /* 0x000fe40000000f00 */
[----:B--2---:R-:W-:-:S04]  /*79d0*/  LOP3.LUT R0, R165, 0x1f8, RZ, 0xc0, !PT ;  /* 0x000001f8a5007812 */ /* 0x004fc800078ec0ff */
[--C-:B------:R-:W-:Y:S02]  /*79e0*/  LOP3.LUT R3, R0, 0x38, R222.reuse, 0x78, !PT ;  /* 0x0000003800037812 */ /* 0x100fe400078e78de */
[----:B------:R-:W-:Y:S02]  /*79f0*/  SHF.R.U32.HI R222, RZ, 0x4, R222 ;  /* 0x00000004ffde7819 */ /* 0x000fe400000116de */
[--C-:B------:R-:W-:Y:S02]  /*7a00*/  LOP3.LUT R0, R4, 0x38, R2.reuse, 0xf8, !PT ;  /* 0x0000003804007812 */ /* 0x100fe400078ef802 */
[----:B------:R-:W-:Y:S02]  /*7a10*/  LOP3.LUT R2, R37, 0x6, R2, 0xf8, !PT ;  /* 0x0000000625027812 */ /* 0x000fe400078ef802 */
[----:B------:R-:W-:Y:S02]  /*7a20*/  LOP3.LUT R0, R0, 0x8, R222, 0x78, !PT ;  /* 0x0000000800007812 */ /* 0x000fe400078e78de */
[----:B------:R-:W-:-:S02]  /*7a30*/  MOV R4, 0x20 ;  /* 0x0000002000047802 */ /* 0x000fc40000000f00 */
[----:B------:R-:W-:Y:S02]  /*7a40*/  LOP3.LUT R0, R2, R0, RZ, 0xfc, !PT ;  /* 0x0000000002007212 */ /* 0x000fe400078efcff */
[----:B------:R-:W-:Y:S02]  /*7a50*/  SEL R4, R4, 0xffffffe0, !P3 ;  /* 0xffffffe004047807 */ /* 0x000fe40005800000 */
[----:B------:R-:W-:Y:S01]  /*7a60*/  LEA R0, R0, UR4, 0x1 ;  /* 0x0000000400007c11 */ /* 0x000fe2000f8e08ff */
[----:B------:R-:W-:Y:S01]  /*7a70*/  BAR.SYNC.DEFER_BLOCKING 0x0 ;  /* 0x0000000000007b1d */ /* 0x000fe20000010000 */
[----:B------:R-:W-:Y:S02]  /*7a80*/  LOP3.LUT R38, R3, 0x1e00, R165, 0xf8, !PT ;  /* 0x00001e0003267812 */ /* 0x000fe400078ef8a5 */
[C---:B------:R-:W-:Y:S01]  /*7a90*/  IADD3 R2, PT, PT, R0.reuse, 0xc040, RZ ;  /* 0x0000c04000027810 */ /* 0x040fe20007ffe0ff */
[C---:B------:R-:W-:Y:S02]  /*7aa0*/  VIADD R37, R0.reuse, 0xc000 ;  /* 0x0000c00000257836 */ /* 0x040fe40000000000 */
[----:B------:R-:W-:-:S02]  /*7ab0*/  IMAD.IADD R3, R0, 0x1, R4 ;  /* 0x0000000100037824 */ /* 0x000fc400078e0204 */
[----:B------:R-:W-:Y:S01]  /*7ac0*/  @P4 VIADD R2, R37, 0xffffffc0 ;  /* 0xffffffc025024836 */ /* 0x000fe20000000000 */
[----:B------:R-:W-:Y:S04]  /*7ad0*/  STS [R0+0xc000], R16 ;  /* 0x00c0001000007388 */ /* 0x000fe80000000800 */
[----:B------:R-:W-:Y:S04]  /*7ae0*/  STS [R0+0xc400], R15 ;  /* 0x00c4000f00007388 */ /* 0x000fe80000000800 */
[----:B------:R1:W-:Y:S04]  /*7af0*/  STS [R3+0xc400], R6 ;  /* 0x00c4000603007388 */ /* 0x0003e80000000800 */
[----:B------:R-:W-:Y:S04]  /*7b00*/  STS [R3+0xc000], R12 ;  /* 0x00c0000c03007388 */ /* 0x000fe80000000800 */
[----:B------:R-:W-:Y:S04]  /*7b10*/  STS [R0+0xe000], R14 ;  /* 0x00e0000e00007388 */ /* 0x000fe80000000800 */
[----:B------:R-:W-:Y:S04]  /*7b20*/  STS [R0+0xe400], R13 ;  /* 0x00e4000d00007388 */ /* 0x000fe80000000800 */
[----:B------:R-:W-:Y:S04]  /*7b30*/  STS [R3+0xe000], R35 ;  /* 0x00e0002303007388 */ /* 0x000fe80000000800 */
[----:B------:R-:W-:Y:S04]  /*7b40*/  STS [R3+0xe400], R34 ;  /* 0x00e4002203007388 */ /* 0x000fe80000000800 */
[----:B------:R-:W-:Y:S01]  /*7b50*/  STS [R2], R33 ;  /* 0x0000002102007388 */ /* 0x000fe20000000800 */
[----:B-1----:R-:W-:-:S03]  /*7b60*/  IMAD.IADD R6, R4, 0x1, R2 ;  /* 0x0000000104067824 */ /* 0x002fc600078e0202 */
[----:B------:R-:W-:Y:S04]  /*7b70*/  STS [R2+0x400], R32 ;  /* 0x0004002002007388 */ /* 0x000fe80000000800 */
[----:B------:R-:W-:Y:S04]  /*7b80*/  STS [R6], R29 ;  /* 0x0000001d06007388 */ /* 0x000fe80000000800 */
        /* <DEDUP_REMOVED lines=14> */
[----:B------:R-:W-:Y:S01]  /*7c70*/  STS [R2+0x4400], R11 ;  /* 0x0044000b02007388 */ /* 0x000fe20000000800 */
[----:B-1----:R-:W1:Y:S03]  /*7c80*/  LDC.64 R20, c[0x0][0x5c8] ;  /* 0x00017200ff147b82 */ /* 0x002e660000000a00 */
[----:B------:R-:W-:Y:S04]  /*7c90*/  STS [R6+0x4000], R8 ;  /* 0x0040000806007388 */ /* 0x000fe80000000800 */
[----:B------:R-:W-:Y:S04]  /*7ca0*/  STS [R6+0x4400], R7 ;  /* 0x0044000706007388 */ /* 0x000fe80000000800 */
[----:B------:R2:W-:Y:S04]  /*7cb0*/  STS [R2+0x6000], R10 ;  /* 0x0060000a02007388 */ /* 0x0005e80000000800 */
[----:B------:R3:W-:Y:S04]  /*7cc0*/  STS [R2+0x6400], R9 ;  /* 0x0064000902007388 */ /* 0x0007e80000000800 */
[----:B------:R4:W-:Y:S04]  /*7cd0*/  STS [R6+0x6000], R5 ;  /* 0x0060000506007388 */ /* 0x0009e80000000800 */
[----:B------:R-:W-:Y:S04]  /*7ce0*/  STS [R6+0x6400], R36 ;  /* 0x0064002406007388 */ /* 0x000fe80000000800 */
[----:B------:R-:W-:Y:S04]  /*7cf0*/  STS [R0+0x14000], R164 ;  /* 0x014000a400007388 */ /* 0x000fe80000000800 */
[----:B------:R-:W-:Y:S04]  /*7d00*/  STS [R0+0x14400], R39 ;  /* 0x0144002700007388 */ /* 0x000fe80000000800 */
[----:B------:R-:W-:Y:S01]  /*7d10*/  STS [R3+0x14000], R48 ;  /* 0x0140003003007388 */ /* 0x000fe20000000800 */
[----:B--2---:R-:W2:Y:S03]  /*7d20*/  LDC.64 R10, c[0x0][0x5c0] ;  /* 0x00017000ff0a7b82 */ /* 0x004ea60000000a00 */
[----:B------:R-:W-:Y:S04]  /*7d30*/  STS [R3+0x14400], R50 ;  /* 0x0144003203007388 */ /* 0x000fe80000000800 */
[----:B------:R-:W-:Y:S01]  /*7d40*/  STS [R0+0x16000], R40 ;  /* 0x0160002800007388 */ /* 0x000fe20000000800 */
[----:B---3--:R-:W3:Y:S03]  /*7d50*/  LDC.64 R8, c[0x0][0x5d8] ;  /* 0x00017600ff087b82 */ /* 0x008ee60000000a00 */
[----:B------:R-:W-:Y:S04]  /*7d60*/  STS [R0+0x16400], R42 ;  /* 0x0164002a00007388 */ /* 0x000fe80000000800 */
[----:B------:R-:W-:Y:S04]  /*7d70*/  STS [R3+0x16000], R44 ;  /* 0x0160002c03007388 */ /* 0x000fe80000000800 */
[----:B------:R-:W-:Y:S04]  /*7d80*/  STS [R3+0x16400], R46 ;  /* 0x0164002e03007388 */ /* 0x000fe80000000800 */
[----:B------:R-:W-:Y:S01]  /*7d90*/  STS [R2+0x8000], R52 ;  /* 0x0080003402007388 */ /* 0x000fe20000000800 */
[C---:B--2---:R-:W-:Y:S01]  /*7da0*/  IMAD R7, R10.reuse, UR40, RZ ;  /* 0x000000280a077c24 */ /* 0x044fe2000f8e02ff */
[C---:B------:R-:W-:Y:S01]  /*7db0*/  SHF.L.U64.HI R22, R10.reuse, 0x6, R11 ;  /* 0x000000060a167819 */ /* 0x040fe2000001020b */
[----:B----4-:R-:W-:Y:S01]  /*7dc0*/  IMAD.WIDE.U32 R4, R10, UR14, R212 ;  /* 0x0000000e0a047c25 */ /* 0x010fe2000f8e00d4 */
        /* <DEDUP_REMOVED lines=10> */
[----:B------:R-:W-:Y:S01]  /*7e70*/  STS [R6+0xa000], R60 ;  /* 0x00a0003c06007388 */ /* 0x000fe20000000800 */
[----:B---3--:R-:W-:-:S03]  /*7e80*/  IMAD.WIDE.U32 R4, R8, UR25, R4 ;  /* 0x0000001908047c25 */ /* 0x008fc6000f8e0004 */
[----:B------:R-:W-:Y:S01]  /*7e90*/  STS [R6+0xa400], R62 ;  /* 0x00a4003e06007388 */ /* 0x000fe20000000800 */
[----:B------:R-:W-:-:S03]  /*7ea0*/  IMAD R5, R9, UR25, R5 ;  /* 0x0000001909057c24 */ /* 0x000fc6000f8e0205 */
[----:B------:R-:W-:Y:S01]  /*7eb0*/  STS [R0+0x18000], R68 ;  /* 0x0180004400007388 */ /* 0x000fe20000000800 */
[----:B------:R-:W2:Y:S01]  /*7ec0*/  LDC.64 R8, c[0x0][0x5e0] ;  /* 0x00017800ff087b82 */ /* 0x000ea20000000a00 */
[----:B------:R-:W-:Y:S02]  /*7ed0*/  IMAD.WIDE.U32 R4, R210, R10, R4 ;  /* 0x0000000ad2047225 */ /* 0x000fe400078e0004 */
        /* <DEDUP_REMOVED lines=11> */
[----:B---3--:R-:W-:Y:S01]  /*7f90*/  LEA R0, R38, UR4, 0x1 ;  /* 0x0000000426007c11 */ /* 0x008fe2000f8e08ff */
[----:B------:R-:W3:Y:S02]  /*7fa0*/  LDCU.128 UR4, c[0x0][0x560] ;  /* 0x0000ac00ff0477ac */ /* 0x000ee40008000c00 */
[----:B------:R-:W-:Y:S04]  /*7fb0*/  STS [R2+0xe000], R88 ;  /* 0x00e0005802007388 */ /* 0x000fe80000000800 */
[----:B------:R1:W-:Y:S04]  /*7fc0*/  STS [R2+0xe400], R90 ;  /* 0x00e4005a02007388 */ /* 0x0003e80000000800 */
[----:B------:R-:W-:Y:S04]  /*7fd0*/  STS [R6+0xe000], R92 ;  /* 0x00e0005c06007388 */ /* 0x000fe80000000800 */
[----:B------:R4:W-:Y:S01]  /*7fe0*/  STS [R6+0xe400], R94 ;  /* 0x00e4005e06007388 */ /* 0x0009e20000000800 */
[----:B------:R-:W-:Y:S01]  /*7ff0*/  BAR.SYNC.DEFER_BLOCKING 0x0 ;  /* 0x0000000000007b1d */ /* 0x000fe20000010000 */
[----:B-1----:R-:W-:-:S04]  /*8000*/  IMAD.WIDE.U32 R2, R20, UR14, R212 ;  /* 0x0000000e14027c25 */ /* 0x002fc8000f8e00d4 */
[----:B----4-:R-:W-:Y:S01]  /*8010*/  IMAD R6, R20, UR40, RZ ;  /* 0x0000002814067c24 */ /* 0x010fe2000f8e02ff */
[----:B------:R-:W1:Y:S03]  /*8020*/  LDS.128 R76, [R0+0xc000] ;  /* 0x00c00000004c7984 */ /* 0x000e660000000c00 */
[----:B------:R-:W-:Y:S01]  /*8030*/  IMAD R6, R21, UR14, R6 ;  /* 0x0000000e15067c24 */ /* 0x000fe2000f8e0206 */
[----:B------:R-:W4:Y:S03]  /*8040*/  LDS.128 R68, [R0+0x10000] ;  /* 0x0100000000447984 */ /* 0x000f260000000c00 */
[----:B------:R-:W-:Y:S02]  /*8050*/  IMAD.IADD R3, R3, 0x1, R6 ;  /* 0x0000000103037824 */ /* 0x000fe400078e0206 */
[----:B------:R-:W-:Y:S01]  /*8060*/  IMAD.U32 R6, RZ, RZ, UR12 ;  /* 0x0000000cff067e24 */ /* 0x000fe2000f8e00ff */
[----:B------:R-:W5:Y:S03]  /*8070*/  LDS.128 R72, [R0+0xd000] ;  /* 0x00d0000000487984 */ /* 0x000f660000000c00 */
[----:B------:R-:W-:Y:S01]  /*8080*/  IMAD.WIDE.U32 R6, R6, UR27, R2 ;  /* 0x0000001b06067c25 */ /* 0x000fe2000f8e0002 */
[----:B------:R-:W5:Y:S01]  /*8090*/  LDS.128 R64, [R0+0x11000] ;  /* 0x0110000000407984 */ /* 0x000f620000000c00 */
[----:B---3--:R-:W-:-:S02]  /*80a0*/  LEA R2, P0, R4, UR4, 0x1 ;  /* 0x0000000404027c11 */ /* 0x008fc4000f8008ff */
[----:B------:R-:W-:Y:S01]  /*80b0*/  IMAD R3, R210, R11, R5 ;  /* 0x0000000bd2037224 */ /* 0x000fe200078e0205 */
[----:B------:R-:W3:Y:S01]  /*80c0*/  LDS.128 R52, [R0+0xe000] ;  /* 0x00e0000000347984 */ /* 0x000ee20000000c00 */
[----:B------:R-:W-:-:S03]  /*80d0*/  IADD3 R5, PT, PT, R7, UR13, RZ ;  /* 0x0000000d07057c10 */ /* 0x000fc6000fffe0ff */
[----:B------:R-:W3:Y:S01]  /*80e0*/  LDS.128 R48, [R0+0x12000] ;  /* 0x0120000000307984 */ /* 0x000ee20000000c00 */
[----:B------:R-:W-:Y:S01]  /*80f0*/  LEA.HI.X R3, R4, UR5, R3, 0x1, P0 ;  /* 0x0000000504037c11 */ /* 0x000fe200080f0c03 */
[----:B------:R-:W-:Y:S01]  /*8100*/  IMAD.MOV.U32 R4, RZ, RZ, R6 ;  /* 0x000000ffff047224 */ /* 0x000fe200078e0006 */
[----:B------:R-:W-:Y:S01]  /*8110*/  LEA R6, P0, R10, R2, 0x7 ;  /* 0x000000020a067211 */ /* 0x000fe200078038ff */
[----:B------:R-:W3:Y:S02]  /*8120*/  LDS.128 R60, [R0+0xf000] ;  /* 0x00f00000003c7984 */ /* 0x000ee40000000c00 */
[----:B--2---:R-:W-:Y:S01]  /*8130*/  IMAD.WIDE.U32 R4, R8, UR25, R4 ;  /* 0x0000001908047c25 */ /* 0x004fe2000f8e0004 */
[C---:B------:R-:W-:Y:S01]  /*8140*/  LEA.HI.X R7, R10.reuse, R3, R11, 0x7, P0 ;  /* 0x000000030a077211 */ /* 0x040fe200000f3c0b */
[----:B------:R-:W2:Y:S02]  /*8150*/  LDS.128 R56, [R0+0x13000] ;  /* 0x0130000000387984 */ /* 0x000ea40000000c00 */
[----:B------:R-:W-:-:S02]  /*8160*/  IMAD.SHL.U32 R10, R10, 0x40, RZ ;  /* 0x000000400a0a7824 */ /* 0x000fc400078e00ff */
[----:B------:R-:W2:Y:S01]  /*8170*/  LDS.128 R40, [R0+0x14000] ;  /* 0x0140000000287984 */ /* 0x000ea20000000c00 */
[----:B------:R-:W-:Y:S02]  /*8180*/  IMAD R5, R9, UR25, R5 ;  /* 0x0000001909057c24 */ /* 0x000fe4000f8e0205 */
[----:B------:R-:W-:Y:S01]  /*8190*/  IADD3 R8, P0, PT, R10, R2, RZ ;  /* 0x000000020a087210 */ /* 0x000fe20007f1e0ff */
[----:B------:R-:W2:Y:S01]  /*81a0*/  LDS.128 R44, [R0+0x18000] ;  /* 0x01800000002c7984 */ /* 0x000ea20000000c00 */
[----:B------:R-:W-:Y:S02]  /*81b0*/  IADD3 R10, P1, PT, R6, R10, RZ ;  /* 0x0000000a060a7210 */ /* 0x000fe40007f3e0ff */
[----:B------:R-:W-:Y:S01]  /*81c0*/  IADD3.X R9, PT, PT, R22, R3, RZ, P0, !PT ;  /* 0x0000000316097210 */ /* 0x000fe200007fe4ff */
[----:B------:R-:W2:Y:S02]  /*81d0*/  LDS.128 R36, [R0+0x15000] ;  /* 0x0150000000247984 */ /* 0x000ea40000000c00 */
[----:B------:R-:W-:-:S02]  /*81e0*/  IMAD.X R11, R7, 0x1, R22, P1 ;  /* 0x00000001070b7824 */ /* 0x000fc400008e0616 */
[----:B------:R-:W2:Y:S01]  /*81f0*/  LDS.128 R24, [R0+0x19000] ;  /* 0x0190000000187984 */ /* 0x000ea20000000c00 */
[----:B------:R-:W-:-:S03]  /*8200*/  IMAD.SHL.U32 R22, R20, 0x40, RZ ;  /* 0x0000004014167824 */ /* 0x000fc600078e00ff */
[----:B------:R-:W2:Y:S04]  /*8210*/  LDS.128 R32, [R0+0x16000] ;  /* 0x0160000000207984 */ /* 0x000ea80000000c00 */
[----:B------:R-:W2:Y:S04]  /*8220*/  LDS.128 R16, [R0+0x1a000] ;  /* 0x01a0000000107984 */ /* 0x000ea80000000c00 */
[----:B------:R-:W2:Y:S04]  /*8230*/  LDS.128 R28, [R0+0x17000] ;  /* 0x01700000001c7984 */ /* 0x000ea80000000c00 */
[----:B------:R3:W2:Y:S04]  /*8240*/  LDS.128 R12, [R0+0x1b000] ;  /* 0x01b00000000c7984 */ /* 0x0006a80000000c00 */
[----:B-1----:R-:W-:Y:S04]  /*8250*/  STG.E.128 desc[UR30][R2.64], R76 ;  /* 0x0000004c02007986 */ /* 0x002fe8000c101d1e */
[----:B----4-:R1:W-:Y:S04]  /*8260*/  STG.E.128 desc[UR30][R2.64+0x80], R68 ;  /* 0x0000804402007986 */ /* 0x0103e8000c101d1e */
[----:B-----5:R-:W-:Y:S04]  /*8270*/  STG.E.128 desc[UR30][R8.64], R72 ;  /* 0x0000004808007986 */ /* 0x020fe8000c101d1e */
[----:B------:R4:W-:Y:S04]  /*8280*/  STG.E.128 desc[UR30][R8.64+0x80], R64 ;  /* 0x0000804008007986 */ /* 0x0009e8000c101d1e */
[----:B---3--:R-:W-:Y:S01]  /*8290*/  STG.E.128 desc[UR30][R6.64], R52 ;  /* 0x0000003406007986 */ /* 0x008fe2000c101d1e */
[----:B------:R-:W-:-:S03]  /*82a0*/  SHF.L.U64.HI R0, R20, 0x6, R21 ;  /* 0x0000000614007819 */ /* 0x000fc60000010215 */
[----:B------:R3:W-:Y:S04]  /*82b0*/  STG.E.128 desc[UR30][R6.64+0x80], R48 ;  /* 0x0000803006007986 */ /* 0x0007e8000c101d1e */
[----:B------:R3:W-:Y:S04]  /*82c0*/  STG.E.128 desc[UR30][R10.64], R60 ;  /* 0x0000003c0a007986 */ /* 0x0007e8000c101d1e */
[----:B--2---:R2:W-:Y:S01]  /*82d0*/  STG.E.128 desc[UR30][R10.64+0x80], R56 ;  /* 0x000080380a007986 */ /* 0x0045e2000c101d1e */
[----:B-1----:R-:W-:-:S04]  /*82e0*/  IMAD.WIDE.U32 R2, R210, R20, R4 ;  /* 0x00000014d2027225 */ /* 0x002fc800078e0004 */
[----:B------:R-:W-:Y:S01]  /*82f0*/  IMAD R210, R210, R21, R3 ;  /* 0x00000015d2d27224 */ /* 0x000fe200078e0203 */
[----:B------:R-:W-:-:S04]  /*8300*/  LEA R4, P0, R2, UR6, 0x1 ;  /* 0x0000000602047c11 */ /* 0x000fc8000f8008ff */
[----:B------:R-:W-:Y:S02]  /*8310*/  LEA.HI.X R5, R2, UR7, R210, 0x1, P0 ;  /* 0x0000000702057c11 */ /* 0x000fe400080f0cd2 */
[-C--:B------:R-:W-:Y:S02]  /*8320*/  LEA R2, P0, R20, R4.reuse, 0x7 ;  /* 0x0000000414027211 */ /* 0x080fe400078038ff */
[----:B----4-:R-:W-:Y:S01]  /*8330*/  IADD3 R8, P1, PT, R22, R4, RZ ;  /* 0x0000000416087210 */ /* 0x010fe20007f3e0ff */
[----:B------:R2:W-:Y:S01]  /*8340*/  STG.E.128 desc[UR30][R4.64], R40 ;  /* 0x0000002804007986 */ /* 0x0005e2000c101d1e */
[-C--:B------:R-:W-:Y:S02]  /*8350*/  LEA.HI.X R3, R20, R5.reuse, R21, 0x7, P0 ;  /* 0x0000000514037211 */ /* 0x080fe400000f3c15 */
[----:B---3--:R-:W-:Y:S01]  /*8360*/  IADD3 R6, P0, PT, R2, R22, RZ ;  /* 0x0000001602067210 */ /* 0x008fe20007f1e0ff */
[----:B------:R2:W-:Y:S01]  /*8370*/  STG.E.128 desc[UR30][R4.64+0x80], R44 ;  /* 0x0000802c04007986 */ /* 0x0005e2000c101d1e */
[----:B------:R-:W-:-:S03]  /*8380*/  IADD3.X R9, PT, PT, R0, R5, RZ, P1, !PT ;  /* 0x0000000500097210 */ /* 0x000fc60000ffe4ff */
[----:B------:R-:W-:Y:S02]  /*8390*/  IMAD.X R7, R3, 0x1, R0, P0 ;  /* 0x0000000103077824 */ /* 0x000fe400000e0600 */
[----:B------:R2:W-:Y:S04]  /*83a0*/  STG.E.128 desc[UR30][R8.64], R36 ;  /* 0x0000002408007986 */ /* 0x0005e8000c101d1e */
[----:B------:R2:W-:Y:S04]  /*83b0*/  STG.E.128 desc[UR30][R8.64+0x80], R24 ;  /* 0x0000801808007986 */ /* 0x0005e8000c101d1e */
[----:B------:R2:W-:Y:S04]  /*83c0*/  STG.E.128 desc[UR30][R2.64], R32 ;  /* 0x0000002002007986 */ /* 0x0005e8000c101d1e */
[----:B------:R2:W-:Y:S04]  /*83d0*/  STG.E.128 desc[UR30][R2.64+0x80], R16 ;  /* 0x0000801002007986 */ /* 0x0005e8000c101d1e */
[----:B------:R2:W-:Y:S04]  /*83e0*/  STG.E.128 desc[UR30][R6.64], R28 ;  /* 0x0000001c06007986 */ /* 0x0005e8000c101d1e */
[----:B------:R2:W-:Y:S02]  /*83f0*/  STG.E.128 desc[UR30][R6.64+0x80], R12 ;  /* 0x0000800c06007986 */ /* 0x0005e4000c101d1e */
.L_x_936:
        /* <DEDUP_REMOVED lines=10> */
.L_x_944:
        /* <DEDUP_REMOVED lines=14> */
.L_x_1264:


//--------------------- .text._ZN5flash44flash_bwd_dq_dk_dv_loop_seqk_parallel_kernelI23Flash_bwd_kernel_traitsILi128ELi64ELi128ELi8ELi2ELi4ELi2ELb0ELb0EN7cutlass10bfloat16_tE19Flash_kernel_traitsILi128ELi64ELi128ELi8ES3_EELb1ELb1ELb0ELb0ELb0ELb1ELb0EEEvNS_16Flash_bwd_paramsE --------------------------
	.section	.text._ZN5flash44flash_bwd_dq_dk_dv_loop_seqk_parallel_kernelI23Flash_bwd_kernel_traitsILi128ELi64ELi128ELi8ELi2ELi4ELi2ELb0ELb0EN7cutlass10bfloat16_tE19Flash_kernel_traitsILi128ELi64ELi128ELi8ES3_EELb1ELb1ELb0ELb0ELb0ELb1ELb0EEEvNS_16Flash_bwd_paramsE,"ax",@progbits
	.align	128
        .global         _ZN5flash44flash_bwd_dq_dk_dv_loop_seqk_parallel_kernelI23Flash_bwd_kernel_traitsILi128ELi64ELi128ELi8ELi2ELi4ELi2ELb0ELb0EN7cutlass10bfloat16_tE19Flash_kernel_traitsILi128ELi64ELi128ELi8ES3_EELb1ELb1ELb0ELb0ELb0ELb1ELb0EEEvNS_16Flash_bwd_paramsE
        .type           _ZN5flash44flash_bwd_dq_dk_dv_loop_seqk_parallel_kernelI23Flash_bwd_kernel_traitsILi128ELi64ELi128ELi8ELi2ELi4ELi2ELb0ELb0EN7cutlass10bfloat16_tE19Flash_kernel_traitsILi128ELi64ELi128ELi8ES3_EELb1ELb1ELb0ELb0ELb0ELb1ELb0EEEvNS_16Flash_bwd_paramsE,@function
        .size           _ZN5flash44flash_bwd_dq_dk_dv_loop_seqk_parallel_kernelI23Flash_bwd_kernel_traitsILi128ELi64ELi128ELi8ELi2ELi4ELi2ELb0ELb0EN7cutlass10bfloat16_tE19Flash_kernel_traitsILi128ELi64ELi128ELi8ES3_EELb1ELb1ELb0ELb0ELb0ELb1ELb0EEEvNS_16Flash_bwd_paramsE,(.L_x_1265 - _ZN5flash44flash_bwd_dq_dk_dv_loop_seqk_parallel_kernelI23Flash_bwd_kernel_traitsILi128ELi64ELi128ELi8ELi2ELi4ELi2ELb0ELb0EN7cutlass10bfloat16_tE19Flash_kernel_traitsILi128ELi64ELi128ELi8ES3_EELb1ELb1ELb0ELb0ELb0ELb1ELb0EEEvNS_16Flash_bwd_paramsE)
        .other          _ZN5flash44flash_bwd_dq_dk_dv_loop_seqk_parallel_kernelI23Flash_bwd_kernel_traitsILi128ELi64ELi128ELi8ELi2ELi4ELi2ELb0ELb0EN7cutlass10bfloat16_tE19Flash_kernel_traitsILi128ELi64ELi128ELi8ES3_EELb1ELb1ELb0ELb0ELb0ELb1ELb0EEEvNS_16Flash_bwd_paramsE,@"STO_CUDA_ENTRY STV_DEFAULT"
_ZN5flash44flash_bwd_dq_dk_dv_loop_seqk_parallel_kernelI23Flash_bwd_kernel_traitsILi128ELi64ELi128ELi8ELi2ELi4ELi2ELb0ELb0EN7cutlass10bfloat16_tE19Flash_kernel_traitsILi128ELi64ELi128ELi8ES3_EELb1ELb1ELb0ELb0ELb0ELb1ELb0EEEvNS_16Flash_bwd_paramsE:
.text._ZN5flash44flash_bwd_dq_dk_dv_loop_seqk_parallel_kernelI23Flash_bwd_kernel_traitsILi128ELi64ELi128ELi8ELi2ELi4ELi2ELb0ELb0EN7cutlass10bfloat16_tE19Flash_kernel_traitsILi128ELi64ELi128ELi8ES3_EELb1ELb1ELb0ELb0ELb0ELb1ELb0EEEvNS_16Flash_bwd_paramsE:
        /* <DEDUP_REMOVED lines=13> */
[----:B------:R-:W3:Y:S01]  /*00d0*/  S2UR UR25, SR_CgaCtaId ;  /* 0x00000000001979c3 */ /* 0x000ee20000008800 */
[----:B------:R-:W4:Y:S01]  /*00e0*/  LDCU.64 UR4, c[0x0][0x468] ;  /* 0x00008d00ff0477ac */ /* 0x000f220008000a00 */
[----:B------:R-:W5:Y:S06]  /*00f0*/  LDCU.U8 UR8, c[0x0][0x532] ;  /* 0x0000a640ff0877ac */ /* 0x000f6c0008000000 */
[----:B------:R-:W-:Y:S01]  /*0100*/  S2UR UR23, SR_CTAID.Z ;  /* 0x00000000001779c3 */ /* 0x000fe20000002700 */
[----:B------:R-:W3:Y:S01]  /*0110*/  LDCU UR10, c[0x0][0x438] ;  /* 0x00008700ff0a77ac */ /* 0x000ee20008000800 */
[----:B------:R-:W3:Y:S06]  /*0120*/  LDCU.64 UR34, c[0x0][0x358] ;  /* 0x00006b00ff2277ac */ /* 0x000eec0008000a00 */
[----:B------:R-:W-:Y:S01]  /*0130*/  S2UR UR21, SR_CTAID.X ;  /* 0x00000000001579c3 */ /* 0x000fe20000002500 */
[----:B-1----:R-:W-:-:S02]  /*0140*/  ULEA UR38, UP0, UR24, UR38, 0x2 ;  /* 0x0000002618267291 */ /* 0x002fc4000f8010ff */
[----:B--2---:R-:W-:Y:S02]  /*0150*/  UISETP.NE.U32.AND UP1, UPT, UR6, URZ, UPT ;  /* 0x000000ff0600728c */ /* 0x004fe4000bf25070 */
[----:B------:R-:W-:Y:S02]  /*0160*/  ULEA.HI.X UR39, UR24, UR39, URZ, 0x2, UP0 ;  /* 0x0000002718277291 */ /* 0x000fe400080f14ff */
[----:B------:R-:W-:Y:S01]  /*0170*/  UISETP.NE.U32.AND UP0, UPT, UR6, URZ, UPT ;  /* 0x000000ff0600728c */ /* 0x000fe2000bf05070 */
[----:B------:R-:W-:Y:S01]  /*0180*/  S2UR UR18, SR_CTAID.Y ;  /* 0x00000000001279c3 */ /* 0x000fe20000002600 */
[----:B----4-:R-:W-:Y:S02]  /*0190*/  UISETP.EQ.U32.AND UP2, UPT, UR4, URZ, UPT ;  /* 0x000000ff0400728c */ /* 0x010fe4000bf42070 */
[----:B------:R-:W-:Y:S02]  /*01a0*/  UISETP.NE.U32.AND UP6, UPT, UR4, URZ, UPT ;  /* 0x000000ff0400728c */ /* 0x000fe4000bfc5070 */
[----:B------:R-:W-:-:S02]  /*01b0*/  UISETP.NE.AND.EX UP5, UPT, UR7, URZ, UPT, UP1 ;  /* 0x000000ff0700728c */ /* 0x000fc4000bfa5310 */
[----:B------:R-:W-:Y:S01]  /*01c0*/  UISETP.NE.AND.EX UP4, UPT, UR7, URZ, UPT, UP0 ;  /* 0x000000ff0700728c */ /* 0x000fe2000bf85300 */
[----:B------:R-:W1:Y:S01]  /*01d0*/  S2UR UR4, SR_CgaCtaId ;  /* 0x00000000000479c3 */ /* 0x000e620000008800 */
[----:B------:R-:W2:Y:S01]  /*01e0*/  LDCU.64 UR6, c[0x0][0x470] ;  /* 0x00008e00ff0677ac */ /* 0x000ea20008000a00 */
[----:B-----5:R-:W-:Y:S02]  /*01f0*/  UISETP.NE.AND UP3, UPT, UR8, URZ, UPT ;  /* 0x000000ff0800728c */ /* 0x020fe4000bf65270 */
[----:B------:R-:W-:-:S04]  /*0200*/  UISETP.NE.AND.EX UP6, UPT, UR5, URZ, UPT, UP6 ;  /* 0x000000ff0500728c */ /* 0x000fc8000bfc5360 */
[----:B------:R-:W4:Y:S01]  /*0210*/  S2UR UR20, SR_CTAID.Z ;  /* 0x00000000001479c3 */ /* 0x000f220000002700 */
        /* <DEDUP_REMOVED lines=8> */
[----:B------:R-:W2:Y:S01]  /*02a0*/  @!UP4 LDCU UR22, c[0x0][0x434] ;  /* 0x00008680ff16c7ac */ /* 0x000ea20008000800 */
[----:B---3--:R-:W-:-:S02]  /*02b0*/  ULEA UR25, UR25, UR8, 0x18 ;  /* 0x0000000819197291 */ /* 0x008fc4000f8ec0ff */
[----:B-1----:R-:W-:Y:S02]  /*02c0*/  ULEA UR4, UR4, UR5, 0x18 ;  /* 0x0000000504047291 */ /* 0x002fe4000f8ec0ff */
[----:B------:R-:W-:Y:S01]  /*02d0*/  UISETP.NE.AND.EX UP3, UPT, UR7, URZ, UPT, UP0 ;  /* 0x000000ff0700728c */ /* 0x000fe2000bf65300 */
[----:B------:R-:W-:Y:S01]  /*02e0*/  UMOV UR30, 0xffffc000 ;  /* 0xffffc000001e7882 */ /* 0x000fe20000000000 */
[----:B------:R-:W-:Y:S01]  /*02f0*/  UMOV UR31, URZ ;  /* 0x000000ff001f7c82 */ /* 0x000fe20008000000 */
[----:B------:R-:W-:-:S08]  /*0300*/  UMOV UR32, URZ ;  /* 0x000000ff00207c82 */ /* 0x000fd00008000000 */
.L_x_997:
[----:B-1----:R-:W1:Y:S01]  /*0310*/  LDCU.64 UR8, c[0x0][0x478] ;  /* 0x00008f00ff0877ac */ /* 0x002e620008000a00 */
[----:B------:R-:W-:Y:S02]  /*0320*/  PLOP3.LUT P1, PT, PT, PT, UP3, 0x80, 0x8 ;  /* 0x000000000008781c */ /* 0x000fe40003f2f038 */
[----:B------:R-:W-:Y:S01]  /*0330*/  PLOP3.LUT P4, PT, PT, PT, UP5, 0x80, 0x8 ;  /* 0x000000000008781c */ /* 0x000fe20003f8f058 */
[----:B------:R-:W-:Y:S01]  /*0340*/  @UP3 ULEA UR12, UP0, UR24, UR6, 0x2 ;  /* 0x00000006180c3291 */ /* 0x000fe2000f8010ff */
[----:B------:R-:W-:Y:S01]  /*0350*/  PLOP3.LUT P2, PT, PT, PT, UP4, 0x80, 0x8 ;  /* 0x000000000008781c */ /* 0x000fe20003f4f048 */
[----:B------:R-:W-:Y:S02]  /*0360*/  UISETP.NE.AND UP2, UPT, UR27, URZ, UPT ;  /* 0x000000ff1b00728c */ /* 0x000fe4000bf45270 */
[----:B------:R-:W-:Y:S02]  /*0370*/  @UP3 ULEA.HI.X UR13, UR24, UR7, URZ, 0x2, UP0 ;  /* 0x00000007180d3291 */ /* 0x000fe400080f14ff */
[----:B---3--:R-:W-:-:S04]  /*0380*/  IMAD.U32 R4, RZ, RZ, UR12 ;  /* 0x0000000cff047e24 */ /* 0x008fc8000f8e00ff */
[----:B------:R-:W-:Y:S01]  /*0390*/  IMAD.U32 R5, RZ, RZ, UR13 ;  /* 0x0000000dff057e24 */ /* 0x000fe2000f8e00ff */
[----:B----4-:R-:W-:Y:S02]  /*03a0*/  UIMAD.WIDE.U32 UR12, UR24, 0x4, UR28 ;  /* 0x00000004180c78a5 */ /* 0x010fe4000f8e001c */
[----:B-1----:R-:W-:Y:S02]  /*03b0*/  UISETP.NE.U32.AND UP0, UPT, UR8, URZ, UPT ;  /* 0x000000ff0800728c */ /* 0x002fe4000bf05070 */
[----:B------:R-:W3:Y:S02]  /*03c0*/  @P1 LDG.E R6, desc[UR34][R4.64] ;  /* 0x0000002204061981 */ /* 0x000ee4000c1e1900 */
[----:B------:R-:W-:-:S06]  /*03d0*/  UISETP.NE.AND.EX UP0, UPT, UR9, URZ, UPT, UP0 ;  /* 0x000000ff0900728c */ /* 0x000fcc000bf05300 */
[----:B------:R-:W-:-:S05]  /*03e0*/  PLOP3.LUT P0, PT, PT, PT, UP0, 0x80, 0x8 ;  /* 0x000000000008781c */ /* 0x000fca0003f0f008 */
[----:B------:R-:W-:Y:S01]  /*03f0*/  @UP0 ULEA UR14, UP1, UR24, UR8, 0x2 ;  /* 0x00000008180e0291 */ /* 0x000fe2000f8210ff */
[----:B------:R-:W-:Y:S01]  /*0400*/  PLOP3.LUT P3, PT, PT, PT, UP2, 0x80, 0x8 ;  /* 0x000000000008781c */ /* 0x000fe20003f6f028 */
[----:B------:R-:W1:Y:S02]  /*0410*/  @!UP0 LDCU UR5, c[0x0][0x43c] ;  /* 0x00008780ff0587ac */ /* 0x000e640008000800 */
[----:B------:R-:W-:Y:S02]  /*0420*/  @UP0 ULEA.HI.X UR15, UR24, UR9, URZ, 0x2, UP1 ;  /* 0x00000009180f0291 */ /* 0x000fe400088f14ff */
[----:B------:R-:W-:Y:S01]  /*0430*/  IMAD.U32 R2, RZ, RZ, UR14 ;  /* 0x0000000eff027e24 */ /* 0x000fe2000f8e00ff */
[----:B------:R-:W4:Y:S03]  /*0440*/  @!UP0 LDCU.64 UR8, c[0x0][0x488] ;  /* 0x00009100ff0887ac */ /* 0x000f260008000a00 */
[----:B------:R-:W-:-:S05]  /*0450*/  IMAD.U32 R3, RZ, RZ, UR15 ;  /* 0x0000000fff037e24 */ /* 0x000fca000f8e00ff */
[----:B-----5:R5:W2:Y:S01]  /*0460*/  @P0 LDG.E R4, desc[UR34][R2.64] ;  /* 0x0000002202040981 */ /* 0x020aa2000c1e1900 */
[----:B------:R-:W-:Y:S01]  /*0470*/  UMOV UR37, URZ ;  /* 0x000000ff00257c82 */ /* 0x000fe20008000000 */
[----:B------:R-:W-:Y:S01]  /*0480*/  UMOV UR16, 0xffffffff ;  /* 0xffffffff00107882 */ /* 0x000fe20000000000 */
[----:B------:R-:W-:Y:S01]  /*0490*/  UMOV UR40, 0xffffffff ;  /* 0xffffffff00287882 */ /* 0x000fe20000000000 */
[----:B----4-:R-:W-:-:S04]  /*04a0*/  @!UP0 UISETP.NE.U32.AND UP1, UPT, UR8, URZ, UPT ;  /* 0x000000ff0800828c */ /* 0x010fc8000bf25070 */
[----:B------:R-:W-:-:S04]  /*04b0*/  @!UP0 UISETP.NE.AND.EX UP1, UPT, UR9, URZ, UPT, UP1 ;  /* 0x000000ff0900828c */ /* 0x000fc8000bf25310 */
[----:B-1----:R-:W-:Y:S01]  /*04c0*/  @!UP0 USEL UR9, UR5, URZ, UP1 ;  /* 0x000000ff05098287 */ /* 0x002fe20008800000 */
[----:B-----5:R-:W-:Y:S02]  /*04d0*/  IMAD.U32 R2, RZ, RZ, UR12 ;  /* 0x0000000cff027e24 */ /* 0x020fe4000f8e00ff */
[----:B------:R-:W-:-:S05]  /*04e0*/  IMAD.U32 R3, RZ, RZ, UR13 ;  /* 0x0000000dff037e24 */ /* 0x000fca000f8e00ff */
[----:B------:R-:W4:Y:S04]  /*04f0*/  @P4 LDG.E R5, desc[UR34][R2.64] ;  /* 0x0000002202054981 */ /* 0x000f28000c1e1900 */
[----:B------:R1:W5:Y:S02]  /*0500*/  @P2 LDG.E R0, desc[UR34][R2.64+0x4] ;  /* 0x0000042202002981 */ /* 0x000364000c1e1900 */
[----:B-1----:R-:W-:Y:S02]  /*0510*/  IMAD.U32 R2, RZ, RZ, UR38 ;  /* 0x00000026ff027e24 */ /* 0x002fe4000f8e00ff */
[----:B------:R-:W-:-:S05]  /*0520*/  IMAD.U32 R3, RZ, RZ, UR39 ;  /* 0x00000027ff037e24 */ /* 0x000fca000f8e00ff */
[----:B------:R-:W5:Y:S01]  /*0530*/  @!P3 LDG.E R2, desc[UR34][R2.64] ;  /* 0x000000220202b981 */ /* 0x000f62000c1e1900 */
[----:B------:R-:W-:Y:S01]  /*0540*/  USHF.L.U32 UR5, UR36, 0x7, URZ ;  /* 0x0000000724057899 */ /* 0x000fe200080006ff */
[----:B---3--:R-:W-:Y:S02]  /*0550*/  @P1 R2UR UR37, R6 ;  /* 0x00000000062512ca */ /* 0x008fe400000e0000 */
[----:B--2---:R-:W-:-:S13]  /*0560*/  @P0 R2UR UR33, R4 ;  /* 0x00000000042102ca */ /* 0x004fda00000e0000 */
        /* <DEDUP_REMOVED lines=14> */
.L_x_945:
        /* <DEDUP_REMOVED lines=35> */
.L_x_947:
[----:B------:R-:W1:Y:S01]  /*0880*/  LDCU.64 UR14, c[0x0][0x3b8] ;  /* 0x00007700ff0e77ac */ /* 0x000e620008000a00 */
[----:B------:R-:W-:-:S04]  /*0890*/  UIADD3 UR8, UPT, UPT, UR37, UR40, URZ ;  /* 0x0000002825087290 */ /* 0x000fc8000fffe0ff */
[----:B-1----:R-:W-:Y:S02]  /*08a0*/  UIMAD.WIDE.U32 UR10, UR8, UR14, URZ ;  /* 0x0000000e080a72a5 */ /* 0x002fe4000f8e00ff */
[----:B------:R-:W-:-:S04]  /*08b0*/  UIMAD UR8, UR8, UR15, URZ ;  /* 0x0000000f080872a4 */ /* 0x000fc8000f8e02ff */
[----:B------:R-:W-:Y:S01]  /*08c0*/  UIADD3 UR8, UPT, UPT, UR11, UR8, URZ ;  /* 0x000000080b087290 */ /* 0x000fe2000fffe0ff */
[----:B------:R-:W-:-:S05]  /*08d0*/  UMOV UR46, UR10 ;  /* 0x0000000a002e7c82 */ /* 0x000fca0008000000 */
[----:B------:R-:W-:Y:S02]  /*08e0*/  MOV R22, UR8 ;  /* 0x0000000800167c02 */ /* 0x000fe40008000f00 */
.L_x_948:
        /* <DEDUP_REMOVED lines=43> */
.L_x_949:
[----:B------:R-:W1:Y:S01]  /*0ba0*/  LDCU.64 UR12, c[0x0][0x3c0] ;  /* 0x00007800ff0c77ac */ /* 0x000e620008000a00 */
[----:B------:R-:W-:-:S04]  /*0bb0*/  UIADD3 UR8, UPT, UPT, UR37, UR40, URZ ;  /* 0x0000002825087290 */ /* 0x000fc8000fffe0ff */
[----:B-1----:R-:W-:Y:S02]  /*0bc0*/  UIMAD.WIDE.U32 UR48, UR8, UR12, URZ ;  /* 0x0000000c083072a5 */ /* 0x002fe4000f8e00ff */
[----:B------:R-:W-:-:S04]  /*0bd0*/  UIMAD UR8, UR8, UR13, URZ ;  /* 0x0000000d080872a4 */ /* 0x000fc8000f8e02ff */
[----:B------:R-:W-:-:S06]  /*0be0*/  UIADD3 UR8, UPT, UPT, UR49, UR8, URZ ;  /* 0x0000000831087290 */ /* 0x000fcc000fffe0ff */
[----:B------:R-:W-:-:S07]  /*0bf0*/  MOV R18, UR8 ;  /* 0x0000000800127c02 */ /* 0x000fce0008000f00 */
.L_x_950:
        /* <DEDUP_REMOVED lines=24> */
[----:B------:R-:W-:-:S04]  /*0d80*/  UIMAD UR8, UR9, UR10, UR8 ;  /* 0x0000000a090872a4 */ /* 0x000fc8000f8e0208 */
[----:B------:R-:W-:Y:S01]  /*0d90*/  UIADD3 UR8, UPT, UPT, UR57, UR8, URZ ;  /* 0x0000000839087290 */ /* 0x000fe2000fffe0ff */
[----:B------:R-:W-:Y:S11]  /*0da0*/  BRA `(.L_x_952) ;  /* 0x00000000000c7947 */ /* 0x000ff60003800000 */
.L_x_951:
[----:B------:R-:W-:Y:S02]  /*0db0*/  UIMAD.WIDE.U32 UR56, UR50, UR16, URZ ;  /* 0x00000010323872a5 */ /* 0x000fe4000f8e00ff */
[----:B------:R-:W-:-:S04]  /*0dc0*/  UIMAD UR8, UR51, UR16, URZ ;  /* 0x00000010330872a4 */ /* 0x000fc8000f8e02ff */
[----:B------:R-:W-:Y:S02]  /*0dd0*/  UIADD3 UR8, UPT, UPT, UR57, UR8, URZ ;  /* 0x0000000839087290 */ /* 0x000fe4000fffe0ff */
.L_x_952:
        /* <DEDUP_REMOVED lines=20> */
.L_x_953:
[----:B------:R-:W1:Y:S01]  /*0f20*/  LDCU UR58, c[0x0][0x434] ;  /* 0x00008680ff3a77ac */ /* 0x000e620008000800 */
[----:B------:R-:W-:-:S04]  /*0f30*/  UIMAD UR10, UR24, UR45, UR23 ;  /* 0x0000002d180a72a4 */ /* 0x000fc8000f8e0217 */
[----:B-1----:R-:W-:Y:S02]  /*0f40*/  UIMAD UR58, UR10, UR58, URZ ;  /* 0x0000003a0a3a72a4 */ /* 0x002fe4000f8e02ff */
.L_x_954:
        /* <DEDUP_REMOVED lines=11> */
.L_x_955:
[----:B------:R-:W1:Y:S01]  /*1000*/  LDCU UR57, c[0x0][0x444] ;  /* 0x00008880ff3977ac */ /* 0x000e620008000800 */
[----:B------:R-:W-:-:S04]  /*1010*/  UIMAD UR10, UR24, UR45, UR23 ;  /* 0x0000002d180a72a4 */ /* 0x000fc8000f8e0217 */
[----:B-1----:R-:W-:-:S12]  /*1020*/  UIMAD UR57, UR10, UR57, URZ ;  /* 0x000000390a3972a4 */ /* 0x002fd8000f8e02ff */
.L_x_956:
        /* <DEDUP_REMOVED lines=11> */
[----:B------:R-:W-:-:S02]  /*10e0*/  ULEA UR57, UR51, UR57, 0x6 ;  /* 0x0000003933397291 */ /* 0x000fc4000f8e30ff */
[----:B------:R-:W-:Y:S02]  /*10f0*/  ULEA UR58, UR51, UR58, 0x6 ;  /* 0x0000003a333a7291 */ /* 0x000fe4000f8e30ff */
[----:B---3--:R-:W-:-:S04]  /*1100*/  UIADD3 UR9, UPT, UPT, UR50, -UR9, -UR33 ;  /* 0x8000000932097290 */ /* 0x008fc8000fffe821 */
[----:B------:R-:W-:Y:S01]  /*1110*/  USHF.R.S32.HI UR8, URZ, 0x1f, UR9 ;  /* 0x0000001fff087899 */ /* 0x000fe20008011409 */
[----:B--2---:R-:W-:-:S03]  /*1120*/  IMAD R6, R14, UR53, RZ ;  /* 0x000000350e067c24 */ /* 0x004fc6000f8e02ff */
[----:B------:R-:W-:Y:S01]  /*1130*/  ULEA.HI UR8, UR8, UR9, URZ, 0x6 ;  /* 0x0000000908087291 */ /* 0x000fe2000f8f30ff */
[----:B-1----:R-:W-:-:S03]  /*1140*/  IMAD.SHL.U32 R43, R42, 0x8, RZ ;  /* 0x000000082a2b7824 */ /* 0x002fc600078e00ff */
[----:B------:R-:W-:Y:S01]  /*1150*/  USHF.R.S32.HI UR49, URZ, 0x6, UR8 ;  /* 0x00000006ff317899 */ /* 0x000fe20008011408 */
[--C-:B------:R-:W-:Y:S02]  /*1160*/  SHF.R.U32.HI R41, RZ, 0x3, R42.reuse ;  /* 0x00000003ff297819 */ /* 0x100fe4000001162a */
[----:B------:R-:W-:Y:S01]  /*1170*/  LOP3.LUT R246, R42, 0x1f, RZ, 0xc0, !PT ;  /* 0x0000001f2af67812 */ /* 0x000fe200078ec0ff */
[----:B------:R-:W-:Y:S01]  /*1180*/  UISETP.LT.AND UP0, UPT, URZ, UR49, UPT ;  /* 0x00000031ff00728c */ /* 0x000fe2000bf01270 */
[----:B------:R-:W-:Y:S02]  /*1190*/  LOP3.LUT R12, R43, 0x38, RZ, 0xc0, !PT ;  /* 0x000000382b0c7812 */ /* 0x000fe400078ec0ff */
[----:B------:R-:W1:Y:S01]  /*11a0*/  LDCU.128 UR8, c[0x0][0x590] ;  /* 0x0000b200ff0877ac */ /* 0x000e620008000c00 */
[----:B------:R-:W-:Y:S02]  /*11b0*/  SHF.R.U32.HI R241, RZ, 0x5, R42 ;  /* 0x00000005fff17819 */ /* 0x000fe4000001162a */
[----:B------:R-:W-:Y:S01]  /*11c0*/  IADD3 R2, P0, PT, R12, UR62, RZ ;  /* 0x0000003e0c027c10 */ /* 0x000fe2000ff1e0ff */
[----:B------:R-:W-:Y:S01]  /*11d0*/  IMAD.WIDE.U32 R4, R14, UR52, R12 ;  /* 0x000000340e047c25 */ /* 0x000fe2000f8e000c */
[----:B------:R-:W-:Y:S01]  /*11e0*/  USEL UR49, URZ, UR49, !UP0 ;  /* 0x00000031ff317287 */ /* 0x000fe2000c000000 */
[----:B------:R-:W2:Y:S02]  /*11f0*/  LDCU.64 UR62, c[0x0][0x420] ;  /* 0x00008400ff3e77ac */ /* 0x000ea40008000a00 */
[----:B------:R-:W-:Y:S01]  /*1200*/  IMAD.X R3, RZ, RZ, UR17, P0 ;  /* 0x00000011ff037e24 */ /* 0x000fe200080e06ff */
[----:B------:R-:W-:-:S02]  /*1210*/  UISETP.GT.AND UP0, UPT, UR43, UR49, UPT ;  /* 0x000000312b00728c */ /* 0x000fc4000bf04270 */
[----:B-1----:R-:W-:Y:S01]  /*1220*/  UIMAD UR16, UR53, UR8, URZ ;  /* 0x00000008351072a4 */ /* 0x002fe2000f8e02ff */
[----:B------:R-:W-:Y:S01]  /*1230*/  IMAD.U32 R0, RZ, RZ, UR8 ;  /* 0x00000008ff007e24 */ /* 0x000fe2000f8e00ff */
[----:B------:R-:W-:Y:S02]  /*1240*/  UIMAD UR53, UR45, UR60, URZ ;  /* 0x0000003c2d3572a4 */ /* 0x000fe4000f8e02ff */
[----:B------:R-:W-:Y:S01]  /*1250*/  UIMAD UR16, UR52, UR9, UR16 ;  /* 0x00000009341072a4 */ /* 0x000fe2000f8e0210 */
[----:B------:R-:W-:Y:S01]  /*1260*/  IMAD.WIDE.U32 R2, R0, UR52, R2 ;  /* 0x0000003400027c25 */ /* 0x000fe2000f8e0002 */
[----:B------:R-:W1:Y:S03]  /*1270*/  LDCU.64 UR60, c[0x0][0x5e8] ;  /* 0x0000bd00ff3c77ac */ /* 0x000e660008000a00 */
[----:B------:R-:W-:Y:S01]  /*1280*/  IMAD.U32 R0, RZ, RZ, UR10 ;  /* 0x0000000aff007e24 */ /* 0x000fe2000f8e00ff */
[----:B------:R-:W-:-:S05]  /*1290*/  IADD3 R3, PT, PT, R3, UR16, RZ ;  /* 0x0000001003037c10 */ /* 0x000fca000fffe0ff */
[----:B------:R-:W3:Y:S01]  /*12a0*/  LDCU.64 UR16, c[0x0][0x3c8] ;  /* 0x00007900ff1077ac */ /* 0x000ee20008000a00 */
[----:B------:R-:W-:-:S04]  /*12b0*/  IMAD.WIDE.U32 R2, R0, UR23, R2 ;  /* 0x0000001700027c25 */ /* 0x000fc8000f8e0002 */
[----:B------:R-:W-:Y:S01]  /*12c0*/  IMAD.U32 R0, RZ, RZ, UR11 ;  /* 0x0000000bff007e24 */ /* 0x000fe2000f8e00ff */
[----:B------:R-:W5:Y:S03]  /*12d0*/  LDCU.64 UR10, c[0x0][0x550] ;  /* 0x0000aa00ff0a77ac */ /* 0x000f660008000a00 */
[----:B------:R-:W-:Y:S01]  /*12e0*/  IMAD R3, R0, UR23, R3 ;  /* 0x0000001700037c24 */ /* 0x000fe2000f8e0203 */
[----:B-1----:R-:W-:Y:S01]  /*12f0*/  UIMAD.WIDE UR60, UR57, 0x4, UR60 ;  /* 0x00000004393c78a5 */ /* 0x002fe2000f8e023c */
[----:B------:R-:W-:Y:S01]  /*1300*/  IMAD R0, R15, UR52, R6 ;  /* 0x000000340f007c24 */ /* 0x000fe2000f8e0206 */
[----:B------:R-:W-:Y:S01]  /*1310*/  IADD3 R6, P0, PT, R4, UR54, RZ ;  /* 0x0000003604067c10 */ /* 0x000fe2000ff1e0ff */
[----:B------:R-:W-:Y:S01]  /*1320*/  IMAD.WIDE.U32 R2, R41, UR8, R2 ;  /* 0x0000000829027c25 */ /* 0x000fe2000f8e0002 */
[----:B------:R-:W-:Y:S02]  /*1330*/  USHF.L.U32 UR52, UR8, 0x5, URZ ;  /* 0x0000000508347899 */ /* 0x000fe400080006ff */
[----:B------:R-:W-:Y:S01]  /*1340*/  IADD3.X R7, PT, PT, R5, UR47, R0, P0, !PT ;  /* 0x0000002f05077c10 */ /* 0x000fe200087fe400 */
[----:B------:R-:W-:Y:S01]  /*1350*/  IMAD R11, R41, UR9, R3 ;  /* 0x00000009290b7c24 */ /* 0x000fe2000f8e0203 */
[----:B---3--:R-:W-:Y:S01]  /*1360*/  MOV R0, UR16 ;  /* 0x0000001000007c02 */ /* 0x008fe20008000f00 */
[----:B----4-:R-:W-:Y:S01]  /*1370*/  IMAD.WIDE.U32 R4, R8, UR21, RZ ;  /* 0x0000001508047c25 */ /* 0x010fe2000f8e00ff */
[----:B------:R-:W-:Y:S01]  /*1380*/  USHF.L.U64.HI UR47, UR8, 0x5, UR9 ;  /* 0x00000005082f7899 */ /* 0x000fe20008010209 */
[----:B------:R-:W1:Y:S02]  /*1390*/  LDCU.64 UR8, c[0x0][0x380] ;  /* 0x00007000ff0877ac */ /* 0x000e640008000a00 */
[----:B------:R-:W-:Y:S01]  /*13a0*/  IMAD.U32 R3, RZ, RZ, UR17 ;  /* 0x00000011ff037e24 */ /* 0x000fe2000f8e00ff */
[----:B------:R-:W-:Y:S01]  /*13b0*/  SEL R4, R4, RZ, P6 ;  /* 0x000000ff04047207 */ /* 0x000fe20003000000 */
[----:B------:R-:W-:Y:S01]  /*13c0*/  IMAD.WIDE.U32 R6, R0, UR23, R6 ;  /* 0x0000001700067c25 */ /* 0x000fe2000f8e0006 */
[----:B------:R-:W3:Y:S01]  /*13d0*/  LDCU.64 UR16, c[0x0][0x570] ;  /* 0x0000ae00ff1077ac */ /* 0x000ee20008000a00 */
        /* <DEDUP_REMOVED lines=9> */
[C---:B------:R-:W-:Y:S01]  /*1470*/  VIADD R11, R41.reuse, 0x40 ;  /* 0x00000040290b7836 */ /* 0x040fe20000000000 */
[----:B------:R-:W-:Y:S01]  /*1480*/  SEL R0, R8, RZ, P6 ;  /* 0x000000ff08007207 */ /* 0x000fe20003000000 */
[----:B------:R-:W-:Y:S01]  /*1490*/  IMAD.WIDE.U32 R2, R41, R14, R2 ;  /* 0x0000000e29027225 */ /* 0x000fe200078e0002 */
[----:B------:R-:W-:-:S02]  /*14a0*/  MOV R4, UR54 ;  /* 0x0000003600047c02 */ /* 0x000fc40008000f00 */
[----:B------:R-:W-:Y:S01]  /*14b0*/  IADD3.X R5, PT, PT, R5, UR55, R0, P1, P0 ;  /* 0x0000003705057c10 */ /* 0x000fe20008fe0400 */
[----:B------:R-:W-:Y:S01]  /*14c0*/  IMAD R3, R41, R15, R3 ;  /* 0x0000000f29037224 */ /* 0x000fe200078e0203 */
[----:B------:R-:W-:Y:S01]  /*14d0*/  IADD3 R0, P0, PT, R9, UR54, RZ ;  /* 0x0000003609007c10 */ /* 0x000fe2000ff1e0ff */
[----:B--2---:R-:W-:Y:S01]  /*14e0*/  UIMAD.WIDE UR54, UR58, 0x4, UR62 ;  /* 0x000000043a3678a5 */ /* 0x004fe2000f8e023e */
[----:B-1----:R-:W-:Y:S02]  /*14f0*/  LEA R243, P1, R2, UR8, 0x1 ;  /* 0x0000000802f37c11 */ /* 0x002fe4000f8208ff */
[----:B------:R-:W-:Y:S01]  /*1500*/  LEA.HI.X.SX32 R4, R4, R5, 0x1, P0 ;  /* 0x0000000504047211 */ /* 0x000fe200000f0eff */
[----:B------:R-:W-:Y:S01]  /*1510*/  VIADD R5, R41, 0x20 ;  /* 0x0000002029057836 */ /* 0x000fe20000000000 */
[----:B---3--:R-:W-:Y:S01]  /*1520*/  LEA R236, P0, R0, UR16, 0x2 ;  /* 0x0000001000ec7c11 */ /* 0x008fe2000f8010ff */
[----:B------:R-:W-:Y:S01]  /*1530*/  UMOV UR16, UR60 ;  /* 0x0000003c00107c82 */ /* 0x000fe20008000000 */
[----:B------:R-:W-:-:S02]  /*1540*/  LEA.HI.X R242, R2, UR9, R3, 0x1, P1 ;  /* 0x0000000902f27c11 */ /* 0x000fc400088f0c03 */
[----:B------:R-:W-:Y:S01]  /*1550*/  LEA.HI.X R237, R0, UR17, R4, 0x2, P0 ;  /* 0x0000001100ed7c11 */ /* 0x000fe200080f1404 */
[C---:B------:R-:W-:Y:S01]  /*1560*/  IMAD.SHL.U32 R0, R14.reuse, 0x20, RZ ;  /* 0x000000200e007824 */ /* 0x040fe200078e00ff */
[C---:B------:R-:W-:Y:S01]  /*1570*/  IADD3 R20, P2, PT, R41.reuse, 0x40, RZ ;  /* 0x0000004029147810 */ /* 0x040fe20007f5e0ff */
[----:B------:R-:W-:Y:S01]  /*1580*/  UMOV UR17, UR61 ;  /* 0x0000003d00117c82 */ /* 0x000fe20008000000 */
[C---:B------:R-:W-:Y:S02]  /*1590*/  IADD3 R16, P0, PT, R41.reuse, 0x20, RZ ;  /* 0x0000002029107810 */ /* 0x040fe40007f1e0ff */
        /* <DEDUP_REMOVED lines=20> */
.L_x_958:
[----:B------:R-:W1:Y:S01]  /*16e0*/  LDCU.64 UR12, c[0x0][0x5c0] ;  /* 0x0000b800ff0c77ac */ /* 0x000e620008000a00 */
[----:B------:R-:W-:-:S04]  /*16f0*/  UIADD3 UR8, UPT, UPT, UR37, UR40, URZ ;  /* 0x0000002825087290 */ /* 0x000fc8000fffe0ff */
[----:B-1----:R-:W-:Y:S02]  /*1700*/  UIMAD.WIDE.U32 UR16, UR8, UR12, URZ ;  /* 0x0000000c081072a5 */ /* 0x002fe4000f8e00ff */
[----:B------:R-:W-:-:S04]  /*1710*/  UIMAD UR8, UR8, UR13, URZ ;  /* 0x0000000d080872a4 */ /* 0x000fc8000f8e02ff */
[----:B------:R-:W-:-:S06]  /*1720*/  UIADD3 UR8, UPT, UPT, UR17, UR8, URZ ;  /* 0x0000000811087290 */ /* 0x000fcc000fffe0ff */
[----:B------:R-:W-:Y:S02]  /*1730*/  MOV R0, UR8 ;  /* 0x0000000800007c02 */ /* 0x000fe40008000f00 */
.L_x_959:
        /* <DEDUP_REMOVED lines=13> */
.L_x_960:
[----:B------:R-:W1:Y:S01]  /*1810*/  LDCU.64 UR10, c[0x0][0x5c8] ;  /* 0x0000b900ff0a77ac */ /* 0x000e620008000a00 */
[----:B------:R-:W-:-:S04]  /*1820*/  UIADD3 UR37, UPT, UPT, UR37, UR40, URZ ;  /* 0x0000002825257290 */ /* 0x000fc8000fffe0ff */
[----:B-1----:R-:W-:Y:S02]  /*1830*/  UIMAD.WIDE.U32 UR14, UR37, UR10, URZ ;  /* 0x0000000a250e72a5 */ /* 0x002fe4000f8e00ff */
[----:B------:R-:W-:-:S04]  /*1840*/  UIMAD UR37, UR37, UR11, URZ ;  /* 0x0000000b252572a4 */ /* 0x000fc8000f8e02ff */
[----:B------:R-:W-:-:S06]  /*1850*/  UIADD3 UR37, UPT, UPT, UR15, UR37, URZ ;  /* 0x000000250f257290 */ /* 0x000fcc000fffe0ff */
[----:B------:R-:W-:-:S07]  /*1860*/  MOV R9, UR37 ;  /* 0x0000002500097c02 */ /* 0x000fce0008000f00 */
.L_x_961:
        /* <DEDUP_REMOVED lines=27> */
.L_x_963:
[----:B------:R-:W-:Y:S05]  /*1a20*/  BSYNC.RECONVERGENT B0 ;  /* 0x0000000000007941 */ /* 0x000fea0003800200 */
.L_x_962:
        /* <DEDUP_REMOVED lines=13> */
.L_x_965:
[----:B------:R-:W-:Y:S05]  /*1b00*/  BSYNC.RECONVERGENT B0 ;  /* 0x0000000000007941 */ /* 0x000fea0003800200 */
.L_x_964:
        /* <DEDUP_REMOVED lines=13> */
.L_x_967:
[----:B------:R-:W-:Y:S05]  /*1be0*/  BSYNC.RECONVERGENT B0 ;  /* 0x0000000000007941 */ /* 0x000fea0003800200 */
.L_x_966:
        /* <DEDUP_REMOVED lines=13> */
.L_x_969:
[----:B------:R-:W-:Y:S05]  /*1cc0*/  BSYNC.RECONVERGENT B0 ;  /* 0x0000000000007941 */ /* 0x000fea0003800200 */
.L_x_968:
        /* <DEDUP_REMOVED lines=22> */
.L_x_971:
[----:B------:R-:W-:Y:S05]  /*1e30*/  BSYNC.RECONVERGENT B0 ;  /* 0x0000000000007941 */ /* 0x000fea0003800200 */
.L_x_970:
        /* <DEDUP_REMOVED lines=13> */
.L_x_973:
[----:B------:R-:W-:Y:S05]  /*1f10*/  BSYNC.RECONVERGENT B0 ;  /* 0x0000000000007941 */ /* 0x000fea0003800200 */
.L_x_972:
        /* <DEDUP_REMOVED lines=13> */
.L_x_975:
[----:B------:R-:W-:Y:S05]  /*1ff0*/  BSYNC.RECONVERGENT B0 ;  /* 0x0000000000007941 */ /* 0x000fea0003800200 */
.L_x_974:
        /* <DEDUP_REMOVED lines=13> */
.L_x_957:
[----:B------:R-:W-:Y:S01]  /*20d0*/  UIMAD UR56, UR51, -0x40, UR42 ;  /* 0xffffffc0333878a4 */ /* 0x000fe2000f8e022a */
[----:B------:R-:W-:Y:S01]  /*20e0*/  IMAD.U32 R2, RZ, RZ, UR14 ;  /* 0x0000000eff027e24 */ /* 0x000fe2000f8e00ff */
[----:B------:R-:W-:Y:S01]  /*20f0*/  UIMAD UR58, UR41, UR14, URZ ;  /* 0x0000000e293a72a4 */ /* 0x000fe2000f8e02ff */
[----:B------:R-:W-:Y:S01]  /*2100*/  IMAD.U32 R8, RZ, RZ, UR52 ;  /* 0x00000034ff087e24 */ /* 0x000fe2000f8e00ff */
[----:B------:R-:W1:Y:S01]  /*2110*/  LDCU.64 UR10, c[0x0][0x3d0] ;  /* 0x00007a00ff0a77ac */ /* 0x000e620008000a00 */
[----:B------:R-:W-:Y:S01]  /*2120*/  IMAD.WIDE.U32 R2, R2, UR5, R12 ;  /* 0x0000000502027c25 */ /* 0x000fe2000f8e000c */
[----:B------:R-:W-:Y:S01]  /*2130*/  ISETP.GE.AND P5, PT, R5, UR56, PT ;  /* 0x0000003805007c0c */ /* 0x000fe2000bfa6270 */
[----:B------:R-:W-:Y:S01]  /*2140*/  @P6 BAR.SYNC.DEFER_BLOCKING 0x0 ;  /* 0x0000000000006b1d */ /* 0x000fe20000010000 */
[----:B------:R-:W-:Y:S01]  /*2150*/  UIMAD UR58, UR5, UR15, UR58 ;  /* 0x0000000f053a72a4 */ /* 0x000fe2000f8e023a */
[----:B------:R-:W-:Y:S01]  /*2160*/  IMAD.U32 R7, RZ, RZ, UR52 ;  /* 0x00000034ff077e24 */ /* 0x000fe2000f8e00ff */
[----:B------:R-:W-:Y:S01]  /*2170*/  IADD3 R2, P0, PT, R2, UR46, RZ ;  /* 0x0000002e02027c10 */ /* 0x000fe2000ff1e0ff */
[----:B------:R-:W-:Y:S01]  /*2180*/  IMAD.U32 R6, RZ, RZ, UR47 ;  /* 0x0000002fff067e24 */ /* 0x000fe2000f8e00ff */
[----:B------:R-:W-:Y:S01]  /*2190*/  UIADD3 UR57, UPT, UPT, -UR5, UR33, URZ ;  /* 0x0000002105397290 */ /* 0x000fe2000fffe1ff */
[----:B------:R-:W-:Y:S01]  /*21a0*/  IMAD.U32 R4, RZ, RZ, UR12 ;  /* 0x0000000cff047e24 */ /* 0x000fe2000f8e00ff */
[----:B------:R-:W2:Y:S01]  /*21b0*/  LDCU.64 UR8, c[0x0][0x3d8] ;  /* 0x00007b00ff0877ac */ /* 0x000ea20008000a00 */
[----:B------:R-:W-:Y:S01]  /*21c0*/  IADD3.X R3, PT, PT, R22, UR58, R3, P0, !PT ;  /* 0x0000003a16037c10 */ /* 0x000fe200087fe403 */
[----:B------:R-:W3:Y:S01]  /*21d0*/  S2R R216, SR_TID.X ;  /* 0x0000000000d87919 */ /* 0x000ee20000002100 */
[----:B------:R-:W-:Y:S01]  /*21e0*/  ISETP.GE.AND P6, PT, R41, UR56, PT ;  /* 0x0000003829007c0c */ /* 0x000fe2000bfc6270 */
[----:B------:R-:W-:Y:S01]  /*21f0*/  UIMAD UR41, UR41, UR12, URZ ;  /* 0x0000000c292972a4 */ /* 0x000fe2000f8e02ff */
[----:B------:R-:W-:Y:S01]  /*2200*/  @!P5 LEA R8, P1, R8, R245, 0x1 ;  /* 0x000000f50808d211 */ /* 0x000fe200078208ff */
[----:B------:R-:W-:Y:S01]  /*2210*/  ULOP3.LUT UR51, UR51, 0x80000001, URZ, 0xc0, !UPT ;  /* 0x8000000133337892 */ /* 0x000fe2000f8ec0ff */
[----:B------:R-:W-:Y:S01]  /*2220*/  @!P5 LEA R22, P4, R0, R243, 0x1 ;  /* 0x000000f30016d211 */ /* 0x000fe200078808ff */
[----:B------:R-:W-:Y:S01]  /*2230*/  UIMAD UR41, UR5, UR13, UR41 ;  /* 0x0000000d052972a4 */ /* 0x000fe2000f8e0229 */
[----:B------:R-:W-:Y:S01]  /*2240*/  @!P5 LEA.HI.X R9, R7, R244, R6, 0x1, P1 ;  /* 0x000000f40709d211 */ /* 0x000fe200008f0c06 */
[----:B-1----:R-:W-:Y:S01]  /*2250*/  IMAD.WIDE.U32 R2, R10, UR10, R2 ;  /* 0x0000000a0a027c25 */ /* 0x002fe2000f8e0002 */
[----:B------:R-:W-:Y:S01]  /*2260*/  LOP3.LUT R6, R43, 0x1f8, RZ, 0xc0, !PT ;  /* 0x000001f82b067812 */ /* 0x000fe200078ec0ff */
[----:B------:R-:W-:Y:S01]  /*2270*/  UISETP.NE.AND UP0, UPT, UR51, 0x1, UPT ;  /* 0x000000013300788c */ /* 0x000fe2000bf05270 */
[----:B------:R-:W-:Y:S01]  /*2280*/  @!P5 LEA.HI.X R23, R0, R242, R15, 0x1, P4 ;  /* 0x000000f20017d211 */ /* 0x000fe200020f0c0f */
[----:B------:R-:W-:Y:S01]  /*2290*/  IMAD R0, R19, UR10, RZ ;  /* 0x0000000a13007c24 */ /* 0x000fe2000f8e02ff */
[----:B------:R-:W-:Y:S01]  /*22a0*/  ISETP.GE.AND P3, PT, R5, UR57, PT ;  /* 0x0000003905007c0c */ /* 0x000fe2000bf66270 */
[----:B------:R-:W-:Y:S01]  /*22b0*/  IMAD.WIDE.U32 R4, R4, UR5, R12 ;  /* 0x0000000504047c25 */ /* 0x000fe2000f8e000c */
[----:B------:R-:W-:Y:S01]  /*22c0*/  ISETP.GE.AND P4, PT, R41, UR57, PT ;  /* 0x0000003929007c0c */ /* 0x000fe2000bf86270 */
[----:B------:R-:W-:Y:S01]  /*22d0*/  USEL UR5, URZ, 0x4000, UP0 ;  /* 0x00004000ff057887 */ /* 0x000fe20008000000 */
[----:B------:R-:W-:Y:S01]  /*22e0*/  LOP3.LUT R6, R6, 0x38, R42, 0x78, !PT ;  /* 0x0000003806067812 */ /* 0x000fe200078e782a */
[----:B--2---:R-:W-:Y:S01]  /*22f0*/  IMAD R7, R19, UR8, RZ ;  /* 0x0000000813077c24 */ /* 0x004fe2000f8e02ff */
[----:B------:R-:W-:Y:S01]  /*2300*/  IADD3 R4, P0, PT, R4, UR48, RZ ;  /* 0x0000003004047c10 */ /* 0x000fe2000ff1e0ff */
[----:B------:R-:W-:Y:S01]  /*2310*/  IMAD.MOV.U32 R251, RZ, RZ, 0x7f800000 ;  /* 0x7f800000fffb7424 */ /* 0x000fe200078e00ff */
[----:B------:R-:W-:Y:S01]  /*2320*/  LOP3.LUT R6, R6, 0x1e00, R43, 0xf8, !PT ;  /* 0x00001e0006067812 */ /* 0x000fe200078ef82b */
[C---:B------:R-:W-:Y:S01]  /*2330*/  IMAD R12, R10.reuse, UR9, R7 ;  /* 0x000000090a0c7c24 */ /* 0x040fe2000f8e0207 */
[----:B------:R-:W-:Y:S01]  /*2340*/  ISETP.GE.AND P2, PT, R11, UR57, PT ;  /* 0x000000390b007c0c */ /* 0x000fe2000bf46270 */
[----:B------:R-:W-:Y:S01]  /*2350*/  IMAD R11, R10, UR11, R0 ;  /* 0x0000000b0a0b7c24 */ /* 0x000fe2000f8e0200 */
[----:B------:R-:W-:Y:S01]  /*2360*/  ISETP.GE.AND P1, PT, R14, UR57, PT ;  /* 0x000000390e007c0c */ /* 0x000fe2000bf26270 */
[----:B------:R-:W-:Y:S01]  /*2370*/  @!P6 IMAD.MOV.U32 R7, RZ, RZ, R244 ;  /* 0x000000ffff07e224 */ /* 0x000fe200078e00f4 */
[----:B------:R-:W-:Y:S01]  /*2380*/  IADD3.X R5, PT, PT, R18, UR41, R5, P0, !PT ;  /* 0x0000002912057c10 */ /* 0x000fe200087fe405 */
[----:B------:R-:W1:Y:S01]  /*2390*/  @!P4 LDC.64 R34, c[0x0][0x388] ;  /* 0x0000e200ff22cb82 */ /* 0x000e620000000a00 */
[----:B------:R-:W-:Y:S01]  /*23a0*/  LEA R0, R6, UR25, 0x1 ;  /* 0x0000001906007c11 */ /* 0x000fe2000f8e08ff */
[----:B------:R-:W-:-:S02]  /*23b0*/  @!P6 IMAD.MOV.U32 R6, RZ, RZ, R245 ;  /* 0x000000ffff06e224 */ /* 0x000fc400078e00f5 */
[----:B------:R-:W-:Y:S02]  /*23c0*/  IMAD.MOV.U32 R250, RZ, RZ, 0x7f800000 ;  /* 0x7f800000fffa7424 */ /* 0x000fe400078e00ff */
[----:B------:R-:W-:Y:S01]  /*23d0*/  IMAD.MOV.U32 R249, RZ, RZ, 0x7f800000 ;  /* 0x7f800000fff97424 */ /* 0x000fe200078e00ff */
[----:B------:R-:W-:Y:S01]  /*23e0*/  @!PT LDS RZ, [RZ] ;  /* 0x00000000fffff984 */ /* 0x000fe20000000800 */
[----:B------:R-:W-:Y:S01]  /*23f0*/  @!PT LDS RZ, [RZ] ;  /* 0x00000000fffff984 */ /* 0x000fe20000000800 */
[----:B------:R-:W-:Y:S01]  /*2400*/  @!PT LDS RZ, [RZ] ;  /* 0x00000000fffff984 */ /* 0x000fe20000000800 */
[----:B------:R-:W-:Y:S01]  /*2410*/  @!P6 LDGSTS.E.BYPASS.LTC128B.128 [R0+0x8000], desc[UR34][R6.64] ;  /* 0x080000000600efae */ /* 0x000fe2000b981a22 */
[----:B------:R-:W-:Y:S01]  /*2420*/  IMAD.WIDE.U32 R4, R10, UR8, R4 ;  /* 0x000000080a047c25 */ /* 0x000fe2000f8e0004 */
[----:B------:R-:W2:Y:S03]  /*2430*/  @!P3 LDC.64 R32, c[0x0][0x388] ;  /* 0x0000e200ff20bb82 */ /* 0x000ea60000000a00 */
[----:B------:R-:W-:Y:S01]  /*2440*/  IMAD.MOV.U32 R248, RZ, RZ, 0x7f800000 ;  /* 0x7f800000fff87424 */ /* 0x000fe200078e00ff */
[----:B------:R4:W-:Y:S01]  /*2450*/  @!P6 LDGSTS.E.BYPASS.LTC128B.128 [R0+0xa000], desc[UR34][R6.64+0x80] ;  /* 0x0a0000800600efae */ /* 0x0009e2000b981a22 */
[----:B------:R-:W-:-:S02]  /*2460*/  IMAD.IADD R3, R3, 0x1, R11 ;  /* 0x0000000103037824 */ /* 0x000fc400078e020b */
[----:B------:R-:W-:Y:S01]  /*2470*/  IMAD.SHL.U32 R208, R42, 0x40, RZ ;  /* 0x000000402ad07824 */ /* 0x000fe200078e00ff */
[----:B------:R-:W-:Y:S01]  /*2480*/  @P6 STS.128 [R0+0x8000], RZ ;  /* 0x008000ff00006388 */ /* 0x000fe20000000c00 */
[----:B------:R-:W-:Y:S01]  /*2490*/  IMAD.IADD R5, R5, 0x1, R12 ;  /* 0x0000000105057824 */ /* 0x000fe200078e020c */
[----:B------:R-:W2:Y:S01]  /*24a0*/  @!P2 LDC.64 R30, c[0x0][0x388] ;  /* 0x0000e200ff1eab82 */ /* 0x000ea20000000a00 */
[----:B------:R-:W-:Y:S01]  /*24b0*/  @!P4 IMAD.MOV.U32 R18, RZ, RZ, R2 ;  /* 0x000000ffff12c224 */ /* 0x000fe200078e0002 */
[----:B------:R-:W-:Y:S01]  /*24c0*/  @P6 STS.128 [R0+0xa000], RZ ;  /* 0x00a000ff00006388 */ /* 0x000fe20000000c00 */
[----:B------:R-:W-:Y:S01]  /*24d0*/  @!P4 IMAD.MOV.U32 R19, RZ, RZ, R3 ;  /* 0x000000ffff13c224 */ /* 0x000fe200078e0003 */
[----:B------:R-:W-:Y:S01]  /*24e0*/  LOP3.LUT R241, R241, 0x1, RZ, 0xc0, !PT ;  /* 0x00000001f1f17812 */ /* 0x000fe200078ec0ff */
[--C-:B------:R-:W-:Y:S01]  /*24f0*/  @!P1 IMAD.MOV.U32 R24, RZ, RZ, R4.reuse ;  /* 0x000000ffff189224 */ /* 0x100fe200078e0004 */
[----:B------:R-:W-:Y:S01]  /*2500*/  @P5 STS.128 [R0+0x9000], RZ ;  /* 0x009000ff00005388 */ /* 0x000fe20000000c00 */
[--C-:B------:R-:W-:Y:S01]  /*2510*/  @!P1 IMAD.MOV.U32 R25, RZ, RZ, R5.reuse ;  /* 0x000000ffff199224 */ /* 0x100fe200078e0005 */
[----:B------:R-:W-:Y:S01]  /*2520*/  UIMAD UR45, UR24, UR45, UR23 ;  /* 0x0000002d182d72a4 */ /* 0x000fe2000f8e0217 */
[----:B------:R-:W-:Y:S01]  /*2530*/  @!P3 IMAD.MOV.U32 R10, RZ, RZ, R4 ;  /* 0x000000ffff0ab224 */ /* 0x000fe200078e0004 */
[----:B------:R-:W-:Y:S01]  /*2540*/  @P5 STS.128 [R0+0xb000], RZ ;  /* 0x00b000ff00005388 */ /* 0x000fe20000000c00 */
[----:B------:R-:W-:Y:S01]  /*2550*/  @!P3 IMAD.MOV.U32 R11, RZ, RZ, R5 ;  /* 0x000000ffff0bb224 */ /* 0x000fe200078e0005 */
[----:B------:R-:W1:Y:S01]  /*2560*/  LDC R239, c[0x0][0x44c] ;  /* 0x00011300ffef7b82 */ /* 0x000e620000000800 */
[----:B------:R-:W-:Y:S01]  /*2570*/  @!P2 IMAD.MOV.U32 R14, RZ, RZ, R2 ;  /* 0x000000ffff0ea224 */ /* 0x000fe200078e0002 */
[----:B------:R-:W-:Y:S01]  /*2580*/  @!PT LDS RZ, [RZ] ;  /* 0x00000000fffff984 */ /* 0x000fe20000000800 */
[----:B------:R-:W-:Y:S01]  /*2590*/  @!PT LDS RZ, [RZ] ;  /* 0x00000000fffff984 */ /* 0x000fe20000000800 */
[----:B------:R-:W-:Y:S01]  /*25a0*/  @!PT LDS RZ, [RZ] ;  /* 0x00000000fffff984 */ /* 0x000fe20000000800 */
[----:B------:R-:W-:Y:S01]  /*25b0*/  @!P5 LDGSTS.E.BYPASS.LTC128B.128 [R0+0x9000], desc[UR34][R8.64] ;  /* 0x090000000800dfae */ /* 0x000fe2000b981a22 */
[----:B------:R-:W-:-:S02]  /*25c0*/  @!P2 IMAD.MOV.U32 R15, RZ, RZ, R3 ;  /* 0x000000ffff0fa224 */ /* 0x000fc400078e0003 */
[----:B------:R-:W-:Y:S01]  /*25d0*/  IMAD.SHL.U32 R204, R42, 0x20, RZ ;  /* 0x000000202acc7824 */ /* 0x000fe200078e00ff */
[----:B------:R2:W-:Y:S01]  /*25e0*/  @!P5 LDGSTS.E.BYPASS.LTC128B.128 [R0+0xb000], desc[UR34][R8.64+0x80] ;  /* 0x0b0000800800dfae */ /* 0x0005e2000b981a22 */
[----:B------:R-:W-:Y:S02]  /*25f0*/  @!P1 IMAD.MOV.U32 R26, RZ, RZ, R2 ;  /* 0x000000ffff1a9224 */ /* 0x000fe400078e0002 */
[----:B---3--:R-:W-:Y:S01]  /*2600*/  IMAD.SHL.U32 R45, R216, 0x2, RZ ;  /* 0x00000002d82d7824 */ /* 0x008fe200078e00ff */
[--C-:B------:R-:W-:Y:S01]  /*2610*/  SHF.R.U32.HI R44, RZ, 0x1, R216.reuse ;  /* 0x00000001ff2c7819 */ /* 0x100fe200000116d8 */
[C---:B----4-:R-:W-:Y:S02]  /*2620*/  @!P3 IMAD R7, R17.reuse, UR14, RZ ;  /* 0x0000000e1107bc24 */ /* 0x050fe4000f8e02ff */
[----:B------:R-:W-:Y:S02]  /*2630*/  IMAD.MOV.U32 R205, RZ, RZ, 0x40 ;  /* 0x00000040ffcd7424 */ /* 0x000fe400078e00ff */
[----:B------:R-:W-:Y:S01]  /*2640*/  IMAD.MOV.U32 R203, RZ, RZ, 0x20 ;  /* 0x00000020ffcb7424 */ /* 0x000fe200078e00ff */
[----:B------:R-:W-:Y:S01]  /*2650*/  SHF.R.U32.HI R218, RZ, 0x3, R216 ;  /* 0x00000003ffda7819 */ /* 0x000fe200000116d8 */
[----:B------:R-:W-:Y:S01]  /*2660*/  @!P3 IMAD R6, R17, UR12, RZ ;  /* 0x0000000c1106bc24 */ /* 0x000fe2000f8e02ff */
[----:B------:R-:W-:Y:S01]  /*2670*/  CS2R R158, SRZ ;  /* 0x00000000009e7805 */ /* 0x000fe2000001ff00 */
[C---:B------:R-:W-:Y:S01]  /*2680*/  @!P3 IMAD R37, R16.reuse, UR15, R7 ;  /* 0x0000000f1025bc24 */ /* 0x040fe2000f8e0207 */
[----:B------:R-:W-:Y:S01]  /*2690*/  CS2R R156, SRZ ;  /* 0x00000000009c7805 */ /* 0x000fe2000001ff00 */
[C---:B------:R-:W-:Y:S01]  /*26a0*/  @!P3 IMAD R40, R16.reuse, UR13, R6 ;  /* 0x0000000d1028bc24 */ /* 0x040fe2000f8e0206 */
[----:B------:R-:W-:Y:S01]  /*26b0*/  CS2R R162, SRZ ;  /* 0x0000000000a27805 */ /* 0x000fe2000001ff00 */
[----:B------:R-:W-:Y:S01]  /*26c0*/  @!P3 IMAD.WIDE.U32 R6, R16, UR14, R2 ;  /* 0x0000000e1006bc25 */ /* 0x000fe2000f8e0002 */
[----:B------:R-:W-:-:S02]  /*26d0*/  CS2R R160, SRZ ;  /* 0x0000000000a07805 */ /* 0x000fc4000001ff00 */
[----:B------:R-:W-:Y:S02]  /*26e0*/  CS2R R154, SRZ ;  /* 0x00000000009a7805 */ /* 0x000fe4000001ff00 */
[----:B------:R-:W-:Y:S01]  /*26f0*/  CS2R R152, SRZ ;  /* 0x0000000000987805 */ /* 0x000fe2000001ff00 */
[----:B------:R-:W-:Y:S01]  /*2700*/  @!P1 IMAD.MOV.U32 R27, RZ, RZ, R3 ;  /* 0x000000ffff1b9224 */ /* 0x000fe200078e0003 */
[----:B------:R-:W-:Y:S01]  /*2710*/  CS2R R150, SRZ ;  /* 0x0000000000967805 */ /* 0x000fe2000001ff00 */
[----:B------:R-:W-:Y:S01]  /*2720*/  @!P3 IMAD.WIDE.U32 R16, R16, UR12, R10 ;  /* 0x0000000c1010bc25 */ /* 0x000fe2000f8e000a */
[----:B------:R-:W-:Y:S02]  /*2730*/  CS2R R148, SRZ ;  /* 0x0000000000947805 */ /* 0x000fe4000001ff00 */
[----:B------:R-:W-:Y:S02]  /*2740*/  CS2R R142, SRZ ;  /* 0x00000000008e7805 */ /* 0x000fe4000001ff00 */
[----:B------:R-:W-:Y:S01]  /*2750*/  CS2R R140, SRZ ;  /* 0x00000000008c7805 */ /* 0x000fe2000001ff00 */
[C---:B--2---:R-:W-:Y:S01]  /*2760*/  @!P1 IMAD R9, R29.reuse, UR14, RZ ;  /* 0x0000000e1d099c24 */ /* 0x044fe2000f8e02ff */
[----:B------:R-:W-:Y:S01]  /*2770*/  CS2R R146, SRZ ;  /* 0x0000000000927805 */ /* 0x000fe2000001ff00 */
[----:B------:R-:W-:Y:S01]  /*2780*/  @!P1 IMAD R8, R29, UR12, RZ ;  /* 0x0000000c1d089c24 */ /* 0x000fe2000f8e02ff */
[----:B------:R-:W-:Y:S01]  /*2790*/  CS2R R144, SRZ ;  /* 0x0000000000907805 */ /* 0x000fe2000001ff00 */
[C---:B------:R-:W-:Y:S01]  /*27a0*/  @!P1 IMAD R36, R28.reuse, UR15, R9 ;  /* 0x0000000f1c249c24 */ /* 0x040fe2000f8e0209 */
[----:B------:R-:W-:Y:S01]  /*27b0*/  CS2R R138, SRZ ;  /* 0x00000000008a7805 */ /* 0x000fe2000001ff00 */
[----:B------:R-:W-:Y:S01]  /*27c0*/  @!P1 IMAD R38, R28, UR13, R8 ;  /* 0x0000000d1c269c24 */ /* 0x000fe2000f8e0208 */
[----:B------:R-:W-:Y:S01]  /*27d0*/  CS2R R136, SRZ ;  /* 0x0000000000887805 */ /* 0x000fe2000001ff00 */
[----:B------:R-:W-:Y:S01]  /*27e0*/  @!P4 IMAD.WIDE.U32 R8, R41, UR14, R18 ;  /* 0x0000000e2908cc25 */ /* 0x000fe2000f8e0012 */
[----:B------:R-:W-:-:S02]  /*27f0*/  CS2R R134, SRZ ;  /* 0x0000000000867805 */ /* 0x000fc4000001ff00 */
[----:B------:R-:W-:Y:S02]  /*2800*/  CS2R R132, SRZ ;  /* 0x0000000000847805 */ /* 0x000fe4000001ff00 */
[----:B------:R-:W-:Y:S01]  /*2810*/  CS2R R126, SRZ ;  /* 0x00000000007e7805 */ /* 0x000fe2000001ff00 */
[----:B------:R-:W-:Y:S01]  /*2820*/  @!P1 IMAD.WIDE.U32 R18, R28, UR12, R24 ;  /* 0x0000000c1c129c25 */ /* 0x000fe2000f8e0018 */
[C---:B-1----:R-:W-:Y:S01]  /*2830*/  @!P4 LEA R10, P0, R8.reuse, R34, 0x1 ;  /* 0x00000022080ac211 */ /* 0x042fe200078008ff */
[----:B------:R-:W1:Y:S01]  /*2840*/  @!P1 LDC.64 R24, c[0x0][0x388] ;  /* 0x0000e200ff189b82 */ /* 0x000e620000000a00 */
[----:B------:R-:W-:Y:S01]  /*2850*/  CS2R R124, SRZ ;  /* 0x00000000007c7805 */ /* 0x000fe2000001ff00 */
[----:B------:R-:W-:Y:S01]  /*2860*/  @!P4 IMAD R9, R41, UR15, R9 ;  /* 0x0000000f2909cc24 */ /* 0x000fe2000f8e0209 */
[----:B------:R-:W-:Y:S01]  /*2870*/  CS2R R130, SRZ ;  /* 0x0000000000827805 */ /* 0x000fe2000001ff00 */
[C---:B------:R-:W-:Y:S01]  /*2880*/  @!P2 IMAD R3, R21.reuse, UR14, RZ ;  /* 0x0000000e1503ac24 */ /* 0x040fe2000f8e02ff */
[----:B------:R-:W-:Y:S01]  /*2890*/  CS2R R128, SRZ ;  /* 0x0000000000807805 */ /* 0x000fe2000001ff00 */
[----:B------:R-:W-:Y:S01]  /*28a0*/  @!P2 IMAD R2, R21, UR12, RZ ;  /* 0x0000000c1502ac24 */ /* 0x000fe2000f8e02ff */
[----:B------:R-:W-:Y:S01]  /*28b0*/  @!P4 LEA.HI.X R11, R8, R35, R9, 0x1, P0 ;  /* 0x00000023080bc211 */ /* 0x000fe200000f0c09 */
[----:B------:R-:W-:Y:S01]  /*28c0*/  @!P2 IMAD.MOV.U32 R12, RZ, RZ, R4 ;  /* 0x000000ffff0ca224 */ /* 0x000fe200078e0004 */
[----:B------:R-:W-:Y:S01]  /*28d0*/  @!P3 LEA R8, P0, R6, R32, 0x1 ;  /* 0x000000200608b211 */ /* 0x000fe200078008ff */
[----:B------:R-:W-:Y:S01]  /*28e0*/  @!P2 IMAD.MOV.U32 R13, RZ, RZ, R5 ;  /* 0x000000ffff0da224 */ /* 0x000fe200078e0005 */
[----:B------:R-:W-:Y:S01]  /*28f0*/  CS2R R122, SRZ ;  /* 0x00000000007a7805 */ /* 0x000fe2000001ff00 */
[C---:B------:R-:W-:Y:S01]  /*2900*/  @!P2 IMAD R29, R20.reuse, UR15, R3 ;  /* 0x0000000f141dac24 */ /* 0x040fe2000f8e0203 */
[----:B------:R-:W-:Y:S01]  /*2910*/  CS2R R120, SRZ ;  /* 0x0000000000787805 */ /* 0x000fe2000001ff00 */
[C---:B------:R-:W-:Y:S01]  /*2920*/  @!P2 IMAD R39, R20.reuse, UR13, R2 ;  /* 0x0000000d1427ac24 */ /* 0x040fe2000f8e0202 */
[----:B------:R-:W-:Y:S01]  /*2930*/  CS2R R118, SRZ ;  /* 0x0000000000767805 */ /* 0x000fe2000001ff00 */
[----:B------:R-:W-:Y:S01]  /*2940*/  @!P3 IMAD.IADD R7, R7, 0x1, R37 ;  /* 0x000000010707b824 */ /* 0x000fe200078e0225 */
[----:B------:R-:W-:Y:S01]  /*2950*/  CS2R R116, SRZ ;  /* 0x0000000000747805 */ /* 0x000fe2000001ff00 */
[----:B------:R-:W-:Y:S01]  /*2960*/  @!P2 IMAD.WIDE.U32 R2, R20, UR14, R14 ;  /* 0x0000000e1402ac25 */ /* 0x000fe2000f8e000e */
[----:B------:R-:W-:-:S02]  /*2970*/  CS2R R110, SRZ ;  /* 0x00000000006e7805 */ /* 0x000fc4000001ff00 */
[----:B------:R-:W-:Y:S02]  /*2980*/  CS2R R108, SRZ ;  /* 0x00000000006c7805 */ /* 0x000fe4000001ff00 */
[----:B------:R-:W-:Y:S01]  /*2990*/  @!P3 LEA.HI.X R9, R6, R33, R7, 0x1, P0 ;  /* 0x000000210609b211 */ /* 0x000fe200000f0c07 */
[----:B------:R-:W-:Y:S01]  /*29a0*/  @!P2 IMAD.WIDE.U32 R20, R20, UR12, R12 ;  /* 0x0000000c1414ac25 */ /* 0x000fe2000f8e000c */
[----:B------:R-:W-:Y:S02]  /*29b0*/  @!P2 LEA R6, P0, R2, R30, 0x1 ;  /* 0x0000001e0206a211 */ /* 0x000fe400078008ff */
[----:B------:R-:W-:Y:S02]  /*29c0*/  CS2R R114, SRZ ;  /* 0x0000000000727805 */ /* 0x000fe4000001ff00 */
[----:B------:R-:W-:Y:S01]  /*29d0*/  CS2R R112, SRZ ;  /* 0x0000000000707805 */ /* 0x000fe2000001ff00 */
[----:B------:R-:W-:Y:S01]  /*29e0*/  VIADD R238, R0, UR5 ;  /* 0x0000000500ee7c36 */ /* 0x000fe20008000000 */
[----:B------:R-:W-:Y:S01]  /*29f0*/  CS2R R106, SRZ ;  /* 0x00000000006a7805 */ /* 0x000fe2000001ff00 */
[----:B------:R-:W-:Y:S01]  /*2a00*/  @!P6 IMAD.MOV.U32 R12, RZ, RZ, R243 ;  /* 0x000000ffff0ce224 */ /* 0x000fe200078e00f3 */
[----:B------:R-:W-:Y:S01]  /*2a10*/  CS2R R104, SRZ ;  /* 0x0000000000687805 */ /* 0x000fe2000001ff00 */
[----:B------:R-:W-:Y:S01]  /*2a20*/  @!P6 IMAD.MOV.U32 R13, RZ, RZ, R242 ;  /* 0x000000ffff0de224 */ /* 0x000fe200078e00f2 */
[----:B------:R-:W-:Y:S01]  /*2a30*/  CS2R R102, SRZ ;  /* 0x0000000000667805 */ /* 0x000fe2000001ff00 */
[----:B------:R-:W-:Y:S01]  /*2a40*/  @!P1 IMAD.WIDE.U32 R14, R28, UR14, R26 ;  /* 0x0000000e1c0e9c25 */ /* 0x000fe2000f8e001a */
[----:B------:R-:W-:Y:S01]  /*2a50*/  CS2R R100, SRZ ;  /* 0x0000000000647805 */ /* 0x000fe2000001ff00 */
[----:B------:R-:W2:Y:S01]  /*2a60*/  @!P4 LDC.64 R26, c[0x0][0x390] ;  /* 0x0000e400ff1acb82 */ /* 0x000ea20000000a00 */
[----:B------:R-:W-:Y:S01]  /*2a70*/  @!P6 LDGSTS.E.BYPASS.LTC128B.128 [R238], desc[UR34][R12.64] ;  /* 0x000000000ceeefae */ /* 0x000fe2000b981a22 */
[----:B------:R-:W-:Y:S01]  /*2a80*/  @!P2 IMAD.IADD R3, R3, 0x1, R29 ;  /* 0x000000010303a824 */ /* 0x000fe200078e021d */
[----:B------:R-:W-:Y:S01]  /*2a90*/  CS2R R94, SRZ ;  /* 0x00000000005e7805 */ /* 0x000fe2000001ff00 */
[----:B------:R-:W-:Y:S01]  /*2aa0*/  @!P4 IMAD.WIDE.U32 R4, R41, UR12, R4 ;  /* 0x0000000c2904cc25 */ /* 0x000fe2000f8e0004 */
[----:B------:R3:W-:Y:S01]  /*2ab0*/  @!P6 LDGSTS.E.BYPASS.LTC128B.128 [R238+0x2000], desc[UR34][R12.64+0x80] ;  /* 0x020000800ceeefae */ /* 0x0007e2000b981a22 */
[----:B------:R-:W-:-:S02]  /*2ac0*/  CS2R R92, SRZ ;  /* 0x00000000005c7805 */ /* 0x000fc4000001ff00 */
[----:B------:R-:W-:Y:S01]  /*2ad0*/  @!P2 LEA.HI.X R7, R2, R31, R3, 0x1, P0 ;  /* 0x0000001f0207a211 */ /* 0x000fe200000f0c03 */
[----:B------:R-:W-:Y:S01]  /*2ae0*/  @!P1 IMAD.IADD R3, R15, 0x1, R36 ;  /* 0x000000010f039824 */ /* 0x000fe200078e0224 */
[----:B------:R-:W-:Y:S01]  /*2af0*/  @P6 STS.128 [R238], RZ ;  /* 0x000000ffee006388 */ /* 0x000fe20000000c00 */
[C---:B-1----:R-:W-:Y:S01]  /*2b00*/  @!P1 LEA R2, P0, R14.reuse, R24, 0x1 ;  /* 0x000000180e029211 */ /* 0x042fe200078008ff */
[----:B------:R-:W-:Y:S01]  /*2b10*/  @!P4 IMAD R5, R41, UR13, R5 ;  /* 0x0000000d2905cc24 */ /* 0x000fe2000f8e0205 */
[----:B------:R-:W-:Y:S01]  /*2b20*/  CS2R R98, SRZ ;  /* 0x0000000000627805 */ /* 0x000fe2000001ff00 */
[----:B------:R-:W-:Y:S01]  /*2b30*/  @P6 STS.128 [R238+0x2000], RZ ;  /* 0x002000ffee006388 */ /* 0x000fe20000000c00 */
[----:B------:R-:W-:Y:S01]  /*2b40*/  @!P1 LEA.HI.X R3, R14, R25, R3, 0x1, P0 ;  /* 0x000000190e039211 */ /* 0x000fe200000f0c03 */
[----:B------:R-:W-:Y:S01]  /*2b50*/  IMAD.SHL.U32 R215, R216, 0x8, RZ ;  /* 0x00000008d8d77824 */ /* 0x000fe200078e00ff */
[----:B------:R-:W1:Y:S01]  /*2b60*/  LDC.64 R14, c[0x0][0x528] ;  /* 0x00014a00ff0e7b82 */ /* 0x000e620000000a00 */
        /* <DEDUP_REMOVED lines=17> */
[----:B------:R-:W-:Y:S01]  /*2c80*/  CS2R R72, SRZ ;  /* 0x0000000000487805 */ /* 0x000fe2000001ff00 */
[----:B---3--:R-:W3:Y:S01]  /*2c90*/  @!P2 LDC.64 R12, c[0x0][0x390] ;  /* 0x0000e400ff0cab82 */ /* 0x008ee20000000a00 */
[----:B------:R-:W-:Y:S01]  /*2ca0*/  @!P4 LDGSTS.E.BYPASS.LTC128B.128 [R0+0xc000], desc[UR34][R10.64] ;  /* 0x0c0000000a00cfae */ /* 0x000fe2000b981a22 */
[----:B------:R-:W-:Y:S02]  /*2cb0*/  CS2R R70, SRZ ;  /* 0x0000000000467805 */ /* 0x000fe4000001ff00 */
[----:B------:R-:W-:-:S02]  /*2cc0*/  CS2R R68, SRZ ;  /* 0x0000000000447805 */ /* 0x000fc4000001ff00 */
[----:B------:R-:W-:Y:S01]  /*2cd0*/  CS2R R62, SRZ ;  /* 0x00000000003e7805 */ /* 0x000fe2000001ff00 */
[----:B------:R2:W-:Y:S01]  /*2ce0*/  @!P4 LDGSTS.E.BYPASS.LTC128B.128 [R0+0x10000], desc[UR34][R10.64+0x80] ;  /* 0x100000800a00cfae */ /* 0x0005e2000b981a22 */
[----:B------:R-:W-:Y:S02]  /*2cf0*/  CS2R R60, SRZ ;  /* 0x00000000003c7805 */ /* 0x000fe4000001ff00 */
[----:B------:R-:W-:Y:S02]  /*2d00*/  CS2R R66, SRZ ;  /* 0x0000000000427805 */ /* 0x000fe4000001ff00 */
[----:B------:R-:W-:Y:S01]  /*2d10*/  CS2R R64, SRZ ;  /* 0x0000000000407805 */ /* 0x000fe2000001ff00 */
[----:B------:R-:W-:Y:S01]  /*2d20*/  @P4 STS.128 [R0+0xc000], RZ ;  /* 0x00c000ff00004388 */ /* 0x000fe20000000c00 */
[----:B------:R-:W-:Y:S02]  /*2d30*/  CS2R R58, SRZ ;  /* 0x00000000003a7805 */ /* 0x000fe4000001ff00 */
[----:B------:R-:W-:-:S02]  /*2d40*/  CS2R R56, SRZ ;  /* 0x0000000000387805 */ /* 0x000fc4000001ff00 */
[----:B------:R-:W-:Y:S01]  /*2d50*/  CS2R R54, SRZ ;  /* 0x0000000000367805 */ /* 0x000fe2000001ff00 */
[----:B------:R-:W-:Y:S01]  /*2d60*/  @P4 STS.128 [R0+0x10000], RZ ;  /* 0x010000ff00004388 */ /* 0x000fe20000000c00 */
[----:B------:R-:W-:Y:S02]  /*2d70*/  CS2R R52, SRZ ;  /* 0x0000000000347805 */ /* 0x000fe4000001ff00 */
[----:B------:R-:W-:Y:S02]  /*2d80*/  CS2R R46, SRZ ;  /* 0x00000000002e7805 */ /* 0x000fe4000001ff00 */
[----:B------:R-:W-:Y:S01]  /*2d90*/  CS2R R50, SRZ ;  /* 0x0000000000327805 */ /* 0x000fe2000001ff00 */
[----:B------:R-:W-:Y:S01]  /*2da0*/  @P3 STS.128 [R0+0xd000], RZ ;  /* 0x00d000ff00003388 */ /* 0x000fe20000000c00 */
[----:B------:R-:W-:Y:S01]  /*2db0*/  CS2R R48, SRZ ;  /* 0x0000000000307805 */ /* 0x000fe2000001ff00 */
[----:B------:R-:W-:Y:S02]  /*2dc0*/  UIADD3 UR50, UPT, UPT, UR50, 0x80, -UR33 ;  /* 0x0000008032327890 */ /* 0x000fe4000fffe821 */
[----:B------:R-:W-:Y:S01]  /*2dd0*/  @P3 STS.128 [R0+0x11000], RZ ;  /* 0x011000ff00003388 */ /* 0x000fe20000000c00 */
[----:B------:R-:W-:Y:S01]  /*2de0*/  USHF.L.U32 UR53, UR53, 0x3, URZ ;  /* 0x0000000335357899 */ /* 0x000fe200080006ff */
[----:B----4-:R-:W4:Y:S02]  /*2df0*/  @!P1 LDC.64 R22, c[0x0][0x390] ;  /* 0x0000e400ff169b82 */ /* 0x010f240000000a00 */
[----:B------:R-:W-:Y:S01]  /*2e00*/  @!PT LDS RZ, [RZ] ;  /* 0x00000000fffff984 */ /* 0x000fe20000000800 */
[----:B------:R-:W-:Y:S01]  /*2e10*/  @!PT LDS RZ, [RZ] ;  /* 0x00000000fffff984 */ /* 0x000fe20000000800 */
[----:B------:R-:W-:Y:S01]  /*2e20*/  @!PT LDS RZ, [RZ] ;  /* 0x00000000fffff984 */ /* 0x000fe20000000800 */
[----:B------:R-:W-:Y:S01]  /*2e30*/  @!P3 LDGSTS.E.BYPASS.LTC128B.128 [R0+0xd000], desc[UR34][R8.64] ;  /* 0x0d0000000800bfae */ /* 0x000fe2000b981a22 */
[----:B------:R-:W1:Y:S03]  /*2e40*/  LDCU UR8, c[0x0][0x3e0] ;  /* 0x00007c00ff0877ac */ /* 0x000e660008000800 */
[----:B------:R3:W-:Y:S01]  /*2e50*/  @!P3 LDGSTS.E.BYPASS.LTC128B.128 [R0+0x11000], desc[UR34][R8.64+0x80] ;  /* 0x110000800800bfae */ /* 0x0007e2000b981a22 */
[----:B------:R-:W1:Y:S01]  /*2e60*/  LDCU UR10, c[0x0][0x45c] ;  /* 0x00008b80ff0a77ac */ /* 0x000e620008000800 */
[----:B--2---:R-:W2:Y:S02]  /*2e70*/  @!P3 LDC.64 R10, c[0x0][0x390] ;  /* 0x0000e400ff0abb82 */ /* 0x004ea40000000a00 */
[----:B------:R-:W-:Y:S01]  /*2e80*/  @P2 STS.128 [R0+0xe000], RZ ;  /* 0x00e000ff00002388 */ /* 0x000fe20000000c00 */
[----:B------:R-:W1:Y:S03]  /*2e90*/  LDCU.U8 UR9, c[0x0][0x4f8] ;  /* 0x00009f00ff0977ac */ /* 0x000e660008000000 */
[----:B------:R-:W-:Y:S04]  /*2ea0*/  @P2 STS.128 [R0+0x12000], RZ ;  /* 0x012000ff00002388 */ /* 0x000fe80000000c00 */
[----:B------:R-:W-:Y:S01]  /*2eb0*/  @!PT LDS RZ, [RZ] ;  /* 0x00000000fffff984 */ /* 0x000fe20000000800 */
[----:B------:R-:W-:Y:S01]  /*2ec0*/  @!PT LDS RZ, [RZ] ;  /* 0x00000000fffff984 */ /* 0x000fe20000000800 */
[----:B------:R-:W-:Y:S01]  /*2ed0*/  @!PT LDS RZ, [RZ] ;  /* 0x00000000fffff984 */ /* 0x000fe20000000800 */
[----:B------:R-:W-:Y:S04]  /*2ee0*/  @!P2 LDGSTS.E.BYPASS.LTC128B.128 [R0+0xe000], desc[UR34][R6.64] ;  /* 0x0e0000000600afae */ /* 0x000fe8000b981a22 */
[----:B------:R2:W-:Y:S04]  /*2ef0*/  @!P2 LDGSTS.E.BYPASS.LTC128B.128 [R0+0x12000], desc[UR34][R6.64+0x80] ;  /* 0x120000800600afae */ /* 0x0005e8000b981a22 */
[----:B------:R-:W-:Y:S04]  /*2f00*/  @P1 STS.128 [R0+0xf000], RZ ;  /* 0x00f000ff00001388 */ /* 0x000fe80000000c00 */
[----:B------:R-:W-:Y:S01]  /*2f10*/  @P1 STS.128 [R0+0x13000], RZ ;  /* 0x013000ff00001388 */ /* 0x000fe20000000c00 */
[----:B---3--:R-:W-:-:S03]  /*2f20*/  @!P4 LEA R8, P0, R4, R26, 0x1 ;  /* 0x0000001a0408c211 */ /* 0x008fc600078008ff */
[----:B------:R-:W-:Y:S01]  /*2f30*/  @!PT LDS RZ, [RZ] ;  /* 0x00000000fffff984 */ /* 0x000fe20000000800 */
[----:B------:R-:W-:Y:S01]  /*2f40*/  @!PT LDS RZ, [RZ] ;  /* 0x00000000fffff984 */ /* 0x000fe20000000800 */
[----:B------:R-:W-:Y:S01]  /*2f50*/  @!PT LDS RZ, [RZ] ;  /* 0x00000000fffff984 */ /* 0x000fe20000000800 */
[----:B------:R-:W-:Y:S01]  /*2f60*/  @!P1 LDGSTS.E.BYPASS.LTC128B.128 [R0+0xf000], desc[UR34][R2.64] ;  /* 0x0f00000002009fae */ /* 0x000fe2000b981a22 */
[----:B------:R-:W-:-:S03]  /*2f70*/  @!P4 LEA.HI.X R9, R4, R27, R5, 0x1, P0 ;  /* 0x0000001b0409c211 */ /* 0x000fc600000f0c05 */
[----:B------:R4:W-:Y:S01]  /*2f80*/  @!P1 LDGSTS.E.BYPASS.LTC128B.128 [R0+0x13000], desc[UR34][R2.64+0x80] ;  /* 0x1300008002009fae */ /* 0x0009e2000b981a22 */
[----:B------:R-:W-:-:S03]  /*2f90*/  @!P3 IMAD.IADD R4, R17, 0x1, R40 ;  /* 0x000000011104b824 */ /* 0x000fc600078e0228 */
[----:B------:R-:W-:Y:S04]  /*2fa0*/  @!P4 LDGSTS.E.BYPASS.LTC128B.128 [R0+0x14000], desc[UR34][R8.64] ;  /* 0x140000000800cfae */ /* 0x000fe8000b981a22 */
[----:B------:R-:W-:Y:S01]  /*2fb0*/  @!P4 LDGSTS.E.BYPASS.LTC128B.128 [R0+0x18000], desc[UR34][R8.64+0x80] ;  /* 0x180000800800cfae */ /* 0x000fe2000b981a22 */
[C---:B--2---:R-:W-:Y:S01]  /*2fc0*/  @!P3 LEA R6, P0, R16.reuse, R10, 0x1 ;  /* 0x0000000a1006b211 */ /* 0x044fe200078008ff */
[----:B------:R-:W-:Y:S02]  /*2fd0*/  @!P1 IMAD.IADD R10, R19, 0x1, R38 ;  /* 0x00000001130a9824 */ /* 0x000fe400078e0226 */
[----:B------:R-:W-:Y:S01]  /*2fe0*/  @P4 STS.128 [R0+0x14000], RZ ;  /* 0x014000ff00004388 */ /* 0x000fe20000000c00 */
[----:B------:R-:W-:Y:S02]  /*2ff0*/  @!P3 LEA.HI.X R7, R16, R11, R4, 0x1, P0 ;  /* 0x0000000b1007b211 */ /* 0x000fe400000f0c04 */
[----:B------:R-:W-:Y:S01]  /*3000*/  @!P2 LEA R4, P5, R20, R12, 0x1 ;  /* 0x0000000c1404a211 */ /* 0x000fe200078a08ff */
[----:B------:R-:W-:Y:S04]  /*3010*/  @P4 STS.128 [R0+0x18000], RZ ;  /* 0x018000ff00004388 */ /* 0x000fe80000000c00 */
[----:B------:R-:W-:Y:S04]  /*3020*/  @P3 STS.128 [R0+0x15000], RZ ;  /* 0x015000ff00003388 */ /* 0x000fe80000000c00 */
[----:B------:R-:W-:Y:S01]  /*3030*/  @P3 STS.128 [R0+0x19000], RZ ;  /* 0x019000ff00003388 */ /* 0x000fe20000000c00 */
[----:B----4-:R-:W-:Y:S01]  /*3040*/  @!P1 LEA R2, P0, R18, R22, 0x1 ;  /* 0x0000001612029211 */ /* 0x010fe200078008ff */
[----:B------:R-:W-:-:S02]  /*3050*/  @!P2 IMAD.IADD R3, R21, 0x1, R39 ;  /* 0x000000011503a824 */ /* 0x000fc400078e0227 */
[----:B------:R-:W-:Y:S01]  /*3060*/  @!PT LDS RZ, [RZ] ;  /* 0x00000000fffff984 */ /* 0x000fe20000000800 */
[----:B------:R-:W-:Y:S01]  /*3070*/  @!PT LDS RZ, [RZ] ;  /* 0x00000000fffff984 */ /* 0x000fe20000000800 */
[----:B------:R-:W-:Y:S01]  /*3080*/  @!PT LDS RZ, [RZ] ;  /* 0x00000000fffff984 */ /* 0x000fe20000000800 */
[----:B------:R-:W-:Y:S03]  /*3090*/  @!P3 LDGSTS.E.BYPASS.LTC128B.128 [R0+0x15000], desc[UR34][R6.64] ;  /* 0x150000000600bfae */ /* 0x000fe6000b981a22 */
[----:B------:R-:W-:Y:S01]  /*30a0*/  @!P2 LEA.HI.X R5, R20, R13, R3, 0x1, P5 ;  /* 0x0000000d1405a211 */ /* 0x000fe200028f0c03 */
[----:B------:R-:W-:Y:S01]  /*30b0*/  @!P3 LDGSTS.E.BYPASS.LTC128B.128 [R0+0x19000], desc[UR34][R6.64+0x80] ;  /* 0x190000800600bfae */ /* 0x000fe2000b981a22 */
[----:B------:R-:W-:-:S03]  /*30c0*/  @!P1 LEA.HI.X R3, R18, R23, R10, 0x1, P0 ;  /* 0x0000001712039211 */ /* 0x000fc600000f0c0a */
[----:B-1----:R-:W2:Y:S04]  /*30d0*/  LDG.E.64 R8, desc[UR34][R14.64+0x8] ;  /* 0x000008220e087981 */ /* 0x002ea8000c1e1b00 */
[----:B------:R-:W3:Y:S04]  /*30e0*/  LDG.E.64 R10, desc[UR34][R14.64] ;  /* 0x000000220e0a7981 */ /* 0x000ee8000c1e1b00 */
[----:B------:R-:W-:Y:S04]  /*30f0*/  @P2 STS.128 [R0+0x16000], RZ ;  /* 0x016000ff00002388 */ /* 0x000fe80000000c00 */
[----:B------:R-:W-:Y:S04]  /*3100*/  @P2 STS.128 [R0+0x1a000], RZ ;  /* 0x01a000ff00002388 */ /* 0x000fe80000000c00 */
        /* <DEDUP_REMOVED lines=11> */
[----:B------:R4:W-:Y:S01]  /*31c0*/  @!P1 LDGSTS.E.BYPASS.LTC128B.128 [R0+0x1b000], desc[UR34][R2.64+0x80] ;  /* 0x1b00008002009fae */ /* 0x0009e2000b981a22 */
[----:B------:R-:W-:-:S03]  /*31d0*/  USHF.L.U32 UR45, UR45, 0x5, URZ ;  /* 0x000000052d2d7899 */ /* 0x000fc600080006ff */
[----:B------:R-:W0:Y:S01]  /*31e0*/  LDGDEPBAR ;  /* 0x00000000000079af */ /* 0x000e220000000000 */
[----:B-1----:R-:W-:-:S04]  /*31f0*/  SHF.R.U32.HI R4, RZ, 0x1, R42 ;  /* 0x00000001ff047819 */ /* 0x002fc8000001162a */
[----:B------:R-:W-:Y:S02]  /*3200*/  LOP3.LUT R240, R4, 0x10, RZ, 0xc0, !PT ;  /* 0x0000001004f07812 */ /* 0x000fe400078ec0ff */
[----:B----4-:R-:W-:-:S04]  /*3210*/  SHF.R.U32.HI R0, RZ, 0x2, R42 ;  /* 0x00000002ff007819 */ /* 0x010fc8000001162a */
[----:B------:R-:W-:-:S04]  /*3220*/  LOP3.LUT R240, R240, 0x7, R0, 0xf8, !PT ;  /* 0x00000007f0f07812 */ /* 0x000fc800078ef800 */
[C---:B------:R-:W-:Y:S01]  /*3230*/  LOP3.LUT R2, R240.reuse, 0x20, RZ, 0xfc, !PT ;  /* 0x00000020f0027812 */ /* 0x040fe200078efcff */
[C---:B------:R-:W-:Y:S02]  /*3240*/  VIADD R3, R240.reuse, 0x8 ;  /* 0x00000008f0037836 */ /* 0x040fe40000000000 */
[C---:B------:R-:W-:Y:S01]  /*3250*/  VIADD R0, R240.reuse, 0x28 ;  /* 0x00000028f0007836 */ /* 0x040fe20000000000 */
[----:B------:R-:W-:Y:S02]  /*3260*/  ISETP.GE.AND P3, PT, R240, UR56, PT ;  /* 0x00000038f0007c0c */ /* 0x000fe4000bf66270 */
[----:B------:R-:W-:Y:S02]  /*3270*/  ISETP.GE.AND P2, PT, R3, UR56, PT ;  /* 0x0000003803007c0c */ /* 0x000fe4000bf46270 */
[----:B------:R-:W-:Y:S02]  /*3280*/  ISETP.GE.AND P1, PT, R2, UR56, PT ;  /* 0x0000003802007c0c */ /* 0x000fe4000bf26270 */
[----:B------:R-:W-:Y:S01]  /*3290*/  ISETP.GE.AND P0, PT, R0, UR56, PT ;  /* 0x0000003800007c0c */ /* 0x000fe2000bf06270 */
[----:B------:R-:W-:-:S04]  /*32a0*/  IMAD.MOV.U32 R2, RZ, RZ, 0x4 ;  /* 0x00000004ff027424 */ /* 0x000fc800078e00ff */
[----:B------:R-:W-:-:S04]  /*32b0*/  IMAD.WIDE.U32 R2, R240, R2, UR54 ;  /* 0x00000036f0027e25 */ /* 0x000fc8000f8e0002 */
[----:B------:R-:W-:Y:S01]  /*32c0*/  IMAD.U32 R0, RZ, RZ, UR43 ;  /* 0x0000002bff007e24 */ /* 0x000fe2000f8e00ff */
[----:B------:R-:W5:Y:S04]  /*32d0*/  @!P3 LDG.E R251, desc[UR34][R2.64] ;  /* 0x0000002202fbb981 */ /* 0x000f68000c1e1900 */
[----:B------:R-:W5:Y:S04]  /*32e0*/  @!P2 LDG.E R250, desc[UR34][R2.64+0x20] ;  /* 0x0000202202faa981 */ /* 0x000f68000c1e1900 */
[----:B------:R-:W5:Y:S04]  /*32f0*/  @!P1 LDG.E R249, desc[UR34][R2.64+0x80] ;  /* 0x0000802202f99981 */ /* 0x000f68000c1e1900 */
[----:B------:R1:W5:Y:S01]  /*3300*/  @!P0 LDG.E R248, desc[UR34][R2.64+0xa0] ;  /* 0x0000a02202f88981 */ /* 0x000362000c1e1900 */
[----:B------:R-:W-:Y:S01]  /*3310*/  IMAD R241, R0, 0x4, R241 ;  /* 0x0000000400f17824 */ /* 0x000fe200078e02f1 */
[----:B------:R-:W-:-:S02]  /*3320*/  LOP3.LUT R5, R208, 0x200, RZ, 0xc0, !PT ;  /* 0x00000200d0057812 */ /* 0x000fc400078ec0ff */
[----:B-1----:R-:W-:Y:S02]  /*3330*/  LOP3.LUT R2, R208, 0x1c0, RZ, 0xc0, !PT ;  /* 0x000001c0d0027812 */ /* 0x002fe400078ec0ff */
[----:B------:R-:W-:Y:S02]  /*3340*/  SHF.R.U32.HI R3, RZ, 0x4, R42 ;  /* 0x00000004ff037819 */ /* 0x000fe4000001162a */
[----:B------:R-:W-:Y:S02]  /*3350*/  LOP3.LUT R0, R2, 0x38, R43, 0xf8, !PT ;  /* 0x0000003802007812 */ /* 0x000fe400078ef82b */
[----:B------:R-:W-:-:S04]  /*3360*/  LOP3.LUT R2, R3, 0x8, RZ, 0xc0, !PT ;  /* 0x0000000803027812 */ /* 0x000fc800078ec0ff */
[----:B------:R-:W-:Y:S02]  /*3370*/  LOP3.LUT R2, R2, 0x10, R42, 0xf8, !PT ;  /* 0x0000001002027812 */ /* 0x000fe400078ef82a */
[----:B------:R-:W-:Y:S02]  /*3380*/  LOP3.LUT R4, R0, 0x8, R4, 0x78, !PT ;  /* 0x0000000800047812 */ /* 0x000fe400078e7804 */
[----:B------:R-:W-:Y:S02]  /*3390*/  LOP3.LUT R6, R2, R0, RZ, 0x3c, !PT ;  /* 0x0000000002067212 */ /* 0x000fe400078e3cff */
[----:B------:R-:W-:Y:S01]  /*33a0*/  LOP3.LUT R3, R0, 0x8, R42, 0x78, !PT ;  /* 0x0000000800037812 */ /* 0x000fe200078e782a */
[----:B------:R-:W-:Y:S02]  /*33b0*/  IMAD.U32 R0, RZ, RZ, UR44 ;  /* 0x0000002cff007e24 */ /* 0x000fe4000f8e00ff */
[----:B------:R-:W-:-:S03]  /*33c0*/  IMAD.U32 R2, RZ, RZ, UR42 ;  /* 0x0000002aff027e24 */ /* 0x000fc6000f8e00ff */
[----:B------:R-:W-:Y:S02]  /*33d0*/  IADD3 R0, PT, PT, R0, UR33, R240 ;  /* 0x0000002100007c10 */ /* 0x000fe4000fffe0f0 */
[----:B------:R-:W-:Y:S02]  /*33e0*/  LOP3.LUT R5, R5, 0x400, R204, 0xf8, !PT ;  /* 0x0000040005057812 */ /* 0x000fe400078ef8cc */
[----:B------:R-:W-:Y:S01]  /*33f0*/  IADD3 R235, PT, PT, R0, -0x1f, -R2 ;  /* 0xffffffe100eb7810 */ /* 0x000fe20007ffe802 */
[C---:B------:R-:W-:Y:S01]  /*3400*/  IMAD.SHL.U32 R2, R216.reuse, 0x40, RZ ;  /* 0x00000040d8027824 */ /* 0x040fe200078e00ff */
[----:B------:R-:W-:Y:S01]  /*3410*/  LOP3.LUT R204, R3, 0x7a00, R204, 0xf8, !PT ;  /* 0x00007a0003cc7812 */ /* 0x000fe200078ef8cc */
[----:B------:R-:W-:Y:S01]  /*3420*/  IMAD.SHL.U32 R3, R216, 0x10, RZ ;  /* 0x00000010d8037824 */ /* 0x000fe200078e00ff */
[----:B------:R-:W-:Y:S01]  /*3430*/  USHF.R.S32.HI UR11, URZ, 0x1f, UR45 ;  /* 0x0000001fff0b7899 */ /* 0x000fe2000801142d */
[----:B------:R-:W-:Y:S01]  /*3440*/  LOP3.LUT R208, R6, 0x200, R208, 0xf8, !PT ;  /* 0x0000020006d07812 */ /* 0x000fe200078ef8d0 */
[----:B------:R-:W-:Y:S01]  /*3450*/  IMAD.SHL.U32 R6, R216, 0x20, RZ ;  /* 0x00000020d8067824 */ /* 0x000fe200078e00ff */
[----:B------:R-:W-:-:S02]  /*3460*/  LOP3.LUT R0, R2, 0x1c0, RZ, 0xc0, !PT ;  /* 0x000001c002007812 */ /* 0x000fc400078ec0ff */
[----:B------:R-:W-:Y:S02]  /*3470*/  LOP3.LUT R3, R3, 0x1c0, RZ, 0xc0, !PT ;  /* 0x000001c003037812 */ /* 0x000fe400078ec0ff */
[----:B------:R-:W-:Y:S02]  /*3480*/  R2P PR, R42, 0x6 ;  /* 0x000000062a007804 */ /* 0x000fe40000000000 */
[----:B------:R-:W-:Y:S02]  /*3490*/  LOP3.LUT R0, R0, 0x38, R215, 0xf8, !PT ;  /* 0x0000003800007812 */ /* 0x000fe400078ef8d7 */
[----:B------:R-:W-:Y:S02]  /*34a0*/  LOP3.LUT R212, R5, R4, RZ, 0xfc, !PT ;  /* 0x0000000405d47212 */ /* 0x000fe400078efcff */
[----:B------:R-:W-:Y:S02]  /*34b0*/  LOP3.LUT R2, R2, 0x200, RZ, 0xc0, !PT ;  /* 0x0000020002027812 */ /* 0x000fe400078ec0ff */
[----:B------:R-:W-:-:S02]  /*34c0*/  LOP3.LUT R4, R45, 0x7006, R6, 0xc8, !PT ;  /* 0x000070062d047812 */ /* 0x000fc400078ec806 */
[----:B------:R-:W-:Y:S02]  /*34d0*/  LOP3.LUT R3, R3, 0x38, R45, 0xf8, !PT ;  /* 0x0000003803037812 */ /* 0x000fe400078ef82d */
[----:B------:R-:W-:Y:S02]  /*34e0*/  LOP3.LUT R5, R0, 0x8, R216, 0x78, !PT ;  /* 0x0000000800057812 */ /* 0x000fe400078e78d8 */
[----:B------:R-:W-:Y:S02]  /*34f0*/  LOP3.LUT R2, R2, 0x400, R6, 0xf8, !PT ;  /* 0x0000040002027812 */ /* 0x000fe400078ef806 */
[----:B------:R-:W-:Y:S02]  /*3500*/  LOP3.LUT R0, R0, 0x8, R44, 0x78, !PT ;  /* 0x0000000800007812 */ /* 0x000fe400078e782c */
[----:B------:R-:W-:Y:S02]  /*3510*/  LOP3.LUT R4, R4, 0x400, R6, 0xf8, !PT ;  /* 0x0000040004047812 */ /* 0x000fe400078ef806 */
[----:B------:R-:W-:-:S02]  /*3520*/  LOP3.LUT R3, R3, 0x20, R44, 0x78, !PT ;  /* 0x0000002003037812 */ /* 0x000fc400078e782c */
[----:B------:R-:W-:Y:S02]  /*3530*/  LOP3.LUT R5, R5, 0x7a00, R6, 0xf8, !PT ;  /* 0x00007a0005057812 */ /* 0x000fe400078ef806 */
[----:B------:R-:W-:Y:S02]  /*3540*/  LOP3.LUT R214, R2, R0, RZ, 0xfc, !PT ;  /* 0x0000000002d67212 */ /* 0x000fe400078efcff */
[----:B------:R-:W-:Y:S01]  /*3550*/  LOP3.LUT R0, R4, R3, RZ, 0xfc, !PT ;  /* 0x0000000304007212 */ /* 0x000fe200078efcff */
[----:B------:R-:W-:Y:S01]  /*3560*/  IMAD.SHL.U32 R2, R216, 0x2, RZ ;  /* 0x00000002d8027824 */ /* 0x000fe200078e00ff */
[----:B------:R-:W-:Y:S02]  /*3570*/  SEL R205, R205, 0xffffffc0, !P2 ;  /* 0xffffffc0cdcd7807 */ /* 0x000fe40005000000 */
[----:B------:R-:W-:Y:S01]  /*3580*/  LEA R204, R204, UR25, 0x1 ;  /* 0x00000019cccc7c11 */ /* 0x000fe2000f8e08ff */
[----:B------:R-:W-:Y:S01]  /*3590*/  STL [R1+0x4], R5 ;  /* 0x0000040501007387 */ /* 0x000fe20000100800 */
[----:B------:R-:W-:-:S02]  /*35a0*/  SEL R203, R203, 0xffffffe0, !P1 ;  /* 0xffffffe0cbcb7807 */ /* 0x000fc40004800000 */
[----:B------:R-:W-:Y:S01]  /*35b0*/  LEA R212, R212, UR25, 0x1 ;  /* 0x00000019d4d47c11 */ /* 0x000fe2000f8e08ff */
[----:B------:R1:W-:Y:S01]  /*35c0*/  STL [R1], R0 ;  /* 0x0000000001007387 */ /* 0x0003e20000100800 */
[----:B------:R-:W-:Y:S01]  /*35d0*/  LEA R208, R208, UR25, 0x1 ;  /* 0x00000019d0d07c11 */ /* 0x000fe2000f8e08ff */
[----:B------:R-:W-:Y:S01]  /*35e0*/  IMAD.IADD R209, R205, 0x1, R204 ;  /* 0x00000001cdd17824 */ /* 0x000fe200078e02cc */
[----:B------:R-:W-:Y:S02]  /*35f0*/  LOP3.LUT R213, R2, 0x20, RZ, 0xc0, !PT ;  /* 0x0000002002d57812 */ /* 0x000fe400078ec0ff */
[----:B------:R-:W-:Y:S02]  /*3600*/  CS2R R44, SRZ ;  /* 0x00000000002c7805 */ /* 0x000fe4000001ff00 */
[----:B------:R-:W-:Y:S02]  /*3610*/  CS2R R42, SRZ ;  /* 0x00000000002a7805 */ /* 0x000fe4000001ff00 */
[----:B------:R-:W-:-:S02]  /*3620*/  CS2R R40, SRZ ;  /* 0x0000000000287805 */ /* 0x000fc4000001ff00 */
[----:B------:R-:W-:Y:S02]  /*3630*/  CS2R R38, SRZ ;  /* 0x0000000000267805 */ /* 0x000fe4000001ff00 */
[----:B------:R-:W-:Y:S02]  /*3640*/  CS2R R36, SRZ ;  /* 0x0000000000247805 */ /* 0x000fe4000001ff00 */
[C---:B------:R-:W-:Y:S01]  /*3650*/  LOP3.LUT P1, RZ, R216.reuse, 0x2, RZ, 0xc0, !PT ;  /* 0x00000002d8ff7812 */ /* 0x040fe2000782c0ff */
[----:B------:R-:W-:Y:S01]  /*3660*/  VIADD R241, R241, 0xfffffffc ;  /* 0xfffffffcf1f17836 */ /* 0x000fe20000000000 */
[----:B------:R-:W-:Y:S01]  /*3670*/  LOP3.LUT P2, RZ, R216, 0x8, RZ, 0xc0, !PT ;  /* 0x00000008d8ff7812 */ /* 0x000fe2000784c0ff */
[----:B------:R-:W-:Y:S01]  /*3680*/  VIADD R212, R212, UR5 ;  /* 0x00000005d4d47c36 */ /* 0x000fe20008000000 */
[----:B------:R-:W-:Y:S01]  /*3690*/  LOP3.LUT R213, R213, 0x18, R218, 0xf8, !PT ;  /* 0x00000018d5d57812 */ /* 0x000fe200078ef8da */
[----:B------:R-:W-:Y:S02]  /*36a0*/  VIADD R208, R208, UR5 ;  /* 0x00000005d0d07c36 */ /* 0x000fe40008000000 */
[----:B------:R-:W-:-:S02]  /*36b0*/  IMAD.IADD R210, R203, 0x1, R204 ;  /* 0x00000001cbd27824 */ /* 0x000fc400078e02cc */
[----:B------:R-:W-:Y:S02]  /*36c0*/  IMAD.IADD R211, R203, 0x1, R209 ;  /* 0x00000001cbd37824 */ /* 0x000fe400078e02d1 */
[----:B-1----:R-:W-:Y:S01]  /*36d0*/  IMAD.MOV.U32 R0, RZ, RZ, 0x10 ;  /* 0x00000010ff007424 */ /* 0x002fe200078e00ff */
[----:B--2---:R-:W-:-:S04]  /*36e0*/  IADD3 R246, P3, P0, R8, UR45, R246 ;  /* 0x0000002d08f67c10 */ /* 0x004fc8000f87e0f6 */
[----:B------:R-:W-:Y:S01]  /*36f0*/  IADD3.X R252, PT, PT, R9, UR11, RZ, P3, P0 ;  /* 0x0000000b09fc7c10 */ /* 0x000fe20009fe04ff */
[----:B------:R-:W1:Y:S01]  /*3700*/  LDCU UR11, c[0x0][0x590] ;  /* 0x0000b200ff0b77ac */ /* 0x000e620008000800 */
[----:B---3--:R-:W-:Y:S02]  /*3710*/  R2UR UR57, R11 ;  /* 0x000000000b3972ca */ /* 0x008fe400000e0000 */
[----:B------:R-:W-:Y:S02]  /*3720*/  R2UR UR58, R10 ;  /* 0x000000000a3a72ca */ /* 0x000fe400000e0000 */
[----:B------:R-:W-:Y:S01]  /*3730*/  LOP3.LUT P0, RZ, R216, 0x4, RZ, 0xc0, !PT ;  /* 0x00000004d8ff7812 */ /* 0x000fe2000780c0ff */
[----:B------:R-:W-:-:S03]  /*3740*/  IMAD.WIDE.U32 R246, R246, -0x2daee0ad, RZ ;  /* 0xd2511f53f6f67825 */ /* 0x000fc600078e00ff */
[----:B------:R-:W-:-:S05]  /*3750*/  SEL R0, R0, 0xfffffff0, !P0 ;  /* 0xfffffff000007807 */ /* 0x000fca0004000000 */
[----:B------:R-:W-:Y:S02]  /*3760*/  UIADD3 UR51, UPT, UPT, UR57, -0x4498517b, URZ ;  /* 0xbb67ae8539337890 */ /* 0x000fe4000fffe0ff */
[----:B------:R-:W-:Y:S02]  /*3770*/  UIADD3 UR56, UPT, UPT, UR58, -0x61c88647, URZ ;  /* 0x9e3779b93a387890 */ /* 0x000fe4000fffe0ff */
[----:B-1----:R-:W-:Y:S02]  /*3780*/  USHF.L.U32 UR11, UR11, 0x6, URZ ;  /* 0x000000060b0b7899 */ /* 0x002fe400080006ff */
[----:B------:R-:W-:Y:S02]  /*3790*/  UIADD3 UR48, UPT, UPT, UR58, 0x3c6ef372, URZ ;  /* 0x3c6ef3723a307890 */ /* 0x000fe4000fffe0ff */
[----:B------:R-:W-:Y:S02]  /*37a0*/  UIADD3 UR46, UPT, UPT, UR57, 0x76cf5d0a, URZ ;  /* 0x76cf5d0a392e7890 */ /* 0x000fe4000fffe0ff */
[----:B------:R-:W-:-:S02]  /*37b0*/  UIADD3 UR45, UPT, UPT, UR58, -0x255992d5, URZ ;  /* 0xdaa66d2b3a2d7890 */ /* 0x000fc4000fffe0ff */
[----:B------:R-:W-:Y:S02]  /*37c0*/  UIADD3 UR42, UPT, UPT, UR57, 0x32370b8f, URZ ;  /* 0x32370b8f392a7890 */ /* 0x000fe4000fffe0ff */
[----:B------:R-:W-:Y:S02]  /*37d0*/  UIADD3 UR41, UPT, UPT, UR58, 0x78dde6e4, URZ ;  /* 0x78dde6e43a297890 */ /* 0x000fe4000fffe0ff */
[----:B------:R-:W-:Y:S02]  /*37e0*/  UIADD3 UR24, UPT, UPT, UR57, -0x126145ec, URZ ;  /* 0xed9eba1439187890 */ /* 0x000fe4000fffe0ff */
[----:B------:R-:W-:Y:S02]  /*37f0*/  UIADD3 UR15, UPT, UPT, UR58, 0x1715609d, URZ ;  /* 0x1715609d3a0f7890 */ /* 0x000fe4000fffe0ff */
[----:B------:R-:W-:Y:S02]  /*3800*/  UIADD3 UR14, UPT, UPT, UR57, -0x56f99767, URZ ;  /* 0xa9066899390e7890 */ /* 0x000fe4000fffe0ff */
[----:B------:R-:W-:-:S02]  /*3810*/  UIADD3 UR13, UPT, UPT, UR58, -0x4ab325aa, URZ ;  /* 0xb54cda563a0d7890 */ /* 0x000fc4000fffe0ff */
[----:B------:R-:W-:-:S12]  /*3820*/  UIADD3 UR12, UPT, UPT, UR57, 0x646e171e, URZ ;  /* 0x646e171e390c7890 */ /* 0x000fd8000fffe0ff */
.L_x_979:
        /* <DEDUP_REMOVED lines=8> */
[----:B------:R-:W-:Y:S02]  /*38b0*/  UISETP.GE.AND UP0, UPT, UR44, UR50, UPT ;  /* 0x000000322c00728c */ /* 0x000fe4000bf06270 */
[----:B------:R-:W-:Y:S02]  /*38c0*/  UIADD3 UR5, UPT, UPT, UR5, 0x80, URZ ;  /* 0x0000008005057890 */ /* 0x000fe4000fffe0ff */
[----:B------:R-:W-:Y:S02]  /*38d0*/  UIADD3 UR43, UPT, UPT, UR43, -0x1, URZ ;  /* 0xffffffff2b2b7890 */ /* 0x000fe4000fffe0ff */
[----:B------:R-:W-:Y:S06]  /*38e0*/  UISETP.LT.AND UP0, UPT, UR5, UR33, UP0 ;  /* 0x000000210500728c */ /* 0x000fec0008701270 */
[----:B------:R-:W-:Y:S01]  /*38f0*/  PLOP3.LUT P3, PT, PT, PT, UP0, 0x80, 0x8 ;  /* 0x000000000008781c */ /* 0x000fe20003f6f008 */
[----:B------:R-:W-:Y:S01]  /*3900*/  UISETP.GT.AND UP0, UPT, UR43, UR49, UPT ;  /* 0x000000312b00728c */ /* 0x000fe2000bf04270 */
[----:B------:R-:W-:Y:S04]  /*3910*/  DEPBAR.LE SB0, 0x0 ;  /* 0x000080000000791a */ /* 0x000fe80000000000 */
[----:B------:R-:W-:Y:S06]  /*3920*/  BAR.SYNC.DEFER_BLOCKING 0x0 ;  /* 0x0000000000007b1d */ /* 0x000fec0000010000 */
[----:B------:R-:W-:Y:S08]  /*3930*/  LDSM.16.M88.4 R32, [R212] ;  /* 0x00000000d420783b */ /* 0x000ff00000000200 */
[----:B------:R-:W1:Y:S08]  /*3940*/  LDSM.16.M88.4 R16, [R204+0xc000] ;  /* 0x00c00000cc10783b */ /* 0x000e700000000200 */
[----:B------:R-:W3:Y:S08]  /*3950*/  LDSM.16.M88.4 R28, [R212+0x1000] ;  /* 0x00100000d41c783b */ /* 0x000ef00000000200 */
[----:B------:R-:W4:Y:S08]  /*3960*/  LDSM.16.M88.4 R164, [R204+0xc800] ;  /* 0x00c80000cca4783b */ /* 0x000f300000000200 */
[----:B------:R-:W-:Y:S08]  /*3970*/  LDSM.16.M88.4 R168, [R0] ;  /* 0x0000000000a8783b */ /* 0x000ff00000000200 */
[----:B------:R-:W4:Y:S01]  /*3980*/  LDSM.16.M88.4 R172, [R210+0xc000] ;  /* 0x00c00000d2ac783b */ /* 0x000f220000000200 */
        /* <DEDUP_REMOVED lines=27> */
[----:B------:R-:W1:Y:S07]  /*3b40*/  LDSM.16.M88.4 R168, [R2] ;  /* 0x0000000002a8783b */ /* 0x000e6e0000000200 */
        /* <DEDUP_REMOVED lines=17> */
[----:B------:R-:W2:Y:S01]  /*3c60*/  LDSM.16.M88.4 R172, [R210+0x10000] ;  /* 0x01000000d2ac783b */ /* 0x000ea20000000200 */
[----:B-1----:R-:W-:Y:S04]  /*3c70*/  IMAD.U32 R0, RZ, RZ, UR36 ;  /* 0x00000024ff007e24 */ /* 0x002fe8000f8e00ff */
[----:B------:R-:W-:Y:S02]  /*3c80*/  IMAD R0, R0, 0x4, R219 ;  /* 0x0000000400007824 */ /* 0x000fe400078e02db */
[-C--:B---3--:R-:W-:Y:S08]  /*3c90*/  HMMA.16816.F32.BF16 R20, R168, R180.reuse, R20 ;  /* 0x000000b4a814723c */ /* 0x088ff00000041814 */
[C---:B------:R-:W-:Y:S08]  /*3ca0*/  HMMA.16816.F32.BF16 R24, R176.reuse, R180, R24 ;  /* 0x000000b4b018723c */ /* 0x040ff00000041818 */
[-C--:B------:R-:W-:Y:S01]  /*3cb0*/  HMMA.16816.F32.BF16 R28, R176, R182.reuse, R28 ;  /* 0x000000b6b01c723c */ /* 0x080fe2000004181c */
[----:B------:R-:W-:Y:S07]  /*3cc0*/  LDSM.16.M88.4 R176, [R209+0x10000] ;  /* 0x01000000d1b0783b */ /* 0x000fee0000000200 */
[----:B------:R-:W-:Y:S01]  /*3cd0*/  HMMA.16816.F32.BF16 R32, R168, R182, R32 ;  /* 0x000000b6a820723c */ /* 0x000fe20000041820 */
[----:B------:R-:W1:Y:S07]  /*3ce0*/  LDSM.16.M88.4 R168, [R3+0x2000] ;  /* 0x0020000003a8783b */ /* 0x000e6e0000000200 */
[-C--:B----4-:R-:W-:Y:S01]  /*3cf0*/  HMMA.16816.F32.BF16 R4, R188, R196.reuse, R4 ;  /* 0x000000c4bc04723c */ /* 0x090fe20000041804 */
[----:B------:R3:W4:Y:S07]  /*3d00*/  LDSM.16.M88.4 R180, [R3+0x3000] ;  /* 0x0030000003b4783b */ /* 0x00072e0000000200 */
[C---:B------:R-:W-:Y:S08]  /*3d10*/  HMMA.16816.F32.BF16 R8, R200.reuse, R196, R8 ;  /* 0x000000c4c808723c */ /* 0x040ff00000041808 */
[-C--:B------:R-:W-:Y:S08]  /*3d20*/  HMMA.16816.F32.BF16 R12, R200, R198.reuse, R12 ;  /* 0x000000c6c80c723c */ /* 0x080ff0000004180c */
[C---:B------:R-:W-:Y:S01]  /*3d30*/  HMMA.16816.F32.BF16 R16, R188.reuse, R198, R16 ;  /* 0x000000c6bc10723c */ /* 0x040fe20000041810 */
[----:B------:R-:W4:Y:S03]  /*3d40*/  LDSM.16.M88.4 R196, [R209+0x10800] ;  /* 0x01080000d1c4783b */ /* 0x000f260000000200 */
[----:B---3--:R-:W-:Y:S04]  /*3d50*/  VIADD R3, R241, 0x2 ;  /* 0x00000002f1037836 */ /* 0x008fe80000000000 */
[-C--:B------:R-:W-:Y:S08]  /*3d60*/  HMMA.16816.F32.BF16 R20, R188, R204.reuse, R20 ;  /* 0x000000ccbc14723c */ /* 0x080ff00000041814 */
[C---:B------:R-:W-:Y:S01]  /*3d70*/  HMMA.16816.F32.BF16 R24, R200.reuse, R204, R24 ;  /* 0x000000ccc818723c */ /* 0x040fe20000041818 */
[----:B------:R-:W-:Y:S05]  /*3d80*/  IMAD.MOV.U32 R205, RZ, RZ, 0x40 ;  /* 0x00000040ffcd7424 */ /* 0x000fea00078e00ff */
[----:B------:R-:W-:Y:S02]  /*3d90*/  SEL R205, R205, 0xffffffc0, !P0 ;  /* 0xffffffc0cdcd7807 */ /* 0x000fe40004000000 */
[-C--:B------:R-:W-:Y:S01]  /*3da0*/  HMMA.16816.F32.BF16 R28, R200, R206.reuse, R28 ;  /* 0x000000cec81c723c */ /* 0x080fe2000004181c */
[----:B------:R-:W3:Y:S01]  /*3db0*/  LDL R202, [R1+0x4] ;  /* 0x0000040001ca7983 */ /* 0x000ee20000100800 */
[----:B------:R-:W-:Y:S02]  /*3dc0*/  IMAD.MOV.U32 R201, RZ, RZ, 0x20 ;  /* 0x00000020ffc97424 */ /* 0x000fe400078e00ff */
[----:B------:R-:W-:Y:S04]  /*3dd0*/  IMAD.MOV.U32 R200, RZ, RZ, 0x18 ;  /* 0x00000018ffc87424 */ /* 0x000fe800078e00ff */
[----:B------:R-:W-:Y:S08]  /*3de0*/  HMMA.16816.F32.BF16 R32, R188, R206, R32 ;  /* 0x000000cebc20723c */ /* 0x000ff00000041820 */
[-C--:B--2---:R-:W-:Y:S08]  /*3df0*/  HMMA.16816.F32.BF16 R4, R164, R172.reuse, R4 ;  /* 0x000000aca404723c */ /* 0x084ff00000041804 */
[C---:B------:R-:W-:Y:S08]  /*3e00*/  HMMA.16816.F32.BF16 R8, R184.reuse, R172, R8 ;  /* 0x000000acb808723c */ /* 0x040ff00000041808 */
[-C--:B------:R-:W-:Y:S08]  /*3e10*/  HMMA.16816.F32.BF16 R12, R184, R174.reuse, R12 ;  /* 0x000000aeb80c723c */ /* 0x080ff0000004180c */
[C---:B------:R-:W-:Y:S01]  /*3e20*/  HMMA.16816.F32.BF16 R16, R164.reuse, R174, R16 ;  /* 0x000000aea410723c */ /* 0x040fe20000041810 */
[----:B------:R-:W-:Y:S07]  /*3e30*/  LDSM.16.M88.4 R172, [R211+0x10000] ;  /* 0x01000000d3ac783b */ /* 0x000fee0000000200 */
[-C--:B------:R-:W-:Y:S08]  /*3e40*/  HMMA.16816.F32.BF16 R20, R164, R192.reuse, R20 ;  /* 0x000000c0a414723c */ /* 0x080ff00000041814 */
[C---:B------:R-:W-:Y:S08]  /*3e50*/  HMMA.16816.F32.BF16 R24, R184.reuse, R192, R24 ;  /* 0x000000c0b818723c */ /* 0x040ff00000041818 */
[-C--:B------:R-:W-:Y:S03]  /*3e60*/  HMMA.16816.F32.BF16 R28, R184, R194.reuse, R28 ;  /* 0x000000c2b81c723c */ /* 0x080fe6000004181c */
[----:B------:R-:W-:Y:S01]  /*3e70*/  LEA R186, R217, UR4, 0x1 ;  /* 0x00000004d9ba7c11 */ /* 0x000fe2000f8e08ff */
[----:B------:R-:W-:Y:S04]  /*3e80*/  IMAD.WIDE.U32 R184, R241, -0x326172a9, RZ ;  /* 0xcd9e8d57f1b87825 */ /* 0x000fe800078e00ff */
[----:B------:R-:W-:Y:S01]  /*3e90*/  HMMA.16816.F32.BF16 R32, R164, R194, R32 ;  /* 0x000000c2a420723c */ /* 0x000fe20000041820 */
[----:B------:R-:W2:Y:S03]  /*3ea0*/  LDSM.16.M88.4 R164, [R2+0x2000] ;  /* 0x0020000002a4783b */ /* 0x000ea60000000200 */
[----:B------:R-:W-:Y:S02]  /*3eb0*/  VIADD R187, R186, 0x20000 ;  /* 0x00020000babb7836 */ /* 0x000fe40000000000 */
[----:B------:R-:W-:Y:S02]  /*3ec0*/  IMAD.SHL.U32 R217, R216, 0x2, RZ ;  /* 0x00000002d8d97824 */ /* 0x000fe400078e00ff */
[-C--:B-1----:R-:W-:Y:S08]  /*3ed0*/  HMMA.16816.F32.BF16 R4, R168, R176.reuse, R4 ;  /* 0x000000b0a804723c */ /* 0x082ff00000041804 */
[C---:B----4-:R-:W-:Y:S08]  /*3ee0*/  HMMA.16816.F32.BF16 R8, R180.reuse, R176, R8 ;  /* 0x000000b0b408723c */ /* 0x050ff00000041808 */
[-C--:B------:R-:W-:Y:S08]  /*3ef0*/  HMMA.16816.F32.BF16 R12, R180, R178.reuse, R12 ;  /* 0x000000b2b40c723c */ /* 0x080ff0000004180c */
[C---:B------:R-:W-:Y:S01]  /*3f00*/  HMMA.16816.F32.BF16 R16, R168.reuse, R178, R16 ;  /* 0x000000b2a810723c */ /* 0x040fe20000041810 */
[----:B------:R1:W4:Y:S07]  /*3f10*/  LDSM.16.M88.4 R176, [R2+0x3000] ;  /* 0x0030000002b0783b */ /* 0x00032e0000000200 */
[-C--:B------:R-:W-:Y:S08]  /*3f20*/  HMMA.16816.F32.BF16 R20, R168, R196.reuse, R20 ;  /* 0x000000c4a814723c */ /* 0x080ff00000041814 */
[C---:B------:R-:W-:Y:S08]  /*3f30*/  HMMA.16816.F32.BF16 R24, R180.reuse, R196, R24 ;  /* 0x000000c4b418723c */ /* 0x040ff00000041818 */
[-C--:B------:R-:W-:Y:S03]  /*3f40*/  HMMA.16816.F32.BF16 R28, R180, R198.reuse, R28 ;  /* 0x000000c6b41c723c */ /* 0x080fe6000004181c */
[----:B------:R-:W-:Y:S01]  /*3f50*/  LOP3.LUT R182, R252, UR58, R185, 0x96, !PT ;  /* 0x0000003afcb67c12 */ /* 0x000fe2000f8e96b9 */
[----:B------:R-:W-:Y:S01]  /*3f60*/  VIADD R185, R186, 0x20020 ;  /* 0x00020020bab97836 */ /* 0x000fe20000000000 */
[----:B-1----:R-:W-:Y:S01]  /*3f70*/  LOP3.LUT R2, R0, UR57, R247, 0x96, !PT ;  /* 0x0000003900027c12 */ /* 0x002fe2000f8e96f7 */
[----:B------:R-:W-:Y:S02]  /*3f80*/  @P2 VIADD R185, R187, 0xffffffe0 ;  /* 0xffffffe0bbb92836 */ /* 0x000fe40000000000 */
[----:B------:R-:W-:Y:S01]  /*3f90*/  HMMA.16816.F32.BF16 R32, R168, R198, R32 ;  /* 0x000000c6a820723c */ /* 0x000fe20000041820 */
[----:B------:R-:W1:Y:S03]  /*3fa0*/  LDSM.16.M88.4 R168, [R211+0x10800] ;  /* 0x01080000d3a8783b */ /* 0x000e660000000200 */
[----:B------:R-:W-:Y:S04]  /*3fb0*/  IMAD.WIDE.U32 R182, R182, -0x2daee0ad, RZ ;  /* 0xd2511f53b6b67825 */ /* 0x000fe800078e00ff */
[-C--:B--2---:R-:W-:Y:S05]  /*3fc0*/  HMMA.16816.F32.BF16 R4, R164, R172.reuse, R4 ;  /* 0x000000aca404723c */ /* 0x084fea0000041804 */
[----:B------:R-:W-:Y:S01]  /*3fd0*/  IMAD.WIDE.U32 R180, R3, -0x326172a9, RZ ;  /* 0xcd9e8d5703b47825 */ /* 0x000fe200078e00ff */
[----:B------:R-:W-:Y:S02]  /*3fe0*/  LOP3.LUT R192, R246, UR51, R183, 0x96, !PT ;  /* 0x00000033f6c07c12 */ /* 0x000fe4000f8e96b7 */
[C---:B----4-:R-:W-:Y:S04]  /*3ff0*/  HMMA.16816.F32.BF16 R8, R176.reuse, R172, R8 ;  /* 0x000000acb008723c */ /* 0x050fe80000041808 */
[----:B------:R-:W-:Y:S01]  /*4000*/  LOP3.LUT R0, R252, UR58, R181, 0x96, !PT ;  /* 0x0000003afc007c12 */ /* 0x000fe2000f8e96b5 */
[----:B------:R-:W-:Y:S01]  /*4010*/  IMAD.WIDE.U32 R2, R2, -0x326172a9, RZ ;  /* 0xcd9e8d5702027825 */ /* 0x000fe200078e00ff */
[----:B------:R-:W-:Y:S02]  /*4020*/  @!P3 VIADDMNMX R173, R235, -R201, UR33, PT ;  /* 0x00000021ebadbe46 */ /* 0x000fe4000b8009c9 */
[-C--:B------:R-:W-:Y:S03]  /*4030*/  HMMA.16816.F32.BF16 R12, R176, R174.reuse, R12 ;  /* 0x000000aeb00c723c */ /* 0x080fe6000004180c */
[----:B------:R-:W-:Y:S01]  /*4040*/  IMAD.WIDE.U32 R192, R192, -0x326172a9, RZ ;  /* 0xcd9e8d57c0c07825 */ /* 0x000fe200078e00ff */
[--C-:B------:R-:W-:Y:S02]  /*4050*/  LOP3.LUT R181, R184, UR56, R3.reuse, 0x96, !PT ;  /* 0x00000038b8b57c12 */ /* 0x100fe4000f8e9603 */
[----:B------:R-:W-:Y:S01]  /*4060*/  LOP3.LUT R188, R180, UR56, R3, 0x96, !PT ;  /* 0x00000038b4bc7c12 */ /* 0x000fe2000f8e9603 */
[----:B------:R-:W-:Y:S01]  /*4070*/  IMAD.WIDE.U32 R196, R0, -0x2daee0ad, RZ ;  /* 0xd2511f5300c47825 */ /* 0x000fe200078e00ff */
[C---:B------:R-:W-:Y:S03]  /*4080*/  HMMA.16816.F32.BF16 R16, R164.reuse, R174, R16 ;  /* 0x000000aea410723c */ /* 0x040fe60000041810 */
[----:B------:R-:W-:Y:S01]  /*4090*/  IMAD.U32 R3, RZ, RZ, UR36 ;  /* 0x00000024ff037e24 */ /* 0x000fe2000f8e00ff */
[----:B------:R-:W-:Y:S01]  /*40a0*/  @!P3 LOP3.LUT R0, R217, 0x6, RZ, 0xc0, !PT ;  /* 0x00000006d900b812 */ /* 0x000fe200078ec0ff */
[----:B------:R-:W-:Y:S01]  /*40b0*/  IMAD.WIDE.U32 R180, R181, -0x2daee0ad, RZ ;  /* 0xd2511f53b5b47825 */ /* 0x000fe200078e00ff */
[----:B------:R-:W-:Y:S02]  /*40c0*/  SHF.R.U32.HI R217, RZ, 0x1, R216 ;  /* 0x00000001ffd97819 */ /* 0x000fe400000116d8 */
[----:B------:R-:W-:Y:S01]  /*40d0*/  LOP3.LUT R194, R2, UR48, R193, 0x96, !PT ;  /* 0x0000003002c27c12 */ /* 0x000fe2000f8e96c1 */
[-C--:B-1----:R-:W-:Y:S03]  /*40e0*/  HMMA.16816.F32.BF16 R20, R164, R168.reuse, R20 ;  /* 0x000000a8a414723c */ /* 0x082fe60000041814 */
[----:B------:R-:W-:Y:S01]  /*40f0*/  @!P3 LOP3.LUT R0, R0, 0x1e0, R217, 0xf8, !PT ;  /* 0x000001e00000b812 */ /* 0x000fe200078ef8d9 */
[----:B------:R-:W-:Y:S01]  /*4100*/  IMAD.WIDE.U32 R194, R194, -0x2daee0ad, RZ ;  /* 0xd2511f53c2c27825 */ /* 0x000fe200078e00ff */
[----:B------:R-:W-:Y:S02]  /*4110*/  LOP3.LUT R190, R246, UR51, R197, 0x96, !PT ;  /* 0x00000033f6be7c12 */ /* 0x000fe4000f8e96c5 */
[----:B------:R-:W-:Y:S01]  /*4120*/  @!P3 VIADDMNMX R172, R235, -R200, UR33, PT ;  /* 0x00000021ebacbe46 */ /* 0x000fe2000b8009c8 */
[C---:B------:R-:W-:Y:S01]  /*4130*/  HMMA.16816.F32.BF16 R24, R176.reuse, R168, R24 ;  /* 0x000000a8b018723c */ /* 0x040fe20000041818 */
[----:B------:R-:W-:Y:S03]  /*4140*/  IMAD.MOV.U32 R200, RZ, RZ, 0x8 ;  /* 0x00000008ffc87424 */ /* 0x000fe600078e00ff */
[----:B------:R-:W-:Y:S01]  /*4150*/  @!P3 IMAD R0, R3, 0x80, R0 ;  /* 0x000000800300b824 */ /* 0x000fe200078e0200 */
[----:B------:R-:W-:Y:S01]  /*4160*/  LOP3.LUT R187, R180, UR42, R195, 0x96, !PT ;  /* 0x0000002ab4bb7c12 */ /* 0x000fe2000f8e96c3 */
[----:B------:R-:W-:Y:S01]  /*4170*/  IMAD.WIDE.U32 R190, R190, -0x326172a9, RZ ;  /* 0xcd9e8d57bebe7825 */ /* 0x000fe200078e00ff */
[----:B------:R-:W-:Y:S01]  /*4180*/  @!P3 VIMNMX R3, PT, PT, R235, UR33, PT ;  /* 0x00000021eb03bc48 */ /* 0x000fe2000bfe0100 */
[-C--:B------:R-:W-:Y:S03]  /*4190*/  HMMA.16816.F32.BF16 R28, R176, R170.reuse, R28 ;  /* 0x000000aab01c723c */ /* 0x080fe6000004181c */
[C---:B------:R-:W-:Y:S01]  /*41a0*/  @!P3 VIADD R180, R0.reuse, 0x1 ;  /* 0x0000000100b4b836 */ /* 0x040fe20000000000 */
[C---:B------:R-:W-:Y:S01]  /*41b0*/  @!P3 ISETP.GE.AND P6, PT, R0.reuse, R172, PT ;  /* 0x000000ac0000b20c */ /* 0x040fe20003fc6270 */
[----:B------:R-:W-:Y:S01]  /*41c0*/  @!P3 VIADD R174, R0, 0x8 ;  /* 0x0000000800aeb836 */ /* 0x000fe20000000000 */
[----:B------:R-:W-:Y:S01]  /*41d0*/  LOP3.LUT R183, R2, UR48, R191, 0x96, !PT ;  /* 0x0000003002b77c12 */ /* 0x000fe2000f8e96bf */
[----:B------:R-:W-:Y:S01]  /*41e0*/  @!P3 VIADD R175, R0, 0x9 ;  /* 0x0000000900afb836 */ /* 0x000fe20000000000 */
[----:B------:R-:W-:Y:S04]  /*41f0*/  HMMA.16816.F32.BF16 R32, R164, R170, R32 ;  /* 0x000000aaa420723c */ /* 0x000fe80000041820 */
[-C--:B------:R-:W-:Y:S01]  /*4200*/  @!P3 ISETP.GE.AND P4, PT, R180, R173.reuse, PT ;  /* 0x000000adb400b20c */ /* 0x080fe20003f86270 */
[C---:B------:R-:W-:Y:S01]  /*4210*/  @!P3 VIADD R168, R0.reuse, 0x10 ;  /* 0x0000001000a8b836 */ /* 0x040fe20000000000 */
[C---:B------:R-:W-:Y:S01]  /*4220*/  @!P3 ISETP.GE.AND P5, PT, R0.reuse, R173, PT ;  /* 0x000000ad0000b20c */ /* 0x040fe20003fa6270 */
[----:B------:R-:W-:Y:S01]  /*4230*/  @!P3 VIADD R169, R0, 0x11 ;  /* 0x0000001100a9b836 */ /* 0x000fe20000000000 */
[----:B------:R-:W-:Y:S01]  /*4240*/  @!P3 FSEL R5, R5, -INF , !P4 ;  /* 0xff8000000505b808 */ /* 0x000fe20006000000 */
[----:B------:R-:W-:Y:S01]  /*4250*/  IMAD.WIDE.U32 R188, R188, -0x2daee0ad, RZ ;  /* 0xd2511f53bcbc7825 */ /* 0x000fe200078e00ff */
[-C--:B------:R-:W-:Y:S02]  /*4260*/  @!P3 ISETP.GE.AND P4, PT, R0, R3.reuse, PT ;  /* 0x000000030000b20c */ /* 0x080fe40003f86270 */
[----:B------:R-:W-:Y:S01]  /*4270*/  @!P3 VIADDMNMX R2, R235, R200, UR33, PT ;  /* 0x00000021eb02be46 */ /* 0x000fe2000b8001c8 */
[----:B------:R-:W-:Y:S01]  /*4280*/  IMAD.MOV.U32 R200, RZ, RZ, 0x10 ;  /* 0x00000010ffc87424 */ /* 0x000fe200078e00ff */
        /* <DEDUP_REMOVED lines=24> */
[----:B------:R-:W-:Y:S02]  /*4410*/  @!P3 FSEL R17, R17, -INF , !P6 ;  /* 0xff8000001111b808 */ /* 0x000fe40007000000 */
[----:B------:R-:W-:Y:S01]  /*4420*/  LOP3.LUT R182, R182, UR46, R181, 0x96, !PT ;  /* 0x0000002eb6b67c12 */ /* 0x000fe2000f8e96b5 */
[----:B------:R-:W-:Y:S01]  /*4430*/  IMAD.WIDE.U32 R180, R183, -0x2daee0ad, RZ ;  /* 0xd2511f53b7b47825 */ /* 0x000fe200078e00ff */
[-C--:B------:R-:W-:Y:S02]  /*4440*/  @!P3 ISETP.GE.AND P6, PT, R168, R173.reuse, PT ;  /* 0x000000ada800b20c */ /* 0x080fe40003fc6270 */
[----:B------:R-:W-:Y:S01]  /*4450*/  @!P3 FSEL R18, R18, -INF , !P5 ;  /* 0xff8000001212b808 */ /* 0x000fe20006800000 */
[----:B------:R-:W-:Y:S01]  /*4460*/  IMAD.WIDE.U32 R174, R182, -0x326172a9, RZ ;  /* 0xcd9e8d57b6ae7825 */ /* 0x000fe200078e00ff */
[----:B------:R-:W-:Y:S02]  /*4470*/  @!P3 FSEL R19, R19, -INF , !P4 ;  /* 0xff8000001313b808 */ /* 0x000fe40006000000 */
[----:B------:R-:W-:Y:S01]  /*4480*/  @!P3 ISETP.GE.AND P5, PT, R169, R173, PT ;  /* 0x000000ada900b20c */ /* 0x000fe20003fa6270 */
[----:B------:R-:W-:Y:S01]  /*4490*/  IMAD.WIDE.U32 R182, R187, -0x326172a9, RZ ;  /* 0xcd9e8d57bbb67825 */ /* 0x000fe200078e00ff */
[-C--:B------:R-:W-:Y:S02]  /*44a0*/  @!P3 ISETP.GE.AND P4, PT, R168, R172.reuse, PT ;  /* 0x000000aca800b20c */ /* 0x080fe40003f86270 */
[----:B------:R-:W-:Y:S02]  /*44b0*/  @!P3 FSEL R20, R20, -INF , !P6 ;  /* 0xff8000001414b808 */ /* 0x000fe40007000000 */
[----:B------:R-:W-:Y:S02]  /*44c0*/  @!P3 ISETP.GE.AND P6, PT, R169, R172, PT ;  /* 0x000000aca900b20c */ /* 0x000fe40003fc6270 */
[----:B------:R-:W-:Y:S02]  /*44d0*/  LOP3.LUT R178, R188, UR42, R181, 0x96, !PT ;  /* 0x0000002abcb27c12 */ /* 0x000fe4000f8e96b5 */
[----:B------:R-:W-:Y:S02]  /*44e0*/  LOP3.LUT R184, R196, UR46, R189, 0x96, !PT ;  /* 0x0000002ec4b87c12 */ /* 0x000fe4000f8e96bd */
[----:B------:R-:W-:Y:S01]  /*44f0*/  @!P3 FSEL R21, R21, -INF , !P5 ;  /* 0xff8000001515b808 */ /* 0x000fe20006800000 */
[----:B------:R-:W-:Y:S01]  /*4500*/  IMAD.WIDE.U32 R178, R178, -0x326172a9, RZ ;  /* 0xcd9e8d57b2b27825 */ /* 0x000fe200078e00ff */
[----:B------:R-:W-:Y:S02]  /*4510*/  @!P3 FSEL R22, R22, -INF , !P4 ;  /* 0xff8000001616b808 */ /* 0x000fe40006000000 */
[-C--:B------:R-:W-:Y:S01]  /*4520*/  @!P3 ISETP.GE.AND P5, PT, R168, R3.reuse, PT ;  /* 0x00000003a800b20c */ /* 0x080fe20003fa6270 */
[----:B------:R-:W-:Y:S01]  /*4530*/  IMAD.WIDE.U32 R176, R184, -0x326172a9, RZ ;  /* 0xcd9e8d57b8b07825 */ /* 0x000fe200078e00ff */
[-C--:B------:R-:W-:Y:S02]  /*4540*/  @!P3 ISETP.GE.AND P4, PT, R168, R2.reuse, PT ;  /* 0x00000002a800b20c */ /* 0x080fe40003f86270 */
[----:B------:R-:W-:Y:S01]  /*4550*/  @!P3 FSEL R23, R23, -INF , !P6 ;  /* 0xff8000001717b808 */ /* 0x000fe20007000000 */
[C---:B------:R-:W-:Y:S01]  /*4560*/  @!P3 VIADD R168, R0.reuse, 0x18 ;  /* 0x0000001800a8b836 */ /* 0x040fe20000000000 */
[-C--:B------:R-:W-:Y:S01]  /*4570*/  @!P3 ISETP.GE.AND P6, PT, R169, R3.reuse, PT ;  /* 0x00000003a900b20c */ /* 0x080fe20003fc6270 */
[----:B------:R-:W-:Y:S01]  /*4580*/  @!P3 VIADD R0, R0, 0x19 ;  /* 0x000000190000b836 */ /* 0x000fe20000000000 */
        /* <DEDUP_REMOVED lines=38> */
[----:B------:R-:W-:Y:S02]  /*47f0*/  LOP3.LUT R182, R182, UR15, R3, 0x96, !PT ;  /* 0x0000000fb6b67c12 */ /* 0x000fe4000f8e9603 */
[----:B------:R-:W-:Y:S02]  /*4800*/  @!P3 FSEL R33, R33, -INF , !P5 ;  /* 0xff8000002121b808 */ /* 0x000fe40006800000 */
[----:B------:R-:W-:Y:S02]  /*4810*/  @!P3 FSEL R35, R35, -INF , !P4 ;  /* 0xff8000002323b808 */ /* 0x000fe40006000000 */
[----:B------:R-:W-:Y:S02]  /*4820*/  @!P3 FSEL R34, R34, -INF , !P6 ;  /* 0xff8000002222b808 */ /* 0x000fe40007000000 */
        /* <DEDUP_REMOVED lines=23> */
[----:B------:R-:W-:Y:S01]  /*49a0*/  FMUL.FTZ R3, R250, 1.4426950216293334961 ;  /* 0x3fb8aa3bfa037820 */ /* 0x000fe20000410000 */
        /* <DEDUP_REMOVED lines=20> */
[----:B------:R-:W-:Y:S07]  /*4af0*/  FSEL R0, R166, RZ, P4 ;  /* 0x000000ffa6007208 */ /* 0x000fee0002000000 */
[----:B------:R-:W-:Y:S01]  /*4b00*/  MUFU.EX2 R226, R7 ;  /* 0x0000000700e27308 */ /* 0x000fe20000000800 */
[----:B------:R-:W-:Y:S01]  /*4b10*/  ISETP.LE.U32.AND P4, PT, R4, UR9, PT ;  /* 0x0000000904007c0c */ /* 0x000fe2000bf83070 */
[----:B------:R-:W-:Y:S01]  /*4b20*/  FFMA.FTZ R9, R9, UR10, -R2 ;  /* 0x0000000a09097c23 */ /* 0x000fe20008010802 */
[C---:B------:R-:W-:Y:S07]  /*4b30*/  LOP3.LUT R4, R165.reuse, 0xffff, RZ, 0xc0, !PT ;  /* 0x0000ffffa5047812 */ /* 0x040fee00078ec0ff */
[----:B------:R-:W4:Y:S01]  /*4b40*/  MUFU.EX2 R230, R8 ;  /* 0x0000000800e67308 */ /* 0x000f220000000800 */
[----:B--2---:R-:W-:Y:S01]  /*4b50*/  LOP3.LUT R5, R165, 0xff, RZ, 0xc0, !PT ;  /* 0x000000ffa5057812 */ /* 0x004fe200078ec0ff */
[----:B------:R-:W-:Y:S01]  /*4b60*/  FFMA.FTZ R10, R10, UR10, -R0 ;  /* 0x0000000a0a0a7c23 */ /* 0x000fe20008010800 */
[----:B------:R-:W-:Y:S07]  /*4b70*/  SHF.R.U32.HI R4, RZ, 0x8, R4 ;  /* 0x00000008ff047819 */ /* 0x000fee0000011604 */
[----:B------:R-:W2:Y:S01]  /*4b80*/  MUFU.EX2 R229, R9 ;  /* 0x0000000900e57308 */ /* 0x000ea20000000800 */
[----:B------:R-:W-:Y:S01]  /*4b90*/  ISETP.LE.U32.AND P5, PT, R5, UR9, PT ;  /* 0x0000000905007c0c */ /* 0x000fe2000bfa3070 */
[----:B-1----:R-:W-:Y:S01]  /*4ba0*/  @!P3 FADD.FTZ R225, -R225, -RZ ;  /* 0x800000ffe1e1b221 */ /* 0x002fe20000010100 */
[----:B------:R-:W-:Y:S01]  /*4bb0*/  LOP3.LUT R4, R4, 0xffff, RZ, 0xc0, !PT ;  /* 0x0000ffff04047812 */ /* 0x000fe200078ec0ff */
[----:B------:R-:W-:Y:S01]  /*4bc0*/  FFMA.FTZ R12, R12, UR10, -R2 ;  /* 0x0000000a0c0c7c23 */ /* 0x000fe20008010802 */
[----:B------:R-:W-:Y:S01]  /*4bd0*/  PRMT R5, R165, 0x7632, R5 ;  /* 0x00007632a5057816 */ /* 0x000fe20000000005 */
[----:B------:R-:W-:Y:S01]  /*4be0*/  @!P4 FADD.FTZ R222, -R222, -RZ ;  /* 0x800000ffdedec221 */ /* 0x000fe20000010100 */
[----:B------:R-:W-:Y:S03]  /*4bf0*/  ISETP.LE.U32.AND P4, PT, R4, UR9, PT ;  /* 0x0000000904007c0c */ /* 0x000fe6000bf83070 */
[----:B------:R-:W1:Y:S01]  /*4c00*/  MUFU.EX2 R234, R10 ;  /* 0x0000000a00ea7308 */ /* 0x000e620000000800 */
[----:B------:R-:W-:Y:S01]  /*4c10*/  LOP3.LUT R4, R5, 0xff, RZ, 0xc0, !PT ;  /* 0x000000ff05047812 */ /* 0x000fe200078ec0ff */
[----:B------:R-:W-:Y:S01]  /*4c20*/  FFMA.FTZ R11, R11, UR10, -R0 ;  /* 0x0000000a0b0b7c23 */ /* 0x000fe20008010800 */
[----:B------:R-:W-:Y:S07]  /*4c30*/  SHF.R.U32.HI R165, RZ, 0x18, R165 ;  /* 0x00000018ffa57819 */ /* 0x000fee00000116a5 */
[----:B------:R-:W3:Y:S01]  /*4c40*/  MUFU.EX2 R228, R12 ;  /* 0x0000000c00e47308 */ /* 0x000ee20000000800 */
[----:B------:R-:W-:Y:S01]  /*4c50*/  ISETP.LE.U32.AND P3, PT, R4, UR9, PT ;  /* 0x0000000904007c0c */ /* 0x000fe2000bf63070 */
[----:B----4-:R-:W-:Y:S01]  /*4c60*/  @!P5 FADD.FTZ R230, -R230, -RZ ;  /* 0x800000ffe6e6d221 */ /* 0x010fe20000010100 */
[----:B------:R-:W-:Y:S01]  /*4c70*/  ISETP.LE.U32.AND P5, PT, R167, UR9, PT ;  /* 0x00000009a7007c0c */ /* 0x000fe2000bfa3070 */
[----:B------:R-:W-:Y:S01]  /*4c80*/  @!P6 FADD.FTZ R226, -R226, -RZ ;  /* 0x800000ffe2e2e221 */ /* 0x000fe20000010100 */
[----:B------:R-:W-:Y:S05]  /*4c90*/  FFMA.FTZ R13, R13, UR10, -R2 ;  /* 0x0000000a0d0d7c23 */ /* 0x000fea0008010802 */
[----:B------:R-:W4:Y:S01]  /*4ca0*/  MUFU.EX2 R233, R11 ;  /* 0x0000000b00e97308 */ /* 0x000f220000000800 */
[----:B------:R-:W-:Y:S01]  /*4cb0*/  ISETP.LE.U32.AND P6, PT, R165, UR9, PT ;  /* 0x00000009a5007c0c */ /* 0x000fe2000bfc3070 */
[----:B--2---:R-:W-:Y:S01]  /*4cc0*/  @!P4 FADD.FTZ R229, -R229, -RZ ;  /* 0x800000ffe5e5c221 */ /* 0x004fe20000010100 */
[----:B------:R-:W-:Y:S07]  /*4cd0*/  ISETP.GT.U32.AND P4, PT, R168, UR9, PT ;  /* 0x00000009a8007c0c */ /* 0x000fee000bf84070 */
[----:B------:R-:W2:Y:S01]  /*4ce0*/  MUFU.EX2 R227, R13 ;  /* 0x0000000d00e37308 */ /* 0x000ea20000000800 */
[--C-:B------:R-:W-:Y:S01]  /*4cf0*/  FFMA.FTZ R14, R14, UR10, -R0.reuse ;  /* 0x0000000a0e0e7c23 */ /* 0x100fe20008010800 */
[----:B------:R-:W-:Y:S01]  /*4d00*/  FFMA.FTZ R15, R15, UR10, -R0 ;  /* 0x0000000a0f0f7c23 */ /* 0x000fe20008010800 */
[----:B------:R-:W-:Y:S04]  /*4d10*/  IMAD.WIDE.U32 R6, R182, -0x2daee0ad, RZ ;  /* 0xd2511f53b6067825 */ /* 0x000fe800078e00ff */
[----:B-1----:R-:W-:Y:S03]  /*4d20*/  @!P3 FADD.FTZ R234, -R234, -RZ ;  /* 0x800000ffeaeab221 */ /* 0x002fe60000010100 */
[----:B------:R-:W1:Y:S01]  /*4d30*/  MUFU.EX2 R231, R14 ;  /* 0x0000000e00e77308 */ /* 0x000e620000000800 */
[----:B------:R-:W-:Y:S01]  /*4d40*/  ISETP.GT.U32.AND P3, PT, R171, UR9, PT ;  /* 0x00000009ab007c0c */ /* 0x000fe2000bf64070 */
[----:B---3--:R-:W-:Y:S01]  /*4d50*/  @!P5 FADD.FTZ R228, -R228, -RZ ;  /* 0x800000ffe4e4d221 */ /* 0x008fe20000010100 */
[----:B------:R-:W-:Y:S07]  /*4d60*/  ISETP.LE.U32.AND P5, PT, R172, UR9, PT ;  /* 0x00000009ac007c0c */ /* 0x000fee000bfa3070 */
[----:B------:R-:W3:Y:S01]  /*4d70*/  MUFU.EX2 R232, R15 ;  /* 0x0000000f00e87308 */ /* 0x000ee20000000800 */
[----:B----4-:R-:W-:Y:S01]  /*4d80*/  @!P6 FADD.FTZ R233, -R233, -RZ ;  /* 0x800000ffe9e9e221 */ /* 0x010fe20000010100 */
[----:B------:R-:W-:Y:S01]  /*4d90*/  ISETP.GT.U32.AND P6, PT, R169, UR9, PT ;  /* 0x00000009a9007c0c */ /* 0x000fe2000bfc4070 */
[----:B------:R-:W-:Y:S01]  /*4da0*/  FFMA.FTZ R18, R18, UR10, -R3 ;  /* 0x0000000a12127c23 */ /* 0x000fe20008010803 */
[----:B------:R-:W-:Y:S01]  /*4db0*/  LOP3.LUT R7, R170, UR12, R7, 0x96, !PT ;  /* 0x0000000caa077c12 */ /* 0x000fe2000f8e9607 */
[----:B--2---:R-:W-:Y:S01]  /*4dc0*/  @P4 FADD.FTZ R227, -R227, -RZ ;  /* 0x800000ffe3e34221 */ /* 0x004fe20000010100 */
[----:B------:R-:W-:Y:S04]  /*4dd0*/  ISETP.GT.U32.AND P4, PT, R173, UR9, PT ;  /* 0x00000009ad007c0c */ /* 0x000fe8000bf84070 */
[----:B------:R-:W2:Y:S01]  /*4de0*/  MUFU.EX2 R219, R18 ;  /* 0x0000001200db7308 */ /* 0x000ea20000000800 */
        /* <DEDUP_REMOVED lines=10> */
[----:B---3--:R-:W-:Y:S01]  /*4e90*/  @P6 FADD.FTZ R232, -R232, -RZ ;  /* 0x800000ffe8e86221 */ /* 0x008fe20000010100 */
[----:B------:R-:W-:Y:S01]  /*4ea0*/  LOP3.LUT R6, R7, 0xff, RZ, 0xc0, !PT ;  /* 0x000000ff07067812 */ /* 0x000fe200078ec0ff */
[----:B------:R-:W-:Y:S01]  /*4eb0*/  @P4 FADD.FTZ R196, -R196, -RZ ;  /* 0x800000ffc4c44221 */ /* 0x000fe20000010100 */
[----:B------:R-:W-:Y:S01]  /*4ec0*/  ISETP.GT.U32.AND P6, PT, R175, UR9, PT ;  /* 0x00000009af007c0c */ /* 0x000fe2000bfc4070 */
[----:B------:R-:W-:Y:S01]  /*4ed0*/  FFMA.FTZ R25, R25, UR10, -R2 ;  /* 0x0000000a19197c23 */ /* 0x000fe20008010802 */
[----:B------:R-:W-:Y:S01]  /*4ee0*/  ISETP.LE.U32.AND P5, PT, R6, UR9, PT ;  /* 0x0000000906007c0c */ /* 0x000fe2000bfa3070 */
[----:B------:R-:W3:Y:S01]  /*4ef0*/  MUFU.EX2 R191, R20 ;  /* 0x0000001400bf7308 */ /* 0x000ee20000000800 */
[----:B------:R-:W-:Y:S01]  /*4f00*/  SHF.R.U32.HI R6, RZ, 0x18, R7 ;  /* 0x00000018ff067819 */ /* 0x000fe20000011607 */
[----:B------:R-:W-:Y:S01]  /*4f10*/  FFMA.FTZ R34, R34, UR10, -R3 ;  /* 0x0000000a22227c23 */ /* 0x000fe20008010803 */
[----:B------:R-:W-:Y:S07]  /*4f20*/  LOP3.LUT R5, R174, UR12, R5, 0x96, !PT ;  /* 0x0000000cae057c12 */ /* 0x000fee000f8e9605 */
[----:B------:R-:W-:Y:S01]  /*4f30*/  MUFU.EX2 R220, R25 ;  /* 0x0000001900dc7308 */ /* 0x000fe20000000800 */
[----:B------:R-:W-:Y:S01]  /*4f40*/  LOP3.LUT R8, R7, 0xffff, RZ, 0xc0, !PT ;  /* 0x0000ffff07087812 */ /* 0x000fe200078ec0ff */
[----:B--2---:R-:W-:Y:S01]  /*4f50*/  @P3 FADD.FTZ R219, -R219, -RZ ;  /* 0x800000ffdbdb3221 */ /* 0x004fe20000010100 */
        /* <DEDUP_REMOVED lines=15> */
[----:B---3--:R-:W-:Y:S01]  /*5050*/  @!P5 FADD.FTZ R191, -R191, -RZ ;  /* 0x800000ffbfbfd221 */ /* 0x008fe20000010100 */
        /* <DEDUP_REMOVED lines=27> */
[--C-:B------:R-:W-:Y:S01]  /*5210*/  FFMA.FTZ R30, R30, UR10, -R0.reuse ;  /* 0x0000000a1e1e7c23 */ /* 0x100fe20008010800 */
[----:B------:R-:W-:Y:S01]  /*5220*/  PRMT R5, R4, 0x7773, RZ ;  /* 0x0000777304057816 */ /* 0x000fe200000000ff */
[----:B----4-:R-:W-:Y:S01]  /*5230*/  @!P3 FADD.FTZ R221, -R221, -RZ ;  /* 0x800000ffddddb221 */ /* 0x010fe20000010100 */
[----:B------:R-:W-:Y:S01]  /*5240*/  F2FP.RELU.BF16.F32.PACK_AB R4, R222, R184 ;  /* 0x000000b8de04723e */ /* 0x000fe200000018ff */
[----:B------:R-:W-:Y:S01]  /*5250*/  FFMA.FTZ R26, R26, UR10, -R0 ;  /* 0x0000000a1a1a7c23 */ /* 0x000fe20008010800 */
[----:B------:R-:W-:Y:S01]  /*5260*/  ISETP.LE.U32.AND P3, PT, R10, UR9, PT ;  /* 0x000000090a007c0c */ /* 0x000fe2000bf63070 */
[----:B------:R-:W-:Y:S01]  /*5270*/  FFMA.FTZ R2, R29, UR10, -R2 ;  /* 0x0000000a1d027c23 */ /* 0x000fe20008010802 */
[----:B------:R-:W-:Y:S01]  /*5280*/  SEL R200, R200, 0xfffffff0, !P0 ;  /* 0xfffffff0c8c87807 */ /* 0x000fe20004000000 */
[----:B------:R3:W-:Y:S01]  /*5290*/  STS [R186+0x20000], R4 ;  /* 0x02000004ba007388 */ /* 0x0007e20000000800 */
[----:B-1----:R-:W-:Y:S01]  /*52a0*/  @!P4 FADD.FTZ R223, -R223, -RZ ;  /* 0x800000ffdfdfc221 */ /* 0x002fe20000010100 */
[----:B------:R-:W-:Y:S01]  /*52b0*/  @P6 FADD.FTZ R189, -R189, -RZ ;  /* 0x800000ffbdbd6221 */ /* 0x000fe20000010100 */
[----:B------:R-:W-:Y:S01]  /*52c0*/  ISETP.GT.U32.AND P6, PT, R3, UR9, PT ;  /* 0x0000000903007c0c */ /* 0x000fe2000bfc4070 */
[----:B------:R-:W-:Y:S01]  /*52d0*/  IMAD.IADD R187, R186, 0x1, R200 ;  /* 0x00000001babb7824 */ /* 0x000fe200078e02c8 */
[----:B------:R-:W-:Y:S01]  /*52e0*/  F2FP.RELU.BF16.F32.PACK_AB R3, R226, R225 ;  /* 0x000000e1e203723e */ /* 0x000fe200000018ff */
[----:B------:R-:W-:Y:S01]  /*52f0*/  FFMA.FTZ R0, R31, UR10, -R0 ;  /* 0x0000000a1f007c23 */ /* 0x000fe20008010800 */
[----:B------:R-:W-:Y:S01]  /*5300*/  ISETP.GT.U32.AND P4, PT, R9, UR9, PT ;  /* 0x0000000909007c0c */ /* 0x000fe2000bf84070 */
[----:B------:R1:W4:Y:S01]  /*5310*/  MUFU.EX2 R194, R2 ;  /* 0x0000000200c27308 */ /* 0x0003220000000800 */
[----:B------:R-:W-:Y:S01]  /*5320*/  LEA R204, R202, UR4, 0x1 ;  /* 0x00000004cacc7c11 */ /* 0x000fe2000f8e08ff */
[----:B------:R4:W-:Y:S01]  /*5330*/  STS [R186+0x20400], R3 ;  /* 0x02040003ba007388 */ /* 0x0009e20000000800 */
[----:B--2---:R-:W-:Y:S01]  /*5340*/  @!P3 FADD.FTZ R188, -R188, -RZ ;  /* 0x800000ffbcbcb221 */ /* 0x004fe20000010100 */
[----:B------:R-:W-:Y:S06]  /*5350*/  ISETP.LE.U32.AND P3, PT, R6, UR9, PT ;  /* 0x0000000906007c0c */ /* 0x000fec000bf63070 */
[----:B------:R2:W-:Y:S01]  /*5360*/  MUFU.EX2 R217, R0 ;  /* 0x0000000000d97308 */ /* 0x0005e20000000800 */
[----:B------:R-:W-:Y:S01]  /*5370*/  F2FP.RELU.BF16.F32.PACK_AB R6, R229, R230 ;  /* 0x000000e6e506723e */ /* 0x000fe200000018ff */
[--C-:B------:R-:W-:Y:S08]  /*5380*/  IMAD.IADD R209, R205, 0x1, R204.reuse ;  /* 0x00000001cdd17824 */ /* 0x100ff000078e02cc */
[----:B------:R-:W2:Y:S01]  /*5390*/  MUFU.EX2 R224, R26 ;  /* 0x0000001a00e07308 */ /* 0x000ea20000000800 */
[----:B------:R-:W-:Y:S01]  /*53a0*/  @P4 FADD.FTZ R193, -R193, -RZ ;  /* 0x800000ffc1c14221 */ /* 0x000fe20000010100 */
[----:B------:R-:W-:Y:S01]  /*53b0*/  ISETP.GT.U32.AND P4, PT, R5, UR9, PT ;  /* 0x0000000905007c0c */ /* 0x000fe2000bf84070 */
[----:B-1----:R-:W-:Y:S01]  /*53c0*/  IMAD.IADD R2, R200, 0x1, R185 ;  /* 0x00000001c8027824 */ /* 0x002fe200078e02b9 */
[----:B------:R-:W-:Y:S06]  /*53d0*/  F2FP.RELU.BF16.F32.PACK_AB R5, R233, R234 ;  /* 0x000000eae905723e */ /* 0x000fec00000018ff */
[----:B------:R-:W-:Y:S01]  /*53e0*/  MUFU.EX2 R192, R34 ;  /* 0x0000002200c07308 */ /* 0x000fe20000000800 */
[----:B---3--:R-:W-:Y:S01]  /*53f0*/  F2FP.RELU.BF16.F32.PACK_AB R4, R196, R197 ;  /* 0x000000c5c404723e */ /* 0x008fe200000018ff */
[----:B----4-:R-:W-:Y:S01]  /*5400*/  @P6 FADD.FTZ R194, -R194, -RZ ;  /* 0x800000ffc2c26221 */ /* 0x010fe20000010100 */
[----:B--2---:R-:W-:Y:S07]  /*5410*/  F2FP.RELU.BF16.F32.PACK_AB R0, R189, R188 ;  /* 0x000000bcbd00723e */ /* 0x004fee00000018ff */
[----:B------:R-:W1:Y:S01]  /*5420*/  MUFU.EX2 R195, R28 ;  /* 0x0000001c00c37308 */ /* 0x000e620000000800 */
[----:B------:R-:W-:Y:S01]  /*5430*/  LEA R200, R214, UR4, 0x1 ;  /* 0x00000004d6c87c11 */ /* 0x000fe2000f8e08ff */
[----:B------:R2:W-:Y:S01]  /*5440*/  STS [R187+0x20000], R4 ;  /* 0x02000004bb007388 */ /* 0x0005e20000000800 */
[----:B------:R-:W-:Y:S01]  /*5450*/  @!P5 FADD.FTZ R224, -R224, -RZ ;  /* 0x800000ffe0e0d221 */ /* 0x000fe20000010100 */
[----:B------:R-:W-:Y:S06]  /*5460*/  ISETP.GT.U32.AND P5, PT, R11, UR9, PT ;  /* 0x000000090b007c0c */ /* 0x000fec000bfa4070 */
[----:B------:R-:W3:Y:S01]  /*5470*/  MUFU.EX2 R201, R30 ;  /* 0x0000001e00c97308 */ /* 0x000ee20000000800 */
[----:B------:R-:W-:Y:S01]  /*5480*/  @P4 FADD.FTZ R217, -R217, -RZ ;  /* 0x800000ffd9d94221 */ /* 0x000fe20000010100 */
[----:B------:R-:W-:Y:S02]  /*5490*/  F2FP.RELU.BF16.F32.PACK_AB R3, R206, R219 ;  /* 0x000000dbce03723e */ /* 0x000fe400000018ff */
[----:B------:R-:W-:Y:S02]  /*54a0*/  FSETP.GE.FTZ.AND P4, PT, R222, RZ, PT ;  /* 0x000000ffde00720b */ /* 0x000fe40003f96000 */
[----:B------:R-:W-:Y:S01]  /*54b0*/  FSETP.GE.FTZ.AND P6, PT, R196, RZ, PT ;  /* 0x000000ffc400720b */ /* 0x000fe20003fd6000 */
[----:B------:R4:W-:Y:S01]  /*54c0*/  STS [R187+0x20400], R3 ;  /* 0x02040003bb007388 */ /* 0x0009e20000000800 */
[----:B-1----:R-:W-:Y:S03]  /*54d0*/  @!P3 FADD.FTZ R195, -R195, -RZ ;  /* 0x800000ffc3c3b221 */ /* 0x002fe60000010100 */
[----:B------:R1:W-:Y:S01]  /*54e0*/  STS [R186+0x21000], R6 ;  /* 0x02100006ba007388 */ /* 0x0003e20000000800 */
[----:B------:R-:W-:Y:S01]  /*54f0*/  @P5 FADD.FTZ R192, -R192, -RZ ;  /* 0x800000ffc0c05221 */ /* 0x000fe20000010100 */
[----:B------:R-:W-:Y:S01]  /*5500*/  ISETP.GT.U32.AND P5, PT, R7, UR9, PT ;  /* 0x0000000907007c0c */ /* 0x000fe2000bfa4070 */
[----:B------:R-:W-:Y:S01]  /*5510*/  IMAD.MOV.U32 R7, RZ, RZ, 0x20 ;  /* 0x00000020ff077424 */ /* 0x000fe200078e00ff */
[----:B------:R1:W-:Y:S04]  /*5520*/  STS [R186+0x21400], R5 ;  /* 0x02140005ba007388 */ /* 0x0003e80000000800 */
[----:B------:R-:W-:Y:S02]  /*5530*/  SEL R203, R7, 0xffffffe0, !P1 ;  /* 0xffffffe007cb7807 */ /* 0x000fe40004800000 */
[----:B--2---:R-:W-:Y:S03]  /*5540*/  F2FP.RELU.BF16.F32.PACK_AB R4, R190, R191 ;  /* 0x000000bfbe04723e */ /* 0x004fe600000018ff */
[----:B------:R-:W-:Y:S02]  /*5550*/  IMAD.IADD R202, R200, 0x1, R203 ;  /* 0x00000001c8ca7824 */ /* 0x000fe400078e02cb */
[----:B---3--:R-:W-:Y:S01]  /*5560*/  @P5 FADD.FTZ R201, -R201, -RZ ;  /* 0x800000ffc9c95221 */ /* 0x008fe20000010100 */
[----:B------:R-:W-:Y:S01]  /*5570*/  IMAD.IADD R210, R203, 0x1, R204 ;  /* 0x00000001cbd27824 */ /* 0x000fe200078e02cc */
[----:B------:R-:W-:Y:S01]  /*5580*/  FSETP.GE.FTZ.AND P5, PT, R191, RZ, PT ;  /* 0x000000ffbf00720b */ /* 0x000fe20003fb6000 */
[----:B------:R-:W-:Y:S01]  /*5590*/  IMAD.IADD R211, R203, 0x1, R209 ;  /* 0x00000001cbd37824 */ /* 0x000fe200078e02d1 */
[----:B----4-:R-:W-:Y:S02]  /*55a0*/  F2FP.RELU.BF16.F32.PACK_AB R3, R198, R199 ;  /* 0x000000c7c603723e */ /* 0x010fe400000018ff */
[----:B-1----:R-:W-:Y:S02]  /*55b0*/  F2FP.RELU.BF16.F32.PACK_AB R6, R227, R228 ;  /* 0x000000e4e306723e */ /* 0x002fe400000018ff */
[----:B------:R-:W-:Y:S03]  /*55c0*/  F2FP.RELU.BF16.F32.PACK_AB R5, R232, R231 ;  /* 0x000000e7e805723e */ /* 0x000fe600000018ff */
[----:B------:R-:W-:Y:S04]  /*55d0*/  STS [R187+0x21000], R6 ;  /* 0x02100006bb007388 */ /* 0x000fe80000000800 */
[----:B------:R-:W-:Y:S04]  /*55e0*/  STS [R187+0x21400], R5 ;  /* 0x02140005bb007388 */ /* 0x000fe80000000800 */
[----:B------:R1:W-:Y:S04]  /*55f0*/  STS [R185], R4 ;  /* 0x00000004b9007388 */ /* 0x0003e80000000800 */
        /* <DEDUP_REMOVED lines=108> */
[----:B------:R1:W4:Y:S03]  /*5cc0*/  LDSM.16.M88.4 R172, [R2+0xb000] ;  /* 0x00b0000002ac783b */ /* 0x0003260000000200 */
        /* <DEDUP_REMOVED lines=17> */
[-C--:B------:R-:W-:Y:S10]  /*5de0*/  FSEL R0, R0, R177.reuse, P3 ;  /* 0x000000b100007208 */ /* 0x080ff40001800000 */
[----:B------:R-:W-:Y:S01]  /*5df0*/  FADD.FTZ R32, -R177, R32 ;  /* 0x00000020b1207221 */ /* 0x000fe20000010100 */
[----:B------:R-:W-:Y:S01]  /*5e00*/  FSETP.GE.FTZ.AND P3, PT, R197, RZ, PT ;  /* 0x000000ffc500720b */ /* 0x000fe20003f76000 */
[----:B---3--:R-:W-:Y:S01]  /*5e10*/  FADD.FTZ R6, -R176, R6 ;  /* 0x00000006b0067221 */ /* 0x008fe20000010100 */
[-C--:B------:R-:W-:Y:S01]  /*5e20*/  FSEL R165, R5, R177.reuse, P4 ;  /* 0x000000b105a57208 */ /* 0x080fe20002000000 */
[----:B------:R-:W-:Y:S01]  /*5e30*/  FMUL.FTZ R178, R184, R0 ;  /* 0x00000000b8b27220 */ /* 0x000fe20000410000 */
[----:B------:R-:W-:Y:S01]  /*5e40*/  FSETP.GE.FTZ.AND P4, PT, R190, RZ, PT ;  /* 0x000000ffbe00720b */ /* 0x000fe20003f96000 */
[----:B------:R-:W-:Y:S01]  /*5e50*/  IMAD.SHL.U32 R184, R216, 0x40, RZ ;  /* 0x00000040d8b87824 */ /* 0x000fe200078e00ff */
[----:B------:R-:W-:Y:S01]  /*5e60*/  FSEL R17, R164, R177, P3 ;  /* 0x000000b1a4117208 */ /* 0x000fe20001800000 */
[----:B------:R-:W-:Y:S01]  /*5e70*/  FADD.FTZ R5, -R177, R20 ;  /* 0x00000014b1057221 */ /* 0x000fe20000010100 */
[----:B------:R-:W-:Y:S01]  /*5e80*/  FSETP.GE.FTZ.AND P3, PT, R189, RZ, PT ;  /* 0x000000ffbd00720b */ /* 0x000fe20003f76000 */
[----:B------:R-:W-:Y:S01]  /*5e90*/  FMUL.FTZ R20, R222, R165 ;  /* 0x000000a5de147220 */ /* 0x000fe20000410000 */
[----:B------:R-:W-:Y:S01]  /*5ea0*/  LOP3.LUT R0, R184, 0x1c0, RZ, 0xc0, !PT ;  /* 0x000001c0b8007812 */ /* 0x000fe200078ec0ff */
[----:B------:R-:W-:Y:S01]  /*5eb0*/  FMUL.FTZ R17, R197, R17 ;  /* 0x00000011c5117220 */ /* 0x000fe20000410000 */
[-C--:B------:R-:W-:Y:S02]  /*5ec0*/  FSEL R5, R5, R177.reuse, P5 ;  /* 0x000000b105057208 */ /* 0x080fe40002800000 */
[----:B------:R-:W-:Y:S02]  /*5ed0*/  LOP3.LUT R0, R0, 0x38, R215, 0xf8, !PT ;  /* 0x0000003800007812 */ /* 0x000fe400078ef8d7 */
[----:B------:R-:W-:Y:S02]  /*5ee0*/  FSEL R16, R16, R177, P6 ;  /* 0x000000b110107208 */ /* 0x000fe40003000000 */
[----:B------:R-:W-:Y:S01]  /*5ef0*/  LOP3.LUT R0, R2, R0, RZ, 0x3c, !PT ;  /* 0x0000000002007212 */ /* 0x000fe200078e3cff */
[----:B------:R-:W-:Y:S01]  /*5f00*/  FADD.FTZ R2, -R177, R21 ;  /* 0x00000015b1027221 */ /* 0x000fe20000010100 */
[----:B------:R-:W-:Y:S01]  /*5f10*/  FMUL.FTZ R21, R191, R5 ;  /* 0x00000005bf157220 */ /* 0x000fe20000410000 */
[----:B------:R-:W-:Y:S01]  /*5f20*/  F2FP.BF16.F32.PACK_AB R5, R20, R178 ;  /* 0x000000b21405723e */ /* 0x000fe200000010ff */
[----:B------:R-:W-:Y:S02]  /*5f30*/  FMUL.FTZ R16, R196, R16 ;  /* 0x00000010c4107220 */ /* 0x000fe40000410000 */
[----:B------:R-:W-:Y:S02]  /*5f40*/  FSEL R2, R2, R177, P4 ;  /* 0x000000b102027208 */ /* 0x000fe40002000000 */
[----:B------:R-:W-:Y:S02]  /*5f50*/  FSETP.GE.FTZ.AND P4, PT, R188, RZ, PT ;  /* 0x000000ffbc00720b */ /* 0x000fe40003f96000 */
[----:B------:R-:W-:Y:S01]  /*5f60*/  F2FP.BF16.F32.PACK_AB R20, R16, R17 ;  /* 0x000000111014723e */ /* 0x000fe200000010ff */
[----:B------:R-:W-:Y:S05]  /*5f70*/  FMUL.FTZ R2, R190, R2 ;  /* 0x00000002be027220 */ /* 0x000fea0000410000 */
[----:B------:R-:W-:Y:S02]  /*5f80*/  F2FP.BF16.F32.PACK_AB R21, R2, R21 ;  /* 0x000000150215723e */ /* 0x000fe400000010ff */
[----:B------:R-:W-:Y:S01]  /*5f90*/  FSEL R2, R32, R177, P4 ;  /* 0x000000b120027208 */ /* 0x000fe20002000000 */
[----:B------:R-:W-:Y:S01]  /*5fa0*/  @P3 FADD.FTZ R177, -R177, R33 ;  /* 0x00000021b1b13221 */ /* 0x000fe20000010100 */
[----:B------:R-:W-:Y:S01]  /*5fb0*/  FSETP.GE.FTZ.AND P3, PT, R225, RZ, PT ;  /* 0x000000ffe100720b */ /* 0x000fe20003f76000 */
[----:B------:R-:W-:Y:S01]  /*5fc0*/  FADD.FTZ R32, -R176, R7 ;  /* 0x00000007b0207221 */ /* 0x000fe20000010100 */
[----:B------:R-:W-:Y:S01]  /*5fd0*/  FSETP.GE.FTZ.AND P4, PT, R226, RZ, PT ;  /* 0x000000ffe200720b */ /* 0x000fe20003f96000 */
[----:B------:R-:W-:Y:S01]  /*5fe0*/  FMUL.FTZ R188, R188, R2 ;  /* 0x00000002bcbc7220 */ /* 0x000fe20000410000 */
[----:B------:R-:W-:Y:S01]  /*5ff0*/  FSEL R33, R6, R176, P3 ;  /* 0x000000b006217208 */ /* 0x000fe20001800000 */
[----:B-1----:R-:W-:Y:S10]  /*6000*/  BRA.U !UP0, `(.L_x_977) ;  /* 0x0000000108647547 */ /* 0x002ff4000b800000 */
        /* <DEDUP_REMOVED lines=25> */
.L_x_977:
[----:B------:R2:W-:Y:S01]  /*61a0*/  STS [R186+0x1c000], R5 ;  /* 0x01c00005ba007388 */ /* 0x0005e20000000800 */
[-C--:B------:R-:W-:Y:S01]  /*61b0*/  FSEL R2, R32, R176.reuse, P4 ;  /* 0x000000b020027208 */ /* 0x080fe20002000000 */
[----:B------:R-:W-:Y:S01]  /*61c0*/  FADD.FTZ R18, -R176, R18 ;  /* 0x00000012b0127221 */ /* 0x000fe20000010100 */
[----:B------:R-:W-:Y:S01]  /*61d0*/  FSETP.GE.FTZ.AND P4, PT, R219, RZ, PT ;  /* 0x000000ffdb00720b */ /* 0x000fe20003f96000 */
[----:B------:R-:W-:Y:S01]  /*61e0*/  FMUL.FTZ R33, R225, R33 ;  /* 0x00000021e1217220 */ /* 0x000fe20000410000 */
[----:B------:R-:W-:Y:S01]  /*61f0*/  FSETP.GE.FTZ.AND P3, PT, R206, RZ, PT ;  /* 0x000000ffce00720b */ /* 0x000fe20003f76000 */
[----:B------:R-:W-:Y:S01]  /*6200*/  FADD.FTZ R23, -R176, R23 ;  /* 0x00000017b0177221 */ /* 0x000fe20000010100 */
[----:B------:R-:W-:Y:S01]  /*6210*/  FSEL R18, R18, R176, P4 ;  /* 0x000000b012127208 */ /* 0x000fe20002000000 */
[----:B------:R-:W-:Y:S01]  /*6220*/  FADD.FTZ R22, -R176, R22 ;  /* 0x00000016b0167221 */ /* 0x000fe20000010100 */
[----:B------:R-:W-:Y:S01]  /*6230*/  FSETP.GE.FTZ.AND P4, PT, R198, RZ, PT ;  /* 0x000000ffc600720b */ /* 0x000fe20003f96000 */
[----:B------:R-:W-:Y:S01]  /*6240*/  FADD.FTZ R34, -R176, R34 ;  /* 0x00000022b0227221 */ /* 0x000fe20000010100 */
[----:B------:R-:W-:Y:S01]  /*6250*/  FSETP.GE.FTZ.AND P5, PT, R199, RZ, PT ;  /* 0x000000ffc700720b */ /* 0x000fe20003fb6000 */
[----:B-1----:R-:W-:Y:S01]  /*6260*/  FMUL.FTZ R6, R219, R18 ;  /* 0x00000012db067220 */ /* 0x002fe20000410000 */
[-C--:B------:R-:W-:Y:S01]  /*6270*/  FSEL R23, R23, R176.reuse, P4 ;  /* 0x000000b017177208 */ /* 0x080fe20002000000 */
[C---:B-----5:R-:W-:Y:S01]  /*6280*/  FADD.FTZ R9, -R3.reuse, R9 ;  /* 0x0000000903097221 */ /* 0x060fe20000010100 */
[----:B------:R-:W-:Y:S01]  /*6290*/  FSETP.GE.FTZ.AND P4, PT, R192, RZ, PT ;  /* 0x000000ffc000720b */ /* 0x000fe20003f96000 */
[C---:B------:R-:W-:Y:S01]  /*62a0*/  FADD.FTZ R12, -R3.reuse, R12 ;  /* 0x0000000c030c7221 */ /* 0x040fe20000010100 */
[-C--:B------:R-:W-:Y:S01]  /*62b0*/  FSEL R22, R22, R176.reuse, P5 ;  /* 0x000000b016167208 */ /* 0x080fe20002800000 */
[C---:B------:R-:W-:Y:S01]  /*62c0*/  FADD.FTZ R7, -R3.reuse, R13 ;  /* 0x0000000d03077221 */ /* 0x040fe20000010100 */
[----:B------:R-:W-:Y:S01]  /*62d0*/  FSEL R34, R34, R176, P4 ;  /* 0x000000b022227208 */ /* 0x000fe20002000000 */
[C---:B------:R-:W-:Y:S01]  /*62e0*/  FADD.FTZ R24, -R3.reuse, R24 ;  /* 0x0000001803187221 */ /* 0x040fe20000010100 */
[----:B------:R-:W-:Y:S01]  /*62f0*/  FSETP.GE.FTZ.AND P4, PT, R230, RZ, PT ;  /* 0x000000ffe600720b */ /* 0x000fe20003f96000 */
[----:B------:R-:W-:Y:S01]  /*6300*/  FADD.FTZ R28, -R3, R28 ;  /* 0x0000001c031c7221 */ /* 0x000fe20000010100 */
[----:B------:R-:W-:Y:S01]  /*6310*/  FSETP.GE.FTZ.AND P5, PT, R220, RZ, PT ;  /* 0x000000ffdc00720b */ /* 0x000fe20003fb6000 */
[----:B------:R-:W-:Y:S01]  /*6320*/  FADD.FTZ R11, -R4, R11 ;  /* 0x0000000b040b7221 */ /* 0x000fe20000010100 */
[----:B--2---:R-:W-:Y:S01]  /*6330*/  FMUL.FTZ R5, R226, R2 ;  /* 0x00000002e2057220 */ /* 0x004fe20000410000 */
[----:B------:R-:W-:Y:S01]  /*6340*/  FADD.FTZ R2, -R176, R19 ;  /* 0x00000013b0027221 */ /* 0x000fe20000010100 */
[----:B------:R-:W-:Y:S01]  /*6350*/  FSETP.GE.FTZ.AND P6, PT, R221, RZ, PT ;  /* 0x000000ffdd00720b */ /* 0x000fe20003fd6000 */
[C---:B------:R-:W-:Y:S01]  /*6360*/  FADD.FTZ R14, -R4.reuse, R14 ;  /* 0x0000000e040e7221 */ /* 0x040fe20000010100 */
[----:B------:R-:W-:Y:S01]  /*6370*/  FADD.FTZ R27, -R4, R27 ;  /* 0x0000001b041b7221 */ /* 0x000fe20000010100 */
[----:B------:R-:W-:Y:S01]  /*6380*/  F2FP.BF16.F32.PACK_AB R5, R5, R33 ;  /* 0x000000210505723e */ /* 0x000fe200000010ff */
[----:B------:R-:W-:Y:S01]  /*6390*/  FMUL.FTZ R22, R199, R22 ;  /* 0x00000016c7167220 */ /* 0x000fe20000410000 */
[----:B------:R-:W-:Y:S01]  /*63a0*/  FSEL R2, R2, R176, P3 ;  /* 0x000000b002027208 */ /* 0x000fe20001800000 */
[----:B------:R-:W-:Y:S01]  /*63b0*/  FMUL.FTZ R18, R198, R23 ;  /* 0x00000017c6127220 */ /* 0x000fe20000410000 */
[----:B------:R-:W-:Y:S01]  /*63c0*/  FSETP.GE.FTZ.AND P3, PT, R193, RZ, PT ;  /* 0x000000ffc100720b */ /* 0x000fe20003f76000 */
[----:B------:R1:W-:Y:S01]  /*63d0*/  STS [R186+0x1c400], R5 ;  /* 0x01c40005ba007388 */ /* 0x0003e20000000800 */
[----:B------:R-:W-:Y:S01]  /*63e0*/  FSEL R24, R24, R3, P6 ;  /* 0x0000000318187208 */ /* 0x000fe20003000000 */
[----:B------:R-:W-:Y:S01]  /*63f0*/  FMUL.FTZ R2, R206, R2 ;  /* 0x00000002ce027220 */ /* 0x000fe20000410000 */
[----:B------:R-:W-:Y:S01]  /*6400*/  FSETP.GE.FTZ.AND P6, PT, R224, RZ, PT ;  /* 0x000000ffe000720b */ /* 0x000fe20003fd6000 */
[----:B------:R-:W-:Y:S01]  /*6410*/  STS [R187+0x1c000], R20 ;  /* 0x01c00014bb007388 */ /* 0x000fe20000000800 */
[----:B------:R-:W-:Y:S01]  /*6420*/  FADD.FTZ R30, -R4, R30 ;  /* 0x0000001e041e7221 */ /* 0x000fe20000010100 */
[----:B------:R-:W-:Y:S01]  /*6430*/  FMUL.FTZ R17, R189, R177 ;  /* 0x000000b1bd117220 */ /* 0x000fe20000410000 */
[----:B------:R-:W-:Y:S01]  /*6440*/  F2FP.BF16.F32.PACK_AB R2, R2, R6 ;  /* 0x000000060202723e */ /* 0x000fe200000010ff */
[----:B------:R-:W-:Y:S01]  /*6450*/  FADD.FTZ R6, -R3, R8 ;  /* 0x0000000803067221 */ /* 0x000fe20000010100 */
[----:B------:R-:W-:Y:S01]  /*6460*/  FMUL.FTZ R34, R192, R34 ;  /* 0x00000022c0227220 */ /* 0x000fe20000410000 */
[----:B------:R-:W-:Y:S01]  /*6470*/  F2FP.BF16.F32.PACK_AB R18, R18, R22 ;  /* 0x000000161212723e */ /* 0x000fe200000010ff */
[----:B------:R-:W-:Y:S01]  /*6480*/  FMUL.FTZ R24, R221, R24 ;  /* 0x00000018dd187220 */ /* 0x000fe20000410000 */
[----:B------:R2:W-:Y:S01]  /*6490*/  STS [R187+0x1c400], R2 ;  /* 0x01c40002bb007388 */ /* 0x0005e20000000800 */
[----:B------:R-:W-:Y:S01]  /*64a0*/  @P3 FADD.FTZ R176, -R176, R35 ;  /* 0x00000023b0b03221 */ /* 0x000fe20000010100 */
[----:B------:R-:W-:Y:S01]  /*64b0*/  FSETP.GE.FTZ.AND P3, PT, R229, RZ, PT ;  /* 0x000000ffe500720b */ /* 0x000fe20003f76000 */
[----:B------:R-:W-:Y:S01]  /*64c0*/  IMAD R219, R239, UR8, RZ ;  /* 0x00000008efdb7c24 */ /* 0x000fe2000f8e02ff */
[-C--:B------:R-:W-:Y:S01]  /*64d0*/  FSEL R6, R6, R3.reuse, P4 ;  /* 0x0000000306067208 */ /* 0x080fe20002000000 */
[----:B------:R-:W-:Y:S01]  /*64e0*/  FMUL.FTZ R16, R193, R176 ;  /* 0x000000b0c1107220 */ /* 0x000fe20000410000 */
[----:B------:R-:W-:Y:S02]  /*64f0*/  FSETP.GE.FTZ.AND P4, PT, R227, RZ, PT ;  /* 0x000000ffe300720b */ /* 0x000fe40003f96000 */
[----:B------:R-:W-:Y:S01]  /*6500*/  F2FP.BF16.F32.PACK_AB R17, R17, R188 ;  /* 0x000000bc1111723e */ /* 0x000fe200000010ff */
[----:B------:R-:W-:Y:S01]  /*6510*/  FMUL.FTZ R8, R230, R6 ;  /* 0x00000006e6087220 */ /* 0x000fe20000410000 */
[-C--:B------:R-:W-:Y:S02]  /*6520*/  FSEL R7, R7, R3.reuse, P4 ;  /* 0x0000000307077208 */ /* 0x080fe40002000000 */
[----:B------:R-:W-:Y:S02]  /*6530*/  FSETP.GE.FTZ.AND P4, PT, R195, RZ, PT ;  /* 0x000000ffc300720b */ /* 0x000fe40003f96000 */
[----:B-1----:R-:W-:Y:S01]  /*6540*/  FSEL R5, R9, R3, P3 ;  /* 0x0000000309057208 */ /* 0x002fe20001800000 */
[----:B------:R-:W-:Y:S01]  /*6550*/  FMUL.FTZ R7, R227, R7 ;  /* 0x00000007e3077220 */ /* 0x000fe20000410000 */
[----:B------:R-:W-:Y:S02]  /*6560*/  FSETP.GE.FTZ.AND P3, PT, R228, RZ, PT ;  /* 0x000000ffe400720b */ /* 0x000fe40003f76000 */
[----:B------:R-:W-:Y:S01]  /*6570*/  FSEL R28, R28, R3, P4 ;  /* 0x000000031c1c7208 */ /* 0x000fe20002000000 */
[----:B------:R-:W-:Y:S01]  /*6580*/  FMUL.FTZ R6, R229, R5 ;  /* 0x00000005e5067220 */ /* 0x000fe20000410000 */
[----:B------:R-:W-:Y:S02]  /*6590*/  FSEL R5, R12, R3, P3 ;  /* 0x000000030c057208 */ /* 0x000fe40001800000 */
[----:B------:R-:W-:Y:S01]  /*65a0*/  FSETP.GE.FTZ.AND P3, PT, R194, RZ, PT ;  /* 0x000000ffc200720b */ /* 0x000fe20003f76000 */
[----:B------:R-:W-:Y:S01]  /*65b0*/  FMUL.FTZ R28, R195, R28 ;  /* 0x0000001cc31c7220 */ /* 0x000fe20000410000 */
[----:B------:R-:W-:Y:S01]  /*65c0*/  FSETP.GE.FTZ.AND P4, PT, R233, RZ, PT ;  /* 0x000000ffe900720b */ /* 0x000fe20003f96000 */
[----:B--2---:R-:W-:Y:S01]  /*65d0*/  FADD.FTZ R2, -R3, R25 ;  /* 0x0000001903027221 */ /* 0x004fe20000010100 */
[----:B------:R-:W-:Y:S01]  /*65e0*/  FMUL.FTZ R5, R228, R5 ;  /* 0x00000005e4057220 */ /* 0x000fe20000410000 */
[----:B------:R-:W-:Y:S02]  /*65f0*/  F2FP.BF16.F32.PACK_AB R16, R16, R34 ;  /* 0x000000221010723e */ /* 0x000fe400000010ff */
[----:B------:R-:W-:Y:S02]  /*6600*/  FSEL R11, R11, R4, P4 ;  /* 0x000000040b0b7208 */ /* 0x000fe40002000000 */
[----:B------:R-:W-:Y:S02]  /*6610*/  FSEL R2, R2, R3, P5 ;  /* 0x0000000302027208 */ /* 0x000fe40002800000 */
[----:B------:R-:W-:Y:S02]  /*6620*/  FSETP.GE.FTZ.AND P5, PT, R234, RZ, PT ;  /* 0x000000ffea00720b */ /* 0x000fe40003fb6000 */
[----:B------:R-:W-:Y:S01]  /*6630*/  @P3 FADD.FTZ R3, -R3, R29 ;  /* 0x0000001d03033221 */ /* 0x000fe20000010100 */
[----:B------:R-:W-:Y:S01]  /*6640*/  FMUL.FTZ R9, R220, R2 ;  /* 0x00000002dc097220 */ /* 0x000fe20000410000 */
[----:B------:R-:W-:Y:S02]  /*6650*/  F2FP.BF16.F32.PACK_AB R2, R6, R8 ;  /* 0x000000080602723e */ /* 0x000fe400000010ff */
[----:B------:R-:W-:Y:S01]  /*6660*/  FMUL.FTZ R8, R194, R3 ;  /* 0x00000003c2087220 */ /* 0x000fe20000410000 */
[----:B------:R-:W-:Y:S01]  /*6670*/  FADD.FTZ R3, -R4, R10 ;  /* 0x0000000a04037221 */ /* 0x000fe20000010100 */
[----:B------:R-:W-:Y:S01]  /*6680*/  FSETP.GE.FTZ.AND P3, PT, R231, RZ, PT ;  /* 0x000000ffe700720b */ /* 0x000fe20003f76000 */
[----:B------:R1:W-:Y:S01]  /*6690*/  STS [R186+0x1d000], R2 ;  /* 0x01d00002ba007388 */ /* 0x0003e20000000800 */
[----:B------:R-:W-:Y:S01]  /*66a0*/  FSETP.GE.FTZ.AND P4, PT, R232, RZ, PT ;  /* 0x000000ffe800720b */ /* 0x000fe20003f96000 */
[----:B------:R-:W-:Y:S01]  /*66b0*/  IMAD.MOV.U32 R10, RZ, RZ, 0x10 ;  /* 0x00000010ff0a7424 */ /* 0x000fe200078e00ff */
[-C--:B------:R-:W-:Y:S02]  /*66c0*/  FSEL R3, R3, R4.reuse, P5 ;  /* 0x0000000403037208 */ /* 0x080fe40002800000 */
[----:B------:R-:W-:Y:S01]  /*66d0*/  F2FP.BF16.F32.PACK_AB R7, R7, R5 ;  /* 0x000000050707723e */ /* 0x000fe200000010ff */
[----:B------:R-:W-:Y:S01]  /*66e0*/  FMUL.FTZ R5, R233, R11 ;  /* 0x0000000be9057220 */ /* 0x000fe20000410000 */
[----:B------:R-:W-:Y:S01]  /*66f0*/  FSEL R14, R14, R4, P3 ;  /* 0x000000040e0e7208 */ /* 0x000fe20001800000 */
[----:B------:R-:W-:Y:S01]  /*6700*/  FMUL.FTZ R6, R234, R3 ;  /* 0x00000003ea067220 */ /* 0x000fe20000410000 */
[----:B------:R-:W-:Y:S01]  /*6710*/  FSETP.GE.FTZ.AND P3, PT, R217, RZ, PT ;  /* 0x000000ffd900720b */ /* 0x000fe20003f76000 */
[----:B------:R-:W-:Y:S01]  /*6720*/  FADD.FTZ R3, -R4, R26 ;  /* 0x0000001a04037221 */ /* 0x000fe20000010100 */
[----:B------:R-:W-:Y:S01]  /*6730*/  FSETP.GE.FTZ.AND P5, PT, R223, RZ, PT ;  /* 0x000000ffdf00720b */ /* 0x000fe20003fb6000 */
[----:B------:R-:W-:Y:S01]  /*6740*/  FMUL.FTZ R14, R231, R14 ;  /* 0x0000000ee70e7220 */ /* 0x000fe20000410000 */
[----:B------:R-:W-:Y:S02]  /*6750*/  F2FP.BF16.F32.PACK_AB R5, R5, R6 ;  /* 0x000000060505723e */ /* 0x000fe400000010ff */
[-C--:B------:R-:W-:Y:S02]  /*6760*/  FSEL R3, R3, R4.reuse, P6 ;  /* 0x0000000403037208 */ /* 0x080fe40003000000 */
[----:B------:R-:W-:Y:S01]  /*6770*/  FSEL R27, R27, R4, P5 ;  /* 0x000000041b1b7208 */ /* 0x000fe20002800000 */
[----:B------:R2:W-:Y:S01]  /*6780*/  STS [R186+0x1d400], R5 ;  /* 0x01d40005ba007388 */ /* 0x0005e20000000800 */
[----:B------:R-:W-:Y:S01]  /*6790*/  F2FP.BF16.F32.PACK_AB R9, R9, R24 ;  /* 0x000000180909723e */ /* 0x000fe200000010ff */
[----:B------:R-:W-:Y:S01]  /*67a0*/  FMUL.FTZ R3, R224, R3 ;  /* 0x00000003e0037220 */ /* 0x000fe20000410000 */
[----:B------:R-:W-:Y:S01]  /*67b0*/  F2FP.BF16.F32.PACK_AB R8, R8, R28 ;  /* 0x0000001c0808723e */ /* 0x000fe200000010ff */
[----:B------:R-:W-:Y:S01]  /*67c0*/  STS [R187+0x1d000], R7 ;  /* 0x01d00007bb007388 */ /* 0x000fe20000000800 */
[----:B------:R-:W-:Y:S01]  /*67d0*/  FMUL.FTZ R27, R223, R27 ;  /* 0x0000001bdf1b7220 */ /* 0x000fe20000410000 */
[----:B------:R-:W-:Y:S01]  /*67e0*/  SHF.R.U32.HI R206, RZ, 0x1, R216 ;  /* 0x00000001ffce7819 */ /* 0x000fe200000116d8 */
[----:B-1----:R-:W-:Y:S01]  /*67f0*/  FADD.FTZ R2, -R4, R15 ;  /* 0x0000000f04027221 */ /* 0x002fe20000010100 */
[----:B------:R-:W-:Y:S04]  /*6800*/  LOP3.LUT R180, R0, 0x200, R184, 0xf8, !PT ;  /* 0x0000020000b47812 */ /* 0x000fe800078ef8b8 */
[----:B------:R-:W-:Y:S02]  /*6810*/  FSEL R2, R2, R4, P4 ;  /* 0x0000000402027208 */ /* 0x000fe40002000000 */
[C---:B------:R-:W-:Y:S02]  /*6820*/  FSETP.GE.FTZ.AND P4, PT, R201.reuse, RZ, PT ;  /* 0x000000ffc900720b */ /* 0x040fe40003f96000 */
[----:B------:R-:W-:Y:S01]  /*6830*/  LEA R180, R180, UR4, 0x1 ;  /* 0x00000004b4b47c11 */ /* 0x000fe2000f8e08ff */
[----:B------:R-:W-:Y:S01]  /*6840*/  FMUL.FTZ R2, R232, R2 ;  /* 0x00000002e8027220 */ /* 0x000fe20000410000 */
[----:B------:R-:W-:Y:S01]  /*6850*/  FSEL R30, R30, R4, P4 ;  /* 0x000000041e1e7208 */ /* 0x000fe20002000000 */
[----:B------:R-:W-:Y:S02]  /*6860*/  @P3 FADD.FTZ R4, -R4, R31 ;  /* 0x0000001f04043221 */ /* 0x000fe40000010100 */
[----:B------:R-:W-:Y:S01]  /*6870*/  VIADD R0, R180, 0x8040 ;  /* 0x00008040b4007836 */ /* 0x000fe20000000000 */
[----:B------:R-:W-:Y:S01]  /*6880*/  F2FP.BF16.F32.PACK_AB R2, R2, R14 ;  /* 0x0000000e0202723e */ /* 0x000fe200000010ff */
[----:B------:R-:W-:Y:S01]  /*6890*/  FMUL.FTZ R30, R201, R30 ;  /* 0x0000001ec91e7220 */ /* 0x000fe20000410000 */
[----:B------:R-:W-:Y:S01]  /*68a0*/  FMUL.FTZ R6, R217, R4 ;  /* 0x00000004d9067220 */ /* 0x000fe20000410000 */
[----:B--2---:R-:W-:Y:S01]  /*68b0*/  SEL R5, R10, 0xfffffff0, !P0 ;  /* 0xfffffff00a057807 */ /* 0x004fe20004000000 */
[----:B------:R-:W-:Y:S01]  /*68c0*/  IMAD.SHL.U32 R217, R216, 0x20, RZ ;  /* 0x00000020d8d97824 */ /* 0x000fe200078e00ff */
[----:B------:R1:W-:Y:S01]  /*68d0*/  STS [R187+0x1d400], R2 ;  /* 0x01d40002bb007388 */ /* 0x0003e20000000800 */
[----:B------:R-:W-:Y:S02]  /*68e0*/  F2FP.BF16.F32.PACK_AB R4, R27, R3 ;  /* 0x000000031b04723e */ /* 0x000fe400000010ff */
[----:B------:R-:W-:Y:S01]  /*68f0*/  F2FP.BF16.F32.PACK_AB R6, R6, R30 ;  /* 0x0000001e0606723e */ /* 0x000fe200000010ff */
[----:B------:R-:W-:Y:S01]  /*6900*/  STS [R185+-0x4000], R21 ;  /* 0xffc00015b9007388 */ /* 0x000fe20000000800 */
[----:B------:R-:W-:Y:S03]  /*6910*/  LOP3.LUT R3, R206, 0x30, RZ, 0xc0, !PT ;  /* 0x00000030ce037812 */ /* 0x000fe600078ec0ff */
[----:B------:R-:W-:Y:S01]  /*6920*/  STS [R185+-0x3c00], R18 ;  /* 0xffc40012b9007388 */ /* 0x000fe20000000800 */
[----:B------:R-:W-:Y:S04]  /*6930*/  LOP3.LUT R3, R3, 0x8, R216, 0xf8, !PT ;  /* 0x0000000803037812 */ /* 0x000fe800078ef8d8 */
[----:B------:R-:W-:Y:S04]  /*6940*/  LOP3.LUT R3, R3, 0x1c0, R184, 0xf8, !PT ;  /* 0x000001c003037812 */ /* 0x000fe800078ef8b8 */
[----:B------:R-:W-:Y:S04]  /*6950*/  LOP3.LUT R3, R3, 0x38, R215, 0x78, !PT ;  /* 0x0000003803037812 */ /* 0x000fe800078e78d7 */
[----:B------:R-:W-:Y:S01]  /*6960*/  LOP3.LUT R3, R3, 0x200, R217, 0xf8, !PT ;  /* 0x0000020003037812 */ /* 0x000fe200078ef8d9 */
[----:B-1----:R-:W-:Y:S03]  /*6970*/  IMAD.IADD R2, R5, 0x1, R185 ;  /* 0x0000000105027824 */ /* 0x002fe600078e02b9 */
[----:B------:R-:W-:Y:S02]  /*6980*/  LEA R3, R3, UR4, 0x1 ;  /* 0x0000000403037c11 */ /* 0x000fe4000f8e08ff */
[----:B------:R-:W-:Y:S04]  /*6990*/  STS [R2+-0x4000], R17 ;  /* 0xffc0001102007388 */ /* 0x000fe80000000800 */
[----:B------:R-:W-:Y:S04]  /*69a0*/  STS [R2+-0x3c00], R16 ;  /* 0xffc4001002007388 */ /* 0x000fe80000000800 */
[----:B------:R-:W-:Y:S04]  /*69b0*/  STS [R185+-0x3000], R9 ;  /* 0xffd00009b9007388 */ /* 0x000fe80000000800 */
[----:B------:R-:W-:Y:S04]  /*69c0*/  STS [R185+-0x2c00], R4 ;  /* 0xffd40004b9007388 */ /* 0x000fe80000000800 */
[----:B------:R-:W-:Y:S04]  /*69d0*/  STS [R2+-0x3000], R8 ;  /* 0xffd0000802007388 */ /* 0x000fe80000000800 */
[----:B------:R1:W-:Y:S01]  /*69e0*/  STS [R2+-0x2c00], R6 ;  /* 0xffd4000602007388 */ /* 0x0003e20000000800 */
[----:B------:R-:W-:Y:S01]  /*69f0*/  BAR.SYNC.DEFER_BLOCKING 0x0 ;  /* 0x0000000000007b1d */ /* 0x000fe20000010000 */
[----:B-1----:R-:W-:Y:S05]  /*6a00*/  VIADD R2, R180, 0x8000 ;  /* 0x00008000b4027836 */ /* 0x002fea0000000000 */
[----:B------:R-:W-:Y:S01]  /*6a10*/  LDSM.16.MT88.4 R4, [R3+0x20000] ;  /* 0x020000000304783b */ /* 0x000fe20000004200 */
[----:B------:R-:W-:Y:S07]  /*6a20*/  @P0 VIADD R0, R2, 0xffffffc0 ;  /* 0xffffffc002000836 */ /* 0x000fee0000000000 */
        /* <DEDUP_REMOVED lines=119> */
.L_x_978:
[--C-:B-1----:R-:W-:Y:S01]  /*71a0*/  LOP3.LUT R0, R213, 0x1c0, R184.reuse, 0xf8, !PT ;  /* 0x000001c0d5007812 */ /* 0x102fe200078ef8b8 */
        /* <DEDUP_REMOVED lines=12> */
[----:B------:R-:W-:Y:S01]  /*7270*/  VIADD R235, R235, 0xffffffc0 ;  /* 0xffffffc0ebeb7836 */ /* 0x000fe20000000000 */
[----:B------:R-:W-:Y:S01]  /*7280*/  LEA R0, R0, UR4, 0x1 ;  /* 0x0000000400007c11 */ /* 0x000fe2000f8e08ff */
[----:B------:R-:W-:Y:S01]  /*7290*/  @P0 VIADD R2, R184, 0xffffffc0 ;  /* 0xffffffc0b8020836 */ /* 0x000fe20000000000 */
[----:B------:R-:W-:Y:S01]  /*72a0*/  LDSM.16.M88.4 R176, [R202+0x1d000] ;  /* 0x01d00000cab0783b */ /* 0x000fe20000000200 */
[----:B------:R-:W-:Y:S01]  /*72b0*/  @P5 LOP3.LUT R206, R206, 0x10, RZ, 0xc0, !PT ;  /* 0x00000010cece5812 */ /* 0x000fe200078ec0ff */
[----:B------:R-:W-:Y:S01]  /*72c0*/  VIADD R241, R241, 0xfffffffc ;  /* 0xfffffffcf1f17836 */ /* 0x000fe20000000000 */
[----:B------:R-:W-:Y:S01]  /*72d0*/  @UP0 UIADD3.X UR59, UPT, UPT, UR55, -0x1, URZ, UP1, !UPT ;  /* 0xffffffff373b0890 */ /* 0x000fe20008ffe4ff */
[----:B------:R-:W-:Y:S01]  /*72e0*/  IMAD.IADD R201, R203, 0x1, R2 ;  /* 0x00000001cbc97824 */ /* 0x000fe200078e0202 */
[----:B------:R-:W1:Y:S01]  /*72f0*/  LDSM.16.MT88.4 R16, [R0+0xc000] ;  /* 0x00c000000010783b */ /* 0x000e620000004200 */
[----:B------:R-:W-:Y:S02]  /*7300*/  @UP0 UIADD3 UR16, UP1, UPT, UR16, -0x100, URZ ;  /* 0xffffff0010100890 */ /* 0x000fe4000ff3e0ff */
[----:B------:R-:W-:Y:S02]  /*7310*/  ULOP3.LUT UR5, UR43, 0x1, URZ, 0xc0, !UPT ;  /* 0x000000012b057892 */ /* 0x000fe4000f8ec0ff */
[----:B------:R-:W2:Y:S01]  /*7320*/  LDSM.16.MT88.4 R164, [R0+0x10000] ;  /* 0x0100000000a4783b */ /* 0x000ea20000004200 */
[----:B------:R-:W-:Y:S02]  /*7330*/  @UP0 UIADD3.X UR17, UPT, UPT, UR17, -0x1, URZ, UP1, !UPT ;  /* 0xffffffff11110890 */ /* 0x000fe40008ffe4ff */
[----:B------:R-:W-:Y:S02]  /*7340*/  UISETP.NE.U32.AND UP1, UPT, UR5, 0x1, UPT ;  /* 0x000000010500788c */ /* 0x000fe4000bf25070 */
[----:B------:R-:W3:Y:S04]  /*7350*/  LDSM.16.MT88.4 R172, [R0+0xc800] ;  /* 0x00c8000000ac783b */ /* 0x000ee80000004200 */
[----:B------:R-:W-:Y:S01]  /*7360*/  PLOP3.LUT P4, PT, PT, PT, UP1, 0x80, 0x8 ;  /* 0x000000000008781c */ /* 0x000fe20003f8f018 */
[----:B------:R-:W4:Y:S05]  /*7370*/  LDSM.16.MT88.4 R180, [R0+0x10800] ;  /* 0x0108000000b4783b */ /* 0x000f2a0000004200 */
[----:B------:R-:W-:Y:S05]  /*7380*/  LDSM.16.M88.4 R184, [R2+0x14000] ;  /* 0x0140000002b8783b */ /* 0x000fea0000000200 */
[----:B------:R-:W4:Y:S05]  /*7390*/  LDSM.16.MT88.4 R188, [R0+0xd000] ;  /* 0x00d0000000bc783b */ /* 0x000f2a0000004200 */
[----:B------:R-:W4:Y:S05]  /*73a0*/  LDSM.16.M88.4 R192, [R2+0x15000] ;  /* 0x0150000002c0783b */ /* 0x000f2a0000000200 */
[----:B------:R-:W-:Y:S01]  /*73b0*/  LDSM.16.M88.4 R196, [R201+0x15000] ;  /* 0x01500000c9c4783b */ /* 0x000fe20000000200 */
        /* <DEDUP_REMOVED lines=21> */
[-C--:B------:R-:W-:Y:S08]  /*7510*/  HMMA.16816.F32.BF16 R4, R184, R188.reuse, R4 ;  /* 0x000000bcb804723c */ /* 0x080ff00000041804 */
[C---:B------:R-:W-:Y:S08]  /*7520*/  HMMA.16816.F32.BF16 R8, R192.reuse, R188, R8 ;  /* 0x000000bcc008723c */ /* 0x040ff00000041808 */
[-C--:B------:R-:W-:Y:S08]  /*7530*/  HMMA.16816.F32.BF16 R12, R192, R190.reuse, R12 ;  /* 0x000000bec00c723c */ /* 0x080ff0000004180c */
[C---:B------:R-:W-:Y:S01]  /*7540*/  HMMA.16816.F32.BF16 R16, R184.reuse, R190, R16 ;  /* 0x000000beb810723c */ /* 0x040fe20000041810 */
[----:B------:R-:W4:Y:S07]  /*7550*/  LDSM.16.MT88.4 R188, [R0+0xe000] ;  /* 0x00e0000000bc783b */ /* 0x000f2e0000004200 */
[-C--:B-1----:R-:W-:Y:S08]  /*7560*/  HMMA.16816.F32.BF16 R20, R184, R164.reuse, R20 ;  /* 0x000000a4b814723c */ /* 0x082ff00000041814 */
[C---:B------:R-:W-:Y:S08]  /*7570*/  HMMA.16816.F32.BF16 R24, R192.reuse, R164, R24 ;  /* 0x000000a4c018723c */ /* 0x040ff00000041818 */
[-C--:B------:R-:W-:Y:S01]  /*7580*/  HMMA.16816.F32.BF16 R28, R192, R166.reuse, R28 ;  /* 0x000000a6c01c723c */ /* 0x080fe2000004181c */
[----:B------:R-:W1:Y:S07]  /*7590*/  LDSM.16.M88.4 R192, [R200+0x1f000] ;  /* 0x01f00000c8c0783b */ /* 0x000e6e0000000200 */
[----:B------:R-:W-:Y:S01]  /*75a0*/  HMMA.16816.F32.BF16 R32, R184, R166, R32 ;  /* 0x000000a6b820723c */ /* 0x000fe20000041820 */
[----:B------:R-:W1:Y:S05]  /*75b0*/  LDSM.16.MT88.4 R164, [R0+0x12000] ;  /* 0x0120000000a4783b */ /* 0x000e6a0000004200 */
[----:B------:R-:W-:Y:S02]  /*75c0*/  LDSM.16.MT88.4 R184, [R0+0xe800] ;  /* 0x00e8000000b8783b */ /* 0x000fe40000004200 */
[-C--:B--2---:R-:W-:Y:S08]  /*75d0*/  HMMA.16816.F32.BF16 R4, R172, R176.reuse, R4 ;  /* 0x000000b0ac04723c */ /* 0x084ff00000041804 */
[C---:B------:R-:W-:Y:S08]  /*75e0*/  HMMA.16816.F32.BF16 R8, R196.reuse, R176, R8 ;  /* 0x000000b0c408723c */ /* 0x040ff00000041808 */
[-C--:B------:R-:W-:Y:S08]  /*75f0*/  HMMA.16816.F32.BF16 R12, R196, R178.reuse, R12 ;  /* 0x000000b2c40c723c */ /* 0x080ff0000004180c */
[C---:B------:R-:W-:Y:S01]  /*7600*/  HMMA.16816.F32.BF16 R16, R172.reuse, R178, R16 ;  /* 0x000000b2ac10723c */ /* 0x040fe20000041810 */
[----:B------:R-:W2:Y:S07]  /*7610*/  LDSM.16.M88.4 R176, [R202+0x1e000] ;  /* 0x01e00000cab0783b */ /* 0x000eae0000000200 */
[-C--:B---3--:R-:W-:Y:S08]  /*7620*/  HMMA.16816.F32.BF16 R20, R172, R168.reuse, R20 ;  /* 0x000000a8ac14723c */ /* 0x088ff00000041814 */
[C---:B------:R-:W-:Y:S08]  /*7630*/  HMMA.16816.F32.BF16 R24, R196.reuse, R168, R24 ;  /* 0x000000a8c418723c */ /* 0x040ff00000041818 */
[-C--:B------:R-:W-:Y:S01]  /*7640*/  HMMA.16816.F32.BF16 R28, R196, R170.reuse, R28 ;  /* 0x000000aac41c723c */ /* 0x080fe2000004181c */
[----:B------:R-:W3:Y:S07]  /*7650*/  LDSM.16.M88.4 R196, [R202+0x1f000] ;  /* 0x01f00000cac4783b */ /* 0x000eee0000000200 */
[----:B------:R-:W-:Y:S01]  /*7660*/  HMMA.16816.F32.BF16 R32, R172, R170, R32 ;  /* 0x000000aaac20723c */ /* 0x000fe20000041820 */
[----:B------:R-:W3:Y:S05]  /*7670*/  LDSM.16.MT88.4 R168, [R0+0x12800] ;  /* 0x0128000000a8783b */ /* 0x000eea0000004200 */
[----:B------:R-:W-:Y:S02]  /*7680*/  LDSM.16.MT88.4 R172, [R0+0xf000] ;  /* 0x00f0000000ac783b */ /* 0x000fe40000004200 */
[-C--:B----4-:R-:W-:Y:S08]  /*7690*/  HMMA.16816.F32.BF16 R4, R180, R188.reuse, R4 ;  /* 0x000000bcb404723c */ /* 0x090ff00000041804 */
[C---:B-1----:R-:W-:Y:S08]  /*76a0*/  HMMA.16816.F32.BF16 R8, R192.reuse, R188, R8 ;  /* 0x000000bcc008723c */ /* 0x042ff00000041808 */
[-C--:B------:R-:W-:Y:S08]  /*76b0*/  HMMA.16816.F32.BF16 R12, R192, R190.reuse, R12 ;  /* 0x000000bec00c723c */ /* 0x080ff0000004180c */
[C---:B------:R-:W-:Y:S08]  /*76c0*/  HMMA.16816.F32.BF16 R16, R180.reuse, R190, R16 ;  /* 0x000000beb410723c */ /* 0x040ff00000041810 */
[-C--:B------:R-:W-:Y:S08]  /*76d0*/  HMMA.16816.F32.BF16 R20, R180, R164.reuse, R20 ;  /* 0x000000a4b414723c */ /* 0x080ff00000041814 */
[C---:B------:R-:W-:Y:S08]  /*76e0*/  HMMA.16816.F32.BF16 R24, R192.reuse, R164, R24 ;  /* 0x000000a4c018723c */ /* 0x040ff00000041818 */
[-C--:B------:R-:W-:Y:S08]  /*76f0*/  HMMA.16816.F32.BF16 R28, R192, R166.reuse, R28 ;  /* 0x000000a6c01c723c */ /* 0x080ff0000004181c */
[----:B------:R-:W-:Y:S01]  /*7700*/  HMMA.16816.F32.BF16 R32, R180, R166, R32 ;  /* 0x000000a6b420723c */ /* 0x000fe20000041820 */
[----:B------:R-:W1:Y:S05]  /*7710*/  LDSM.16.M88.4 R164, [R2+0x16000] ;  /* 0x0160000002a4783b */ /* 0x000e6a0000000200 */
[----:B------:R4:W1:Y:S02]  /*7720*/  LDSM.16.M88.4 R180, [R2+0x17000] ;  /* 0x0170000002b4783b */ /* 0x0008640000000200 */
[-C--:B--2---:R-:W-:Y:S08]  /*7730*/  HMMA.16816.F32.BF16 R4, R176, R184.reuse, R4 ;  /* 0x000000b8b004723c */ /* 0x084ff00000041804 */
[C---:B---3--:R-:W-:Y:S08]  /*7740*/  HMMA.16816.F32.BF16 R8, R196.reuse, R184, R8 ;  /* 0x000000b8c408723c */ /* 0x048ff00000041808 */
[-C--:B------:R-:W-:Y:S01]  /*7750*/  HMMA.16816.F32.BF16 R12, R196, R186.reuse, R12 ;  /* 0x000000bac40c723c */ /* 0x080fe2000004180c */
[----:B----4-:R-:W-:Y:S07]  /*7760*/  IMAD.U32 R2, RZ, RZ, UR53 ;  /* 0x00000035ff027e24 */ /* 0x010fee000f8e00ff */
[C---:B------:R-:W-:Y:S01]  /*7770*/  HMMA.16816.F32.BF16 R16, R176.reuse, R186, R16 ;  /* 0x000000bab010723c */ /* 0x040fe20000041810 */
[----:B------:R-:W2:Y:S03]  /*7780*/  LDSM.16.MT88.4 R184, [R0+0x13000] ;  /* 0x0130000000b8783b */ /* 0x000ea60000004200 */
[----:B------:R-:W-:Y:S02]  /*7790*/  LEA.HI.X.SX32 R225, R2, R237, 0x2, P3 ;  /* 0x000000ed02e17211 */ /* 0x000fe400018f16ff */
[C---:B------:R-:W-:Y:S02]  /*77a0*/  LEA R222, P3, R219.reuse, R224, 0x5 ;  /* 0x000000e0dbde7211 */ /* 0x040fe400078628ff */
[-C--:B------:R-:W-:Y:S03]  /*77b0*/  HMMA.16816.F32.BF16 R20, R176, R168.reuse, R20 ;  /* 0x000000a8b014723c */ /* 0x080fe60000041814 */
[C---:B------:R-:W-:Y:S02]  /*77c0*/  LEA.HI.X.SX32 R223, R219.reuse, R225, 0x5, P3 ;  /* 0x000000e1dbdf7211 */ /* 0x040fe400018f2eff */
[C---:B------:R-:W-:Y:S03]  /*77d0*/  LEA R220, P3, R219.reuse, R222, 0x5 ;  /* 0x000000dedbdc7211 */ /* 0x040fe600078628ff */
[C---:B------:R-:W-:Y:S04]  /*77e0*/  HMMA.16816.F32.BF16 R24, R196.reuse, R168, R24 ;  /* 0x000000a8c418723c */ /* 0x040fe80000041818 */
[C---:B------:R-:W-:Y:S04]  /*77f0*/  LEA.HI.X.SX32 R221, R219.reuse, R223, 0x5, P3 ;  /* 0x000000dfdbdd7211 */ /* 0x040fe800018f2eff */
        /* <DEDUP_REMOVED lines=15> */
[C---:B------:R-:W-:Y:S01]  /*78f0*/  HMMA.16816.F32.BF16 R16, R164.reuse, R174, R16 ;  /* 0x000000aea410723c */ /* 0x040fe20000041810 */
[----:B------:R-:W1:Y:S03]  /*7900*/  LDSM.16.MT88.4 R172, [R0+0xf800] ;  /* 0x00f8000000ac783b */ /* 0x000e660000004200 */
[C---:B------:R-:W-:Y:S04]  /*7910*/  IMAD.WIDE R230, R219.reuse, -0xc0, R226 ;  /* 0xffffff40dbe67825 */ /* 0x040fe800078e02e2 */
[-C--:B--2---:R-:W-:Y:S03]  /*7920*/  HMMA.16816.F32.BF16 R20, R164, R184.reuse, R20 ;  /* 0x000000b8a414723c */ /* 0x084fe60000041814 */
[C---:B------:R-:W-:Y:S04]  /*7930*/  LEA R190, P3, R219.reuse, R230, 0x5 ;  /* 0x000000e6dbbe7211 */ /* 0x040fe800078628ff */
[C---:B------:R-:W-:Y:S01]  /*7940*/  LEA.HI.X.SX32 R191, R219.reuse, R231, 0x5, P3 ;  /* 0x000000e7dbbf7211 */ /* 0x040fe200018f2eff */
        /* <DEDUP_REMOVED lines=19> */
[----:B------:R-:W-:Y:S01]  /*7a80*/  @P5 LOP3.LUT R240, R206, 0x7, R0, 0xf8, !PT ;  /* 0x00000007cef05812 */ /* 0x000fe200078ef800 */
[C---:B------:R-:W-:Y:S01]  /*7a90*/  VIADD R0, R208.reuse, 0x40 ;  /* 0x00000040d0007836 */ /* 0x040fe20000000000 */
[-C--:B---3--:R-:W-:Y:S03]  /*7aa0*/  HMMA.16816.F32.BF16 R20, R168, R164.reuse, R20 ;  /* 0x000000a4a814723c */ /* 0x088fe60000041814 */
[C---:B------:R-:W-:Y:S04]  /*7ab0*/  IMAD.WIDE R228, R219.reuse, -0xc0, R194 ;  /* 0xffffff40dbe47825 */ /* 0x040fe800078e02c2 */
[----:B------:R-:W-:Y:S01]  /*7ac0*/  @P0 VIADD R0, R208, 0xffffffc0 ;  /* 0xffffffc0d0000836 */ /* 0x000fe20000000000 */
[C---:B------:R-:W-:Y:S04]  /*7ad0*/  HMMA.16816.F32.BF16 R24, R176.reuse, R164, R24 ;  /* 0x000000a4b018723c */ /* 0x040fe80000041818 */
[----:B------:R-:W-:Y:S01]  /*7ae0*/  @P5 IMAD.WIDE.U32 R164, R240, R232, UR54 ;  /* 0x00000036f0a45e25 */ /* 0x000fe2000f8e00e8 */
[----:B------:R-:W-:Y:S01]  /*7af0*/  @UP0 UMOV UR54, UR60 ;  /* 0x0000003c00360c82 */ /* 0x000fe20008000000 */
[----:B------:R-:W-:Y:S01]  /*7b00*/  @UP0 UMOV UR55, UR59 ;  /* 0x0000003b00370c82 */ /* 0x000fe20008000000 */
[----:B------:R-:W-:Y:S01]  /*7b10*/  UISETP.GT.AND UP0, UPT, UR43, UR49, UPT ;  /* 0x000000312b00728c */ /* 0x000fe2000bf04270 */
[-C--:B------:R-:W-:Y:S01]  /*7b20*/  HMMA.16816.F32.BF16 R28, R176, R166.reuse, R28 ;  /* 0x000000a6b01c723c */ /* 0x080fe2000004181c */
[----:B------:R-:W5:Y:S02]  /*7b30*/  @P5 LDG.E R251, desc[UR34][R164.64+-0x100] ;  /* 0xffff0022a4fb5981 */ /* 0x000f64000c1e1900 */
[C---:B------:R-:W-:Y:S03]  /*7b40*/  LEA R178, P3, R219.reuse, R228, 0x5 ;  /* 0x000000e4dbb27211 */ /* 0x040fe600078628ff */
[----:B------:R-:W5:Y:S01]  /*7b50*/  @P5 LDG.E R250, desc[UR34][R164.64+-0xe0] ;  /* 0xffff2022a4fa5981 */ /* 0x000f62000c1e1900 */
[C---:B------:R-:W-:Y:S01]  /*7b60*/  LEA.HI.X.SX32 R179, R219.reuse, R229, 0x5, P3 ;  /* 0x000000e5dbb37211 */ /* 0x040fe200018f2eff */
        /* <DEDUP_REMOVED lines=152> */
[C---:B------:R-:W-:Y:S02]  /*84f0*/  SHF.L.U32 R202, R216.reuse, 0x1, RZ ;  /* 0x00000001d8ca7819 */ /* 0x040fe400000006ff */
[C---:B------:R-:W-:Y:S01]  /*8500*/  LOP3.LUT P1, RZ, R216.reuse, 0x10, RZ, 0xc0, !PT ;  /* 0x00000010d8ff7812 */ /* 0x040fe2000782c0ff */
[----:B------:R-:W2:Y:S01]  /*8510*/  LDCU UR5, c[0x0][0x500] ;  /* 0x0000a000ff0577ac */ /* 0x000ea20008000800 */
[----:B------:R-:W-:Y:S01]  /*8520*/  LOP3.LUT P0, RZ, R216, 0x8, RZ, 0xc0, !PT ;  /* 0x00000008d8ff7812 */ /* 0x000fe2000780c0ff */
[----:B------:R-:W-:Y:S01]  /*8530*/  UISETP.NE.AND UP0, UPT, UR40, -0x1, UPT ;  /* 0xffffffff2800788c */ /* 0x000fe2000bf05270 */
[----:B------:R-:W-:Y:S01]  /*8540*/  UMOV UR24, UR18 ;  /* 0x0000001200187c82 */ /* 0x000fe20008000000 */
[----:B------:R-:W-:Y:S01]  /*8550*/  UISETP.NE.AND UP1, UPT, UR40, -0x1, UPT ;  /* 0xffffffff2800788c */ /* 0x000fe2000bf25270 */
[----:B-1----:R-:W-:Y:S01]  /*8560*/  FMUL.FTZ R0, R60, UR8 ;  /* 0x000000083c007c20 */ /* 0x002fe20008410000 */
        /* <DEDUP_REMOVED lines=10> */
[----:B------:R-:W-:Y:S01]  /*8610*/  FMUL.FTZ R169, R42, UR8 ;  /* 0x000000082aa97c20 */ /* 0x000fe20008410000 */
[----:B------:R-:W-:Y:S01]  /*8620*/  LOP3.LUT R2, R217, 0xc00, RZ, 0xc0, !PT ;  /* 0x00000c00d9027812 */ /* 0x000fe200078ec0ff */
[----:B------:R-:W-:Y:S01]  /*8630*/  FMUL.FTZ R36, R37, UR8 ;  /* 0x0000000825247c20 */ /* 0x000fe20008410000 */
[----:B------:R-:W-:Y:S01]  /*8640*/  LOP3.LUT R0, R0, 0x1c0, RZ, 0xc0, !PT ;  /* 0x000001c000007812 */ /* 0x000fe200078ec0ff */
[----:B------:R-:W-:Y:S01]  /*8650*/  FMUL.FTZ R171, R38, UR8 ;  /* 0x0000000826ab7c20 */ /* 0x000fe20008410000 */
[--C-:B------:R-:W-:Y:S01]  /*8660*/  LOP3.LUT R2, R2, 0x6, R202.reuse, 0xf8, !PT ;  /* 0x0000000602027812 */ /* 0x100fe200078ef8ca */
[----:B------:R-:W-:Y:S01]  /*8670*/  FMUL.FTZ R3, R56, UR8 ;  /* 0x0000000838037c20 */ /* 0x000fe20008410000 */
[----:B------:R-:W-:Y:S01]  /*8680*/  LOP3.LUT R0, R0, 0x38, R202, 0xf8, !PT ;  /* 0x0000003800007812 */ /* 0x000fe200078ef8ca */
[----:B------:R-:W-:Y:S01]  /*8690*/  FMUL.FTZ R26, R57, UR8 ;  /* 0x00000008391a7c20 */ /* 0x000fe20008410000 */
[----:B------:R-:W-:Y:S01]  /*86a0*/  F2FP.BF16.F32.PACK_AB R27, R27, R4 ;  /* 0x000000041b1b723e */ /* 0x000fe200000010ff */
[----:B--2---:R-:W-:Y:S01]  /*86b0*/  FMUL.FTZ R100, R100, UR5 ;  /* 0x0000000564647c20 */ /* 0x004fe20008410000 */
[----:B------:R-:W-:Y:S01]  /*86c0*/  LOP3.LUT R0, R2, R0, R207, 0xf6, !PT ;  /* 0x0000000002007212 */ /* 0x000fe200078ef6cf */
[----:B------:R-:W-:Y:S01]  /*86d0*/  FMUL.FTZ R42, R101, UR5 ;  /* 0x00000005652a7c20 */ /* 0x000fe20008410000 */
[----:B------:R-:W-:Y:S01]  /*86e0*/  MOV R4, 0x20 ;  /* 0x0000002000047802 */ /* 0x000fe20000000f00 */
[----:B------:R-:W-:Y:S01]  /*86f0*/  FMUL.FTZ R102, R102, UR5 ;  /* 0x0000000566667c20 */ /* 0x000fe20008410000 */
[----:B------:R-:W-:Y:S01]  /*8700*/  LEA R0, R0, UR4, 0x1 ;  /* 0x0000000400007c11 */ /* 0x000fe2000f8e08ff */
        /* <DEDUP_REMOVED lines=32> */
[----:B------:R-:W-:Y:S01]  /*8910*/  IADD3 R2, PT, PT, R0, 0xc040, RZ ;  /* 0x0000c04000027810 */ /* 0x000fe20007ffe0ff */
        /* <DEDUP_REMOVED lines=10> */
[----:B------:R-:W-:Y:S01]  /*89c0*/  @P1 IADD3 R2, PT, PT, R61, -0x40, RZ ;  /* 0xffffffc03d021810 */ /* 0x000fe20007ffe0ff */
        /* <DEDUP_REMOVED lines=31> */
[----:B------:R-:W-:Y:S01]  /*8bc0*/  IADD3 R4, PT, PT, R4, R2, RZ ;  /* 0x0000000204047210 */ /* 0x000fe20007ffe0ff */
        /* <DEDUP_REMOVED lines=127> */
[----:B------:R-:W2:Y:S01]  /*93c0*/  @UP0 LDCU.64 UR10, c[0x0][0x5c0] ;  /* 0x0000b800ff0a07ac */ /* 0x000ea20008000a00 */
        /* <DEDUP_REMOVED lines=16> */
[----:B--2---:R-:W-:-:S02]  /*94d0*/  @UP0 UIMAD.WIDE.U32 UR42, UR15, UR10, URZ ;  /* 0x0000000a0f2a02a5 */ /* 0x004fc4000f8e00ff */
[----:B------:R1:W-:Y:S01]  /*94e0*/  STS [R3+0x16000], R30 ;  /* 0x0160001e03007388 */ /* 0x0003e20000000800 */
[----:B------:R-:W-:-:S03]  /*94f0*/  @UP0 UIMAD UR15, UR15, UR11, URZ ;  /* 0x0000000b0f0f02a4 */ /* 0x000fc6000f8e02ff */
[----:B------:R1:W-:Y:S01]  /*9500*/  STS [R3+0x16400], R29 ;  /* 0x0164001d03007388 */ /* 0x0003e20000000800 */
[----:B------:R-:W-:-:S03]  /*9510*/  @UP0 UIADD3 UR15, UPT, UPT, UR43, UR15, URZ ;  /* 0x0000000f2b0f0290 */ /* 0x000fc6000fffe0ff */
        /* <DEDUP_REMOVED lines=31> */
[----:B------:R-:W-:-:S04]  /*9710*/  UIADD3 UR13, UPT, UPT, UR13, UR5, URZ ;  /* 0x000000050d0d7290 */ /* 0x000fc8000fffe0ff */
[----:B---3--:R-:W-:-:S04]  /*9720*/  UIMAD.WIDE.U32 UR42, UR24, UR8, UR12 ;  /* 0x00000008182a72a5 */ /* 0x008fc8000f8e000c */
[----:B------:R-:W-:-:S12]  /*9730*/  UIMAD UR15, UR24, UR9, UR43 ;  /* 0x00000009180f72a4 */ /* 0x000fd8000f8e022b */
.L_x_980:
        /* <DEDUP_REMOVED lines=9> */
[----:B------:R-:W-:-:S06]  /*97d0*/  UIMAD UR13, UR24, UR13, UR17 ;  /* 0x0000000d180d72a4 */ /* 0x000fcc000f8e0211 */
[----:B-1----:R-:W-:Y:S01]  /*97e0*/  MOV R31, UR13 ;  /* 0x0000000d001f7c02 */ /* 0x002fe20008000f00 */
[----:B------:R-:W-:Y:S06]  /*97f0*/  BRA `(.L_x_982) ;  /* 0x0000000000187947 */ /* 0x000fec0003800000 */
.L_x_981:
[----:B------:R-:W2:Y:S01]  /*9800*/  LDCU.64 UR8, c[0x0][0x5c8] ;  /* 0x0000b900ff0877ac */ /* 0x000ea20008000a00 */
[----:B------:R-:W-:-:S04]  /*9810*/  UIADD3 UR5, UPT, UPT, UR37, UR40, URZ ;  /* 0x0000002825057290 */ /* 0x000fc8000fffe0ff */
[----:B--2---:R-:W-:Y:S02]  /*9820*/  UIMAD.WIDE.U32 UR16, UR5, UR8, URZ ;  /* 0x00000008051072a5 */ /* 0x004fe4000f8e00ff */
[----:B------:R-:W-:-:S04]  /*9830*/  UIMAD UR5, UR5, UR9, URZ ;  /* 0x00000009050572a4 */ /* 0x000fc8000f8e02ff */
[----:B------:R-:W-:-:S06]  /*9840*/  UIADD3 UR5, UPT, UPT, UR17, UR5, URZ ;  /* 0x0000000511057290 */ /* 0x000fcc000fffe0ff */
[----:B-1----:R-:W-:-:S07]  /*9850*/  MOV R31, UR5 ;  /* 0x00000005001f7c02 */ /* 0x002fce0008000f00 */
.L_x_982:
        /* <DEDUP_REMOVED lines=55> */
.L_x_984:
[----:B------:R-:W-:Y:S05]  /*9bd0*/  BSYNC.RECONVERGENT B0 ;  /* 0x0000000000007941 */ /* 0x000fea0003800200 */
.L_x_983:
        /* <DEDUP_REMOVED lines=13> */
.L_x_986:
[----:B------:R-:W-:Y:S05]  /*9cb0*/  BSYNC.RECONVERGENT B0 ;  /* 0x0000000000007941 */ /* 0x000fea0003800200 */
.L_x_985:
        /* <DEDUP_REMOVED lines=17> */
.L_x_988:
[----:B------:R-:W-:Y:S05]  /*9dd0*/  BSYNC.RECONVERGENT B0 ;  /* 0x0000000000007941 */ /* 0x000fea0003800200 */
.L_x_987:
        /* <DEDUP_REMOVED lines=18> */
.L_x_990:
[----:B------:R-:W-:Y:S05]  /*9f00*/  BSYNC.RECONVERGENT B0 ;  /* 0x0000000000007941 */ /* 0x000fea0003800200 */
.L_x_989:
        /* <DEDUP_REMOVED lines=22> */
.L_x_992:
[----:B------:R-:W-:Y:S05]  /*a070*/  BSYNC.RECONVERGENT B0 ;  /* 0x0000000000007941 */ /* 0x000fea0003800200 */
.L_x_991:
        /* <DEDUP_REMOVED lines=13> */
.L_x_994:
[----:B------:R-:W-:Y:S05]  /*a150*/  BSYNC.RECONVERGENT B0 ;  /* 0x0000000000007941 */ /* 0x000fea0003800200 */
.L_x_993:
        /* <DEDUP_REMOVED lines=13> */
.L_x_996:
[----:B------:R-:W-:Y:S05]  /*a230*/  BSYNC.RECONVERGENT B0 ;  /* 0x0000000000007941 */ /* 0x000fea0003800200 */
.L_x_995:
        /* <DEDUP_REMOVED lines=12> */
.L_x_976:
[----:B------:R-:W-:Y:S05]  /*a300*/  BSYNC.RECONVERGENT B1 ;  /* 0x0000000000017941 */ /* 0x000fea0003800200 */
.L_x_946:
[----:B------:R-:W2:Y:S01]  /*a310*/  LDCU UR8, c[0x0][0x438] ;  /* 0x00008700ff0877ac */ /* 0x000ea20008000800 */
[----:B------:R-:W4:Y:S01]  /*a320*/  LDCU UR9, c[0x0][0x370] ;  /* 0x00006e00ff0977ac */ /* 0x000f220008000800 */
[----:B------:R-:W-:Y:S01]  /*a330*/  UMOV UR10, UR19 ;  /* 0x00000013000a7c82 */ /* 0x000fe20008000000 */
        /* <DEDUP_REMOVED lines=8> */
.L_x_998:
        /* <DEDUP_REMOVED lines=12> */
.L_x_1265:


//--------------------- .text._ZN5flash44flash_bwd_dq_dk_dv_loop_seqk_parallel_kernelI23Flash_bwd_kernel_traitsILi128ELi64ELi128ELi8ELi2ELi4ELi2ELb0ELb0EN7cutlass10bfloat16_tE19Flash_kernel_traitsILi128ELi64ELi128ELi8ES3_EELb0ELb1ELb0ELb0ELb0ELb1ELb1EEEvNS_16Flash_bwd_paramsE --------------------------
	.section	.text._ZN5flash44flash_bwd_dq_dk_dv_loop_seqk_parallel_kernelI23Flash_bwd_kernel_traitsILi128ELi64ELi128ELi8ELi2ELi4ELi2ELb0ELb0EN7cutlass10bfloat16_tE19Flash_kernel_traitsILi128ELi64ELi128ELi8ES3_EELb0ELb1ELb0ELb0ELb0ELb1ELb1EEEvNS_16Flash_bwd_paramsE,"ax",@progbits
	.align	128
        .global         _ZN5flash44flash_bwd_dq_dk_dv_loop_seqk_parallel_kernelI23Flash_bwd_kernel_traitsILi128ELi64ELi128ELi8ELi2ELi4ELi2ELb0ELb0EN7cutlass10bfloat16_tE19Flash_kernel_traitsILi128ELi64ELi128ELi8ES3_EELb0ELb1ELb0ELb0ELb0ELb1ELb1EEEvNS_16Flash_bwd_paramsE
        .type           _ZN5flash44flash_bwd_dq_dk_dv_loop_seqk_parallel_kernelI23Flash_bwd_kernel_traitsILi128ELi64ELi128ELi8ELi2ELi4ELi2ELb0ELb0EN7cutlass10bfloat16_tE19Flash_kernel_traitsILi128ELi64ELi128ELi8ES3_EELb0ELb1ELb0ELb0ELb0ELb1ELb1EEEvNS_16Flash_bwd_paramsE,@function
        .size           _ZN5flash44flash_bwd_dq_dk_dv_loop_seqk_parallel_kernelI23Flash_bwd_kernel_traitsILi128ELi64ELi128ELi8ELi2ELi4ELi2ELb0ELb0EN7cutlass10bfloat16_tE19Flash_kernel_traitsILi128ELi64ELi128ELi8ES3_EELb0ELb1ELb0ELb0ELb0ELb1ELb1EEEvNS_16Flash_bwd_paramsE,(.L_x_1266 - _ZN5flash44flash_bwd_dq_dk_dv_loop_seqk_parallel_kernelI23Flash_bwd_kernel_traitsILi128ELi64ELi128ELi8ELi2ELi4ELi2ELb0ELb0EN7cutlass10bfloat16_tE19Flash_kernel_traitsILi128ELi64ELi128ELi8ES3_EELb0ELb1ELb0ELb0ELb0ELb1ELb1EEEvNS_16Flash_bwd_paramsE)
        .other          _ZN5flash44flash_bwd_dq_dk_dv_loop_seqk_parallel_kernelI23Flash_bwd_kernel_traitsILi128ELi64ELi128ELi8ELi2ELi4ELi2ELb0ELb0EN7cutlass10bfloat16_tE19Flash_kernel_traitsILi128ELi64ELi128ELi8ES3_EELb0ELb1ELb0ELb0ELb0ELb1ELb1EEEvNS_16Flash_bwd_paramsE,@"STO_CUDA_ENTRY STV_DEFAULT"
_ZN5flash44flash_bwd_dq_dk_dv_loop_seqk_parallel_kernelI23Flash_bwd_kernel_traitsILi128ELi64ELi128ELi8ELi2ELi4ELi2ELb0ELb0EN7cutlass10bfloat16_tE19Flash_kernel_traitsILi128ELi64ELi128ELi8ES3_EELb0ELb1ELb0ELb0ELb0ELb1ELb1EEEvNS_16Flash_bwd_paramsE:
.text._ZN5flash44flash_bwd_dq_dk_dv_loop_seqk_parallel_kernelI23Flash_bwd_kernel_traitsILi128ELi64ELi128ELi8ELi2ELi4ELi2ELb0ELb0EN7cutlass10bfloat16_tE19Flash_kernel_traitsILi128ELi64ELi128ELi8ES3_EELb0ELb1ELb0ELb0ELb0ELb1ELb1EEEvNS_16Flash_bwd_paramsE:
        /* <DEDUP_REMOVED lines=49> */
.L_x_1051:
[----:B------:R-:W5:Y:S01]  /*0310*/  LDCU.64 UR8, c[0x0][0x478] ;  /* 0x00008f00ff0877ac */ /* 0x000f620008000a00 */
[----:B------:R-:W-:Y:S02]  /*0320*/  PLOP3.LUT P1, PT, PT, PT, UP3, 0x80, 0x8 ;  /* 0x000000000008781c */ /* 0x000fe40003f2f038 */
[----:B------:R-:W-:Y:S01]  /*0330*/  PLOP3.LUT P4, PT, PT, PT, UP5, 0x80, 0x8 ;  /* 0x000000000008781c */ /* 0x000fe20003f8f058 */
[----:B------:R-:W-:Y:S01]  /*0340*/  @UP3 ULEA UR12, UP0, UR38, UR6, 0x2 ;  /* 0x00000006260c3291 */ /* 0x000fe2000f8010ff */
[----:B------:R-:W-:Y:S01]  /*0350*/  PLOP3.LUT P2, PT, PT, PT, UP4, 0x80, 0x8 ;  /* 0x000000000008781c */ /* 0x000fe20003f4f048 */
[----:B------:R-:W-:Y:S02]  /*0360*/  UISETP.NE.AND UP2, UPT, UR26, URZ, UPT ;  /* 0x000000ff1a00728c */ /* 0x000fe4000bf45270 */
[----:B------:R-:W-:Y:S02]  /*0370*/  @UP3 ULEA.HI.X UR13, UR38, UR7, URZ, 0x2, UP0 ;  /* 0x00000007260d3291 */ /* 0x000fe400080f14ff */
[----:B--234-:R-:W-:-:S04]  /*0380*/  IMAD.U32 R4, RZ, RZ, UR12 ;  /* 0x0000000cff047e24 */ /* 0x01cfc8000f8e00ff */
        /* <DEDUP_REMOVED lines=44> */
.L_x_999:
        /* <DEDUP_REMOVED lines=35> */
.L_x_1001:
[----:B------:R-:W1:Y:S01]  /*0880*/  LDCU.64 UR14, c[0x0][0x3b8] ;  /* 0x00007700ff0e77ac */ /* 0x000e620008000a00 */
[----:B------:R-:W-:-:S04]  /*0890*/  UIADD3 UR8, UPT, UPT, UR34, UR39, URZ ;  /* 0x0000002722087290 */ /* 0x000fc8000fffe0ff */
[----:B-1----:R-:W-:Y:S02]  /*08a0*/  UIMAD.WIDE.U32 UR10, UR8, UR14, URZ ;  /* 0x0000000e080a72a5 */ /* 0x002fe4000f8e00ff */
[----:B------:R-:W-:-:S04]  /*08b0*/  UIMAD UR8, UR8, UR15, URZ ;  /* 0x0000000f080872a4 */ /* 0x000fc8000f8e02ff */
[----:B------:R-:W-:Y:S01]  /*08c0*/  UIADD3 UR8, UPT, UPT, UR11, UR8, URZ ;  /* 0x000000080b087290 */ /* 0x000fe2000fffe0ff */
[----:B------:R-:W-:-:S05]  /*08d0*/  UMOV UR46, UR10 ;  /* 0x0000000a002e7c82 */ /* 0x000fca0008000000 */
[----:B------:R-:W-:Y:S02]  /*08e0*/  MOV R21, UR8 ;  /* 0x0000000800157c02 */ /* 0x000fe40008000f00 */
.L_x_1002:
        /* <DEDUP_REMOVED lines=43> */
.L_x_1003:
[----:B------:R-:W1:Y:S01]  /*0ba0*/  LDCU.64 UR12, c[0x0][0x3c0] ;  /* 0x00007800ff0c77ac */ /* 0x000e620008000a00 */
[----:B------:R-:W-:-:S04]  /*0bb0*/  UIADD3 UR8, UPT, UPT, UR34, UR39, URZ ;  /* 0x0000002722087290 */ /* 0x000fc8000fffe0ff */
[----:B-1----:R-:W-:Y:S02]  /*0bc0*/  UIMAD.WIDE.U32 UR48, UR8, UR12, URZ ;  /* 0x0000000c083072a5 */ /* 0x002fe4000f8e00ff */
[----:B------:R-:W-:-:S04]  /*0bd0*/  UIMAD UR8, UR8, UR13, URZ ;  /* 0x0000000d080872a4 */ /* 0x000fc8000f8e02ff */
[----:B------:R-:W-:-:S06]  /*0be0*/  UIADD3 UR8, UPT, UPT, UR49, UR8, URZ ;  /* 0x0000000831087290 */ /* 0x000fcc000fffe0ff */
[----:B------:R-:W-:-:S07]  /*0bf0*/  MOV R19, UR8 ;  /* 0x0000000800137c02 */ /* 0x000fce0008000f00 */
.L_x_1004:
        /* <DEDUP_REMOVED lines=27> */
.L_x_1005:
[----:B------:R-:W-:Y:S02]  /*0db0*/  UIMAD.WIDE.U32 UR56, UR66, UR17, URZ ;  /* 0x00000011423872a5 */ /* 0x000fe4000f8e00ff */
[----:B------:R-:W-:-:S04]  /*0dc0*/  UIMAD UR8, UR67, UR17, URZ ;  /* 0x00000011430872a4 */ /* 0x000fc8000f8e02ff */
[----:B------:R-:W-:Y:S02]  /*0dd0*/  UIADD3 UR8, UPT, UPT, UR57, UR8, URZ ;  /* 0x0000000839087290 */ /* 0x000fe4000fffe0ff */
.L_x_1006:
        /* <DEDUP_REMOVED lines=20> */
.L_x_1007:
[----:B------:R-:W1:Y:S01]  /*0f20*/  LDCU UR58, c[0x0][0x434] ;  /* 0x00008680ff3a77ac */ /* 0x000e620008000800 */
[----:B------:R-:W-:-:S04]  /*0f30*/  UIMAD UR10, UR38, UR16, UR23 ;  /* 0x00000010260a72a4 */ /* 0x000fc8000f8e0217 */
[----:B-1----:R-:W-:Y:S02]  /*0f40*/  UIMAD UR58, UR10, UR58, URZ ;  /* 0x0000003a0a3a72a4 */ /* 0x002fe4000f8e02ff */
.L_x_1008:
        /* <DEDUP_REMOVED lines=11> */
.L_x_1009:
[----:B------:R-:W1:Y:S01]  /*1000*/  LDCU UR57, c[0x0][0x444] ;  /* 0x00008880ff3977ac */ /* 0x000e620008000800 */
[----:B------:R-:W-:-:S04]  /*1010*/  UIMAD UR10, UR38, UR16, UR23 ;  /* 0x00000010260a72a4 */ /* 0x000fc8000f8e0217 */
[----:B-1----:R-:W-:-:S12]  /*1020*/  UIMAD UR57, UR10, UR57, URZ ;  /* 0x000000390a3972a4 */ /* 0x002fd8000f8e02ff */
.L_x_1010:
[----:B------:R-:W-:Y:S01]  /*1030*/  USHF.R.S32.HI UR10, URZ, 0x1f, UR9 ;  /* 0x0000001fff0a7899 */ /* 0x000fe20008011409 */
[----:B------:R-:W1:Y:S01]  /*1040*/  S2R R219, SR_TID.X ;  /* 0x0000000000db7919 */ /* 0x000e620000002100 */
[----:B------:R-:W-:Y:S01]  /*1050*/  UIADD3 UR56, UP1, UP0, UR64, UR56, UR9 ;  /* 0x0000003840387290 */ /* 0x000fe2000f83e009 */
[----:B------:R-:W2:Y:S01]  /*1060*/  LDC.64 R10, c[0x0][0x3b0] ;  /* 0x0000ec00ff0a7b82 */ /* 0x000ea20000000a00 */
[----:B------:R-:W3:Y:S01]  /*1070*/  LDCU UR9, c[0x0][0x508] ;  /* 0x0000a100ff0977ac */ /* 0x000ee20008000800 */
[----:B------:R-:W-:Y:S01]  /*1080*/  MOV R13, RZ ;  /* 0x000000ff000d7202 */ /* 0x000fe20000000f00 */
[----:B------:R-:W-:Y:S01]  /*1090*/  BSSY.RECONVERGENT B1, `(.L_x_1000) ;  /* 0x0000907000017945 */ /* 0x000fe20003800200 */
[----:B------:R-:W-:Y:S01]  /*10a0*/  ISETP.NE.AND P6, PT, RZ, UR60, PT ;  /* 0x0000003cff007c0c */ /* 0x000fe2000bfc5270 */
        /* <DEDUP_REMOVED lines=9> */
[----:B------:R-:W-:Y:S02]  /*1140*/  ULEA.HI UR8, UR8, UR9, URZ, 0x6 ;  /* 0x0000000908087291 */ /* 0x000fe4000f8f30ff */
[----:B-----5:R-:W-:Y:S01]  /*1150*/  UIMAD.WIDE UR60, UR58, 0x4, UR60 ;  /* 0x000000043a3c78a5 */ /* 0x020fe2000f8e023c */
[C---:B-1----:R-:W-:Y:S01]  /*1160*/  IMAD.SHL.U32 R40, R219.reuse, 0x8, RZ ;  /* 0x00000008db287824 */ /* 0x042fe200078e00ff */
[----:B------:R-:W-:Y:S01]  /*1170*/  USHF.R.S32.HI UR49, URZ, 0x6, UR8 ;  /* 0x00000006ff317899 */ /* 0x000fe20008011408 */
[--C-:B------:R-:W-:Y:S02]  /*1180*/  SHF.R.U32.HI R39, RZ, 0x3, R219.reuse ;  /* 0x00000003ff277819 */ /* 0x100fe400000116db */
[----:B------:R-:W-:Y:S01]  /*1190*/  SHF.R.U32.HI R9, RZ, 0x5, R219 ;  /* 0x00000005ff097819 */ /* 0x000fe200000116db */
[----:B------:R-:W-:Y:S01]  /*11a0*/  UISETP.LT.AND UP0, UPT, URZ, UR49, UPT ;  /* 0x00000031ff00728c */ /* 0x000fe2000bf01270 */
[----:B------:R-:W-:Y:S02]  /*11b0*/  LOP3.LUT R12, R40, 0x38, RZ, 0xc0, !PT ;  /* 0x00000038280c7812 */ /* 0x000fe400078ec0ff */
[----:B------:R-:W1:Y:S01]  /*11c0*/  LDCU.128 UR8, c[0x0][0x590] ;  /* 0x0000b200ff0877ac */ /* 0x000e620008000c00 */
[----:B------:R-:W-:-:S02]  /*11d0*/  LOP3.LUT R8, R219, 0x1f, RZ, 0xc0, !PT ;  /* 0x0000001fdb087812 */ /* 0x000fc400078ec0ff */
[----:B------:R-:W-:Y:S01]  /*11e0*/  IADD3 R2, P0, PT, R12, UR62, RZ ;  /* 0x0000003e0c027c10 */ /* 0x000fe2000ff1e0ff */
[----:B------:R-:W3:Y:S02]  /*11f0*/  LDCU.64 UR62, c[0x0][0x5e8] ;  /* 0x0000bd00ff3e77ac */ /* 0x000ee40008000a00 */
[----:B------:R-:W-:Y:S02]  /*1200*/  IMAD R8, R9, UR59, R8 ;  /* 0x0000003b09087c24 */ /* 0x000fe4000f8e0208 */
[----:B------:R-:W-:Y:S01]  /*1210*/  IMAD.X R3, RZ, RZ, UR53, P0 ;  /* 0x00000035ff037e24 */ /* 0x000fe200080e06ff */
[----:B------:R-:W-:Y:S02]  /*1220*/  USHF.L.U32 UR59, UR59, 0x6, URZ ;  /* 0x000000063b3b7899 */ /* 0x000fe400080006ff */
[----:B------:R-:W-:-:S04]  /*1230*/  USEL UR49, URZ, UR49, !UP0 ;  /* 0x00000031ff317287 */ /* 0x000fc8000c000000 */
[----:B------:R-:W-:Y:S02]  /*1240*/  UISETP.GT.AND UP0, UPT, UR43, UR49, UPT ;  /* 0x000000312b00728c */ /* 0x000fe4000bf04270 */
[----:B-1----:R-:W-:Y:S01]  /*1250*/  UIMAD UR17, UR52, UR8, URZ ;  /* 0x00000008341172a4 */ /* 0x002fe2000f8e02ff */
[----:B------:R-:W-:Y:S01]  /*1260*/  IMAD.U32 R0, RZ, RZ, UR8 ;  /* 0x00000008ff007e24 */ /* 0x000fe2000f8e00ff */
[----:B------:R-:W-:Y:S01]  /*1270*/  USHF.L.U64.HI UR53, UR8, 0x5, UR9 ;  /* 0x0000000508357899 */ /* 0x000fe20008010209 */
[----:B------:R-:W-:Y:S01]  /*1280*/  IMAD.U32 R4, RZ, RZ, UR10 ;  /* 0x0000000aff047e24 */ /* 0x000fe2000f8e00ff */
[----:B------:R-:W-:Y:S01]  /*1290*/  UIMAD UR17, UR45, UR9, UR17 ;  /* 0x000000092d1172a4 */ /* 0x000fe2000f8e0211 */
[----:B------:R-:W-:Y:S01]  /*12a0*/  IMAD.WIDE.U32 R2, R0, UR45, R2 ;  /* 0x0000002d00027c25 */ /* 0x000fe2000f8e0002 */
[----:B---3--:R-:W-:-:S03]  /*12b0*/  UIMAD.WIDE UR62, UR57, 0x4, UR62 ;  /* 0x00000004393e78a5 */ /* 0x008fc6000f8e023e */
        /* <DEDUP_REMOVED lines=17> */
[----:B-1----:R-:W-:-:S03]  /*13d0*/  LEA R24, P2, R6, UR10, 0x1 ;  /* 0x0000000a06187c11 */ /* 0x002fc6000f8408ff */
[----:B------:R-:W-:Y:S01]  /*13e0*/  IMAD.WIDE.U32 R2, R0, UR23, R2 ;  /* 0x0000001700027c25 */ /* 0x000fe2000f8e0002 */
[----:B------:R-:W-:Y:S01]  /*13f0*/  SEL R4, R4, RZ, P6 ;  /* 0x000000ff04047207 */ /* 0x000fe20003000000 */
[----:B------:R1:W-:Y:S01]  /*1400*/  STL [R1+0x24], R24 ;  /* 0x0000241801007387 */ /* 0x0003e20000100800 */
[----:B------:R-:W-:Y:S01]  /*1410*/  LEA.HI.X R25, R6, UR11, R15, 0x1, P2 ;  /* 0x0000000b06197c11 */ /* 0x000fe200090f0c0f */
[----:B------:R-:W-:Y:S01]  /*1420*/  IMAD.U32 R0, RZ, RZ, UR17 ;  /* 0x00000011ff007e24 */ /* 0x000fe2000f8e00ff */
[----:B------:R-:W-:Y:S01]  /*1430*/  IADD3 R9, P1, P0, R8, UR56, R4 ;  /* 0x0000003808097c10 */ /* 0x000fe2000f83e004 */
[----:B------:R-:W-:Y:S01]  /*1440*/  IMAD R7, R17, UR21, R5 ;  /* 0x0000001511077c24 */ /* 0x000fe2000f8e0205 */
[----:B------:R-:W-:Y:S01]  /*1450*/  SHF.R.S32.HI R5, RZ, 0x1f, R8 ;  /* 0x0000001fff057819 */ /* 0x000fe20000011408 */
[----:B------:R-:W-:Y:S01]  /*1460*/  IMAD R3, R0, UR23, R3 ;  /* 0x0000001700037c24 */ /* 0x000fe2000f8e0203 */
[----:B------:R-:W3:Y:S01]  /*1470*/  LDCU.64 UR16, c[0x0][0x570] ;  /* 0x0000ae00ff1077ac */ /* 0x000ee20008000a00 */
[----:B------:R1:W-:Y:S01]  /*1480*/  STL [R1+0x20], R25 ;  /* 0x0000201901007387 */ /* 0x0003e20000100800 */
[----:B------:R-:W-:Y:S01]  /*1490*/  SEL R0, R7, RZ, P6 ;  /* 0x000000ff07007207 */ /* 0x000fe20003000000 */
[----:B------:R-:W-:Y:S01]  /*14a0*/  IMAD.WIDE.U32 R2, R39, R10, R2 ;  /* 0x0000000a27027225 */ /* 0x000fe200078e0002 */
[----:B------:R-:W-:-:S02]  /*14b0*/  MOV R4, UR59 ;  /* 0x0000003b00047c02 */ /* 0x000fc40008000f00 */
[----:B------:R-:W-:Y:S01]  /*14c0*/  IADD3.X R5, PT, PT, R5, UR55, R0, P1, P0 ;  /* 0x0000003705057c10 */ /* 0x000fe20008fe0400 */
[C---:B------:R-:W-:Y:S01]  /*14d0*/  IMAD R3, R39.reuse, R11, R3 ;  /* 0x0000000b27037224 */ /* 0x040fe200078e0203 */
[C---:B--2---:R-:W-:Y:S01]  /*14e0*/  LEA R22, P1, R2.reuse, UR8, 0x1 ;  /* 0x0000000802167c11 */ /* 0x044fe2000f8208ff */
[----:B------:R-:W-:Y:S01]  /*14f0*/  VIADD R6, R39, 0x40 ;  /* 0x0000004027067836 */ /* 0x000fe20000000000 */
[----:B------:R-:W-:Y:S02]  /*1500*/  IADD3 R0, P0, PT, R9, UR59, RZ ;  /* 0x0000003b09007c10 */ /* 0x000fe4000ff1e0ff */
[----:B------:R-:W-:Y:S01]  /*1510*/  LEA.HI.X R23, R2, UR9, R3, 0x1, P1 ;  /* 0x0000000902177c11 */ /* 0x000fe200088f0c03 */
[----:B------:R1:W-:Y:S01]  /*1520*/  STL [R1+0x1c], R22 ;  /* 0x00001c1601007387 */ /* 0x0003e20000100800 */
[----:B------:R-:W-:Y:S01]  /*1530*/  LEA.HI.X.SX32 R4, R4, R5, 0x1, P0 ;  /* 0x0000000504047211 */ /* 0x000fe200000f0eff */
[C---:B------:R-:W-:Y:S01]  /*1540*/  VIADD R5, R39.reuse, 0x20 ;  /* 0x0000002027057836 */ /* 0x040fe20000000000 */
[C---:B------:R-:W-:Y:S01]  /*1550*/  IADD3 R26, P2, PT, R39.reuse, 0x40, RZ ;  /* 0x00000040271a7810 */ /* 0x040fe20007f5e0ff */
[----:B------:R1:W-:Y:S01]  /*1560*/  STL [R1+0x18], R23 ;  /* 0x0000181701007387 */ /* 0x0003e20000100800 */
[C---:B---3--:R-:W-:Y:S01]  /*1570*/  LEA R248, P0, R0.reuse, UR16, 0x2 ;  /* 0x0000001000f87c11 */ /* 0x048fe2000f8010ff */
[----:B------:R-:W-:Y:S01]  /*1580*/  UMOV UR16, UR62 ;  /* 0x0000003e00107c82 */ /* 0x000fe20008000000 */
[C---:B------:R-:W-:Y:S01]  /*1590*/  IADD3 R27, P1, PT, R39.reuse, 0x60, RZ ;  /* 0x00000060271b7810 */ /* 0x040fe20007f3e0ff */
[----:B------:R-:W-:Y:S01]  /*15a0*/  IMAD.X R32, RZ, RZ, RZ, P2 ;  /* 0x000000ffff207224 */ /* 0x000fe200010e06ff */
[----:B------:R-:W-:Y:S01]  /*15b0*/  LEA.HI.X R249, R0, UR17, R4, 0x2, P0 ;  /* 0x0000001100f97c11 */ /* 0x000fe200080f1404 */
[C---:B------:R-:W-:Y:S01]  /*15c0*/  IMAD.SHL.U32 R0, R10.reuse, 0x20, RZ ;  /* 0x000000200a007824 */ /* 0x040fe200078e00ff */
[----:B------:R-:W-:Y:S01]  /*15d0*/  IADD3 R18, P0, PT, R39, 0x20, RZ ;  /* 0x0000002027127810 */ /* 0x000fe20007f1e0ff */
[----:B------:R-:W-:Y:S01]  /*15e0*/  UMOV UR17, UR63 ;  /* 0x0000003f00117c82 */ /* 0x000fe20008000000 */
[----:B------:R-:W-:-:S02]  /*15f0*/  SHF.L.U64.HI R11, R10, 0x5, R11 ;  /* 0x000000050a0b7819 */ /* 0x000fc4000001020b */
[----:B------:R-:W-:Y:S01]  /*1600*/  IADD3 R8, PT, PT, R39, 0x60, RZ ;  /* 0x0000006027087810 */ /* 0x000fe20007ffe0ff */
[----:B------:R-:W-:Y:S01]  /*1610*/  IMAD.X R15, RZ, RZ, RZ, P0 ;  /* 0x000000ffff0f7224 */ /* 0x000fe200000e06ff */
[----:B------:R-:W-:Y:S01]  /*1620*/  IADD3.X R37, PT, PT, RZ, RZ, RZ, P1, !PT ;  /* 0x000000ffff257210 */ /* 0x000fe20000ffe4ff */
[----:B------:R-:W-:Y:S06]  /*1630*/  BRA.U UP0, `(.L_x_1011) ;  /* 0x0000000900b07547 */ /* 0x000fec000b800000 */
        /* <DEDUP_REMOVED lines=10> */
[----:B------:R-:W-:-:S06]  /*16e0*/  UIMAD UR9, UR38, UR9, UR17 ;  /* 0x00000009260972a4 */ /* 0x000fcc000f8e0211 */
[----:B------:R-:W-:Y:S01]  /*16f0*/  MOV R4, UR9 ;  /* 0x0000000900047c02 */ /* 0x000fe20008000f00 */
[----:B------:R-:W-:Y:S05]  /*1700*/  BRA `(.L_x_1013) ;  /* 0x0000000000187947 */ /* 0x000fea0003800000 */
.L_x_1012:
[----:B------:R-:W2:Y:S01]  /*1710*/  LDCU.64 UR12, c[0x0][0x5c0] ;  /* 0x0000b800ff0c77ac */ /* 0x000ea20008000a00 */
[----:B------:R-:W-:-:S04]  /*1720*/  UIADD3 UR8, UPT, UPT, UR34, UR39, URZ ;  /* 0x0000002722087290 */ /* 0x000fc8000fffe0ff */
[----:B--2---:R-:W-:Y:S02]  /*1730*/  UIMAD.WIDE.U32 UR16, UR8, UR12, URZ ;  /* 0x0000000c081072a5 */ /* 0x004fe4000f8e00ff */
[----:B------:R-:W-:-:S04]  /*1740*/  UIMAD UR8, UR8, UR13, URZ ;  /* 0x0000000d080872a4 */ /* 0x000fc8000f8e02ff */
[----:B------:R-:W-:-:S06]  /*1750*/  UIADD3 UR8, UPT, UPT, UR17, UR8, URZ ;  /* 0x0000000811087290 */ /* 0x000fcc000fffe0ff */
[----:B------:R-:W-:Y:S02]  /*1760*/  MOV R4, UR8 ;  /* 0x0000000800047c02 */ /* 0x000fe40008000f00 */
.L_x_1013:
        /* <DEDUP_REMOVED lines=12> */
[----:B------:R-:W-:Y:S06]  /*1830*/  BRA `(.L_x_1015) ;  /* 0x0000000000187947 */ /* 0x000fec0003800000 */
.L_x_1014:
[----:B------:R-:W2:Y:S01]  /*1840*/  LDCU.64 UR10, c[0x0][0x5c8] ;  /* 0x0000b900ff0a77ac */ /* 0x000ea20008000a00 */
[----:B------:R-:W-:-:S04]  /*1850*/  UIADD3 UR34, UPT, UPT, UR34, UR39, URZ ;  /* 0x0000002722227290 */ /* 0x000fc8000fffe0ff */
[----:B--2---:R-:W-:Y:S02]  /*1860*/  UIMAD.WIDE.U32 UR14, UR34, UR10, URZ ;  /* 0x0000000a220e72a5 */ /* 0x004fe4000f8e00ff */
[----:B------:R-:W-:-:S04]  /*1870*/  UIMAD UR34, UR34, UR11, URZ ;  /* 0x0000000b222272a4 */ /* 0x000fc8000f8e02ff */
[----:B------:R-:W-:-:S06]  /*1880*/  UIADD3 UR34, UPT, UPT, UR15, UR34, URZ ;  /* 0x000000220f227290 */ /* 0x000fcc000fffe0ff */
[----:B------:R-:W-:-:S07]  /*1890*/  MOV R9, UR34 ;  /* 0x0000002200097c02 */ /* 0x000fce0008000f00 */
.L_x_1015:
[----:B------:R-:W2:Y:S01]  /*18a0*/  LDCU.64 UR8, c[0x0][0x5d8] ;  /* 0x0000bb00ff0877ac */ /* 0x000ea20008000a00 */
        /* <DEDUP_REMOVED lines=10> */
[----:B--2---:R-:W-:Y:S01]  /*1950*/  IMAD.U32 R0, RZ, RZ, UR8 ;  /* 0x00000008ff007e24 */ /* 0x004fe2000f8e00ff */
[----:B------:R-:W-:Y:S01]  /*1960*/  ISETP.GE.AND P1, PT, R8, UR31, PT ;  /* 0x0000001f08007c0c */ /* 0x000fe2000bf26270 */
[----:B------:R-:W-:Y:S01]  /*1970*/  IMAD.U32 R4, RZ, RZ, UR9 ;  /* 0x00000009ff047e24 */ /* 0x000fe2000f8e00ff */
[----:B------:R-:W-:Y:S01]  /*1980*/  ISETP.GE.AND P3, PT, R5, UR31, PT ;  /* 0x0000001f05007c0c */ /* 0x000fe2000bf66270 */
[----:B------:R-:W-:-:S04]  /*1990*/  IMAD.WIDE.U32 R6, R0, UR23, R2 ;  /* 0x0000001700067c25 */ /* 0x000fc8000f8e0002 */
[----:B------:R-:W-:Y:S01]  /*19a0*/  IMAD R8, R4, UR23, R7 ;  /* 0x0000001704087c24 */ /* 0x000fe2000f8e0207 */
[----:B------:R-:W-:Y:S07]  /*19b0*/  @P4 BRA `(.L_x_1017) ;  /* 0x0000000000244947 */ /* 0x000fee0003800000 */
[----:B------:R-:W2:Y:S01]  /*19c0*/  LDCU.64 UR8, c[0x0][0x560] ;  /* 0x0000ac00ff0877ac */ /* 0x000ea20008000a00 */
[----:B------:R-:W-:Y:S02]  /*19d0*/  MOV R2, R6 ;  /* 0x0000000600027202 */ /* 0x000fe40000000f00 */
[----:B------:R-:W-:-:S03]  /*19e0*/  MOV R3, R8 ;  /* 0x0000000800037202 */ /* 0x000fc60000000f00 */
[----:B------:R-:W-:-:S04]  /*19f0*/  IMAD.WIDE.U32 R2, R39, UR12, R2 ;  /* 0x0000000c27027c25 */ /* 0x000fc8000f8e0002 */
[----:B------:R-:W-:Y:S01]  /*1a00*/  IMAD R0, R39, UR13, R3 ;  /* 0x0000000d27007c24 */ /* 0x000fe2000f8e0203 */
[----:B--2---:R-:W-:-:S04]  /*1a10*/  LEA R4, P0, R2, UR8, 0x1 ;  /* 0x0000000802047c11 */ /* 0x004fc8000f8008ff */
[----:B------:R-:W-:-:S05]  /*1a20*/  LEA.HI.X R5, R2, UR9, R0, 0x1, P0 ;  /* 0x0000000902057c11 */ /* 0x000fca00080f0c00 */
[----:B------:R2:W-:Y:S04]  /*1a30*/  STG.E.128 desc[UR32][R4.64], RZ ;  /* 0x000000ff04007986 */ /* 0x0005e8000c101d20 */
[----:B------:R2:W-:Y:S02]  /*1a40*/  STG.E.128 desc[UR32][R4.64+0x80], RZ ;  /* 0x000080ff04007986 */ /* 0x0005e4000c101d20 */
.L_x_1017:
[----:B------:R-:W-:Y:S05]  /*1a50*/  BSYNC.RECONVERGENT B0 ;  /* 0x0000000000007941 */ /* 0x000fea0003800200 */
.L_x_1016:
[----:B------:R-:W-:Y:S04]  /*1a60*/  BSSY.RECONVERGENT B0, `(.L_x_1018) ;  /* 0x000000d000007945 */ /* 0x000fe80003800200 */
[----:B------:R-:W-:Y:S05]  /*1a70*/  @P3 BRA `(.L_x_1019) ;  /* 0x00000000002c3947 */ /* 0x000fea0003800000 */
[----:B------:R-:W2:Y:S01]  /*1a80*/  LDCU.64 UR8, c[0x0][0x560] ;  /* 0x0000ac00ff0877ac */ /* 0x000ea20008000a00 */
[----:B------:R-:W-:Y:S01]  /*1a90*/  MOV R2, R6 ;  /* 0x0000000600027202 */ /* 0x000fe20000000f00 */
[----:B------:R-:W-:Y:S01]  /*1aa0*/  IMAD R0, R15, UR12, RZ ;  /* 0x0000000c0f007c24 */ /* 0x000fe2000f8e02ff */
[----:B------:R-:W-:-:S03]  /*1ab0*/  MOV R3, R8 ;  /* 0x0000000800037202 */ /* 0x000fc60000000f00 */
[C---:B------:R-:W-:Y:S02]  /*1ac0*/  IMAD R0, R18.reuse, UR13, R0 ;  /* 0x0000000d12007c24 */ /* 0x040fe4000f8e0200 */
[----:B------:R-:W-:-:S05]  /*1ad0*/  IMAD.WIDE.U32 R2, R18, UR12, R2 ;  /* 0x0000000c12027c25 */ /* 0x000fca000f8e0002 */
[----:B------:R-:W-:Y:S02]  /*1ae0*/  IADD3 R0, PT, PT, R3, R0, RZ ;  /* 0x0000000003007210 */ /* 0x000fe40007ffe0ff */
[----:B--2---:R-:W-:-:S04]  /*1af0*/  LEA R4, P0, R2, UR8, 0x1 ;  /* 0x0000000802047c11 */ /* 0x004fc8000f8008ff */
[----:B------:R-:W-:-:S05]  /*1b00*/  LEA.HI.X R5, R2, UR9, R0, 0x1, P0 ;  /* 0x0000000902057c11 */ /* 0x000fca00080f0c00 */
[----:B------:R3:W-:Y:S04]  /*1b10*/  STG.E.128 desc[UR32][R4.64], RZ ;  /* 0x000000ff04007986 */ /* 0x0007e8000c101d20 */
[----:B------:R3:W-:Y:S02]  /*1b20*/  STG.E.128 desc[UR32][R4.64+0x80], RZ ;  /* 0x000080ff04007986 */ /* 0x0007e4000c101d20 */
.L_x_1019:
[----:B------:R-:W-:Y:S05]  /*1b30*/  BSYNC.RECONVERGENT B0 ;  /* 0x0000000000007941 */ /* 0x000fea0003800200 */
.L_x_1018:
        /* <DEDUP_REMOVED lines=9> */
[----:B--23--:R-:W-:-:S04]  /*1bd0*/  LEA R4, P0, R2, UR8, 0x1 ;  /* 0x0000000802047c11 */ /* 0x00cfc8000f8008ff */
[----:B------:R-:W-:-:S05]  /*1be0*/  LEA.HI.X R5, R2, UR9, R0, 0x1, P0 ;  /* 0x0000000902057c11 */ /* 0x000fca00080f0c00 */
[----:B------:R4:W-:Y:S04]  /*1bf0*/  STG.E.128 desc[UR32][R4.64], RZ ;  /* 0x000000ff04007986 */ /* 0x0009e8000c101d20 */
[----:B------:R4:W-:Y:S02]  /*1c00*/  STG.E.128 desc[UR32][R4.64+0x80], RZ ;  /* 0x000080ff04007986 */ /* 0x0009e4000c101d20 */
.L_x_1021:
[----:B------:R-:W-:Y:S05]  /*1c10*/  BSYNC.RECONVERGENT B0 ;  /* 0x0000000000007941 */ /* 0x000fea0003800200 */
.L_x_1020:
[----:B------:R-:W-:Y:S04]  /*1c20*/  BSSY.RECONVERGENT B0, `(.L_x_1022) ;  /* 0x000000d000007945 */ /* 0x000fe80003800200 */
[----:B------:R-:W-:Y:S05]  /*1c30*/  @P1 BRA `(.L_x_1023) ;  /* 0x00000000002c1947 */ /* 0x000fea0003800000 */
[----:B------:R-:W5:Y:S01]  /*1c40*/  LDCU.64 UR8, c[0x0][0x560] ;  /* 0x0000ac00ff0877ac */ /* 0x000f620008000a00 */
[----:B------:R-:W-:Y:S01]  /*1c50*/  MOV R2, R6 ;  /* 0x0000000600027202 */ /* 0x000fe20000000f00 */
[----:B------:R-:W-:Y:S01]  /*1c60*/  IMAD R0, R37, UR12, RZ ;  /* 0x0000000c25007c24 */ /* 0x000fe2000f8e02ff */
[----:B------:R-:W-:-:S03]  /*1c70*/  MOV R3, R8 ;  /* 0x0000000800037202 */ /* 0x000fc60000000f00 */
[C---:B------:R-:W-:Y:S02]  /*1c80*/  IMAD R0, R27.reuse, UR13, R0 ;  /* 0x0000000d1b007c24 */ /* 0x040fe4000f8e0200 */
[----:B--234-:R-:W-:-:S05]  /*1c90*/  IMAD.WIDE.U32 R4, R27, UR12, R2 ;  /* 0x0000000c1b047c25 */ /* 0x01cfca000f8e0002 */
[----:B------:R-:W-:Y:S02]  /*1ca0*/  IADD3 R0, PT, PT, R5, R0, RZ ;  /* 0x0000000005007210 */ /* 0x000fe40007ffe0ff */
[----:B-----5:R-:W-:-:S04]  /*1cb0*/  LEA R2, P0, R4, UR8, 0x1 ;  /* 0x0000000804027c11 */ /* 0x020fc8000f8008ff */
[----:B------:R-:W-:-:S05]  /*1cc0*/  LEA.HI.X R3, R4, UR9, R0, 0x1, P0 ;  /* 0x0000000904037c11 */ /* 0x000fca00080f0c00 */
[----:B------:R2:W-:Y:S04]  /*1cd0*/  STG.E.128 desc[UR32][R2.64], RZ ;  /* 0x000000ff02007986 */ /* 0x0005e8000c101d20 */
[----:B------:R2:W-:Y:S02]  /*1ce0*/  STG.E.128 desc[UR32][R2.64+0x80], RZ ;  /* 0x000080ff02007986 */ /* 0x0005e4000c101d20 */
.L_x_1023:
[----:B------:R-:W-:Y:S05]  /*1cf0*/  BSYNC.RECONVERGENT B0 ;  /* 0x0000000000007941 */ /* 0x000fea0003800200 */
.L_x_1022:
[----:B------:R-:W5:Y:S01]  /*1d00*/  LDCU.64 UR8, c[0x0][0x5e0] ;  /* 0x0000bc00ff0877ac */ /* 0x000f620008000a00 */
[----:B------:R-:W-:Y:S01]  /*1d10*/  MOV R0, UR10 ;  /* 0x0000000a00007c02 */ /* 0x000fe20008000f00 */
[----:B------:R-:W-:Y:S01]  /*1d20*/  BSSY.RECONVERGENT B0, `(.L_x_1024) ;  /* 0x0000014000007945 */ /* 0x000fe20003800200 */
[----:B------:R-:W-:-:S03]  /*1d30*/  UIMAD UR41, UR41, UR10, URZ ;  /* 0x0000000a292972a4 */ /* 0x000fc6000f8e02ff */
[----:B--2---:R-:W-:Y:S01]  /*1d40*/  IMAD.WIDE.U32 R2, R0, UR40, R12 ;  /* 0x0000002800027c25 */ /* 0x004fe2000f8e000c */
[----:B------:R-:W-:Y:S02]  /*1d50*/  UIMAD UR41, UR40, UR11, UR41 ;  /* 0x0000000b282972a4 */ /* 0x000fe4000f8e0229 */
[----:B------:R-:W-:-:S04]  /*1d60*/  IADD3 R2, P0, PT, R2, UR14, RZ ;  /* 0x0000000e02027c10 */ /* 0x000fc8000ff1e0ff */
[----:B------:R-:W-:Y:S02]  /*1d70*/  IADD3.X R3, PT, PT, R9, UR41, R3, P0, !PT ;  /* 0x0000002909037c10 */ /* 0x000fe400087fe403 */
[----:B-----5:R-:W-:Y:S02]  /*1d80*/  MOV R0, UR8 ;  /* 0x0000000800007c02 */ /* 0x020fe40008000f00 */
[----:B---34-:R-:W-:-:S03]  /*1d90*/  MOV R4, UR9 ;  /* 0x0000000900047c02 */ /* 0x018fc60008000f00 */
[----:B------:R-:W-:-:S04]  /*1da0*/  IMAD.WIDE.U32 R6, R0, UR23, R2 ;  /* 0x0000001700067c25 */ /* 0x000fc8000f8e0002 */
[----:B------:R-:W-:Y:S01]  /*1db0*/  IMAD R8, R4, UR23, R7 ;  /* 0x0000001704087c24 */ /* 0x000fe2000f8e0207 */
[----:B------:R-:W-:Y:S06]  /*1dc0*/  @P4 BRA `(.L_x_1025) ;  /* 0x0000000000244947 */ /* 0x000fec0003800000 */
        /* <DEDUP_REMOVED lines=9> */
.L_x_1025:
[----:B------:R-:W-:Y:S05]  /*1e60*/  BSYNC.RECONVERGENT B0 ;  /* 0x0000000000007941 */ /* 0x000fea0003800200 */
.L_x_1024:
        /* <DEDUP_REMOVED lines=13> */
.L_x_1027:
[----:B------:R-:W-:Y:S05]  /*1f40*/  BSYNC.RECONVERGENT B0 ;  /* 0x0000000000007941 */ /* 0x000fea0003800200 */
.L_x_1026:
        /* <DEDUP_REMOVED lines=13> */
.L_x_1029:
[----:B------:R-:W-:Y:S05]  /*2020*/  BSYNC.RECONVERGENT B0 ;  /* 0x0000000000007941 */ /* 0x000fea0003800200 */
.L_x_1028:
        /* <DEDUP_REMOVED lines=11> */
[----:B------:R2:W-:Y:S01]  /*20e0*/  STG.E.128 desc[UR32][R2.64+0x80], RZ ;  /* 0x000080ff02007986 */ /* 0x0005e2000c101d20 */
[----:B------:R-:W-:Y:S05]  /*20f0*/  BRA `(.L_x_1030) ;  /* 0x0000008000007947 */ /* 0x000fea0003800000 */
.L_x_1011:
[----:B------:R-:W-:Y:S01]  /*2100*/  UIMAD UR47, UR54, -0x40, UR42 ;  /* 0xffffffc0362f78a4 */ /* 0x000fe2000f8e022a */
[----:B------:R-:W-:Y:S01]  /*2110*/  IMAD.U32 R4, RZ, RZ, UR45 ;  /* 0x0000002dff047e24 */ /* 0x000fe2000f8e00ff */
[----:B------:R-:W-:Y:S01]  /*2120*/  UIADD3 UR38, UPT, UPT, -UR40, UR31, URZ ;  /* 0x0000001f28267290 */ /* 0x000fe2000fffe1ff */
[----:B------:R-:W-:Y:S01]  /*2130*/  IMAD.U32 R7, RZ, RZ, UR45 ;  /* 0x0000002dff077e24 */ /* 0x000fe2000f8e00ff */
[----:B------:R-:W-:Y:S01]  /*2140*/  @P6 BAR.SYNC.DEFER_BLOCKING 0x0 ;  /* 0x0000000000006b1d */ /* 0x000fe20000010000 */
[----:B------:R-:W-:Y:S01]  /*2150*/  IMAD.U32 R2, RZ, RZ, UR14 ;  /* 0x0000000eff027e24 */ /* 0x000fe2000f8e00ff */
[C---:B------:R-:W-:Y:S01]  /*2160*/  ISETP.GE.AND P0, PT, R5.reuse, UR47, PT ;  /* 0x0000002f05007c0c */ /* 0x040fe2000bf06270 */
[----:B------:R-:W-:Y:S01]  /*2170*/  UIMAD UR8, UR41, UR14, URZ ;  /* 0x0000000e290872a4 */ /* 0x000fe2000f8e02ff */
[----:B------:R-:W-:Y:S01]  /*2180*/  ISETP.GE.AND P3, PT, R5, UR38, PT ;  /* 0x0000002605007c0c */ /* 0x000fe2000bf66270 */
[----:B------:R-:W-:Y:S01]  /*2190*/  IMAD.U32 R5, RZ, RZ, UR53 ;  /* 0x00000035ff057e24 */ /* 0x000fe2000f8e00ff */
[----:B------:R-:W-:Y:S01]  /*21a0*/  ISETP.GE.AND P1, PT, R8, UR38, PT ;  /* 0x0000002608007c0c */ /* 0x000fe2000bf26270 */
[----:B------:R-:W-:Y:S01]  /*21b0*/  IMAD.WIDE.U32 R2, R2, UR40, R12 ;  /* 0x0000002802027c25 */ /* 0x000fe2000f8e000c */
[----:B------:R-:W-:Y:S01]  /*21c0*/  UIMAD UR8, UR40, UR15, UR8 ;  /* 0x0000000f280872a4 */ /* 0x000fe2000f8e0208 */
[----:B------:R-:W-:Y:S01]  /*21d0*/  SHF.R.U32.HI R207, RZ, 0x1, R219 ;  /* 0x00000001ffcf7819 */ /* 0x000fe200000116db */
[----:B------:R-:W2:Y:S01]  /*21e0*/  LDCU.64 UR10, c[0x0][0x3d0] ;  /* 0x00007a00ff0a77ac */ /* 0x000ea20008000a00 */
[----:B------:R-:W-:Y:S01]  /*21f0*/  ISETP.GE.AND P2, PT, R6, UR38, PT ;  /* 0x0000002606007c0c */ /* 0x000fe2000bf46270 */
[----:B------:R-:W-:Y:S01]  /*2200*/  IMAD.U32 R6, RZ, RZ, UR12 ;  /* 0x0000000cff067e24 */ /* 0x000fe2000f8e00ff */
[----:B------:R-:W-:Y:S01]  /*2210*/  IADD3 R8, P4, PT, R2, UR46, RZ ;  /* 0x0000002e02087c10 */ /* 0x000fe2000ff9e0ff */
[----:B------:R-:W-:Y:S01]  /*2220*/  UIMAD UR41, UR41, UR12, URZ ;  /* 0x0000000c292972a4 */ /* 0x000fe2000f8e02ff */
[----:B------:R-:W-:Y:S01]  /*2230*/  @!P0 LEA R4, P5, R4, R24, 0x1 ;  /* 0x0000001804048211 */ /* 0x000fe200078a08ff */
[----:B------:R-:W-:Y:S01]  /*2240*/  ULOP3.LUT UR54, UR54, 0x80000001, URZ, 0xc0, !UPT ;  /* 0x8000000136367892 */ /* 0x000fe2000f8ec0ff */
[----:B------:R-:W-:Y:S01]  /*2250*/  IADD3.X R9, PT, PT, R21, UR8, R3, P4, !PT ;  /* 0x0000000815097c10 */ /* 0x000fe2000a7fe403 */
[----:B------:R-:W-:Y:S01]  /*2260*/  UIMAD UR41, UR40, UR13, UR41 ;  /* 0x0000000d282972a4 */ /* 0x000fe2000f8e0229 */
[----:B------:R-:W-:Y:S01]  /*2270*/  @!P0 LEA.HI.X R5, R7, R25, R5, 0x1, P5 ;  /* 0x0000001907058211 */ /* 0x000fe200028f0c05 */
[----:B------:R-:W3:Y:S01]  /*2280*/  LDCU.64 UR8, c[0x0][0x3d8] ;  /* 0x00007b00ff0877ac */ /* 0x000ee20008000a00 */
[----:B------:R-:W-:Y:S01]  /*2290*/  @!P0 LEA R10, P5, R0, R22, 0x1 ;  /* 0x00000016000a8211 */ /* 0x000fe200078a08ff */
[----:B------:R-:W-:Y:S01]  /*22a0*/  IMAD.WIDE.U32 R6, R6, UR40, R12 ;  /* 0x0000002806067c25 */ /* 0x000fe2000f8e000c */
[----:B------:R-:W-:Y:S01]  /*22b0*/  SHF.R.U32.HI R3, RZ, 0x2, R219 ;  /* 0x00000002ff037819 */ /* 0x000fe200000116db */
[----:B------:R-:W-:Y:S01]  /*22c0*/  UISETP.NE.AND UP0, UPT, UR54, 0x1, UPT ;  /* 0x000000013600788c */ /* 0x000fe2000bf05270 */
[----:B------:R-:W-:Y:S01]  /*22d0*/  @!P0 LEA.HI.X R11, R0, R23, R11, 0x1, P5 ;  /* 0x00000017000b8211 */ /* 0x000fe200028f0c0b */
[----:B------:R-:W4:Y:S01]  /*22e0*/  @!P2 LDC.64 R34, c[0x0][0x388] ;  /* 0x0000e200ff22ab82 */ /* 0x000f220000000a00 */
[----:B------:R-:W-:Y:S01]  /*22f0*/  ISETP.GE.AND P5, PT, R39, UR47, PT ;  /* 0x0000002f27007c0c */ /* 0x000fe2000bfa6270 */
[----:B------:R-:W-:Y:S01]  /*2300*/  USEL UR40, URZ, 0x4000, UP0 ;  /* 0x00004000ff287887 */ /* 0x000fe20008000000 */
[----:B------:R-:W-:Y:S01]  /*2310*/  LOP3.LUT R0, R40, 0x1f8, RZ, 0xc0, !PT ;  /* 0x000001f828007812 */ /* 0x000fe200078ec0ff */
[----:B------:R-:W-:Y:S01]  /*2320*/  IMAD.MOV.U32 R45, RZ, RZ, 0x7f800000 ;  /* 0x7f800000ff2d7424 */ /* 0x000fe200078e00ff */
[----:B------:R-:W-:Y:S01]  /*2330*/  LOP3.LUT R2, R207, 0x10, RZ, 0xc0, !PT ;  /* 0x00000010cf027812 */ /* 0x000fe200078ec0ff */
[----:B------:R-:W-:Y:S01]  /*2340*/  IMAD.MOV.U32 R44, RZ, RZ, 0x7f800000 ;  /* 0x7f800000ff2c7424 */ /* 0x000fe200078e00ff */
[----:B------:R-:W-:Y:S01]  /*2350*/  LOP3.LUT R0, R0, 0x38, R219, 0x78, !PT ;  /* 0x0000003800007812 */ /* 0x000fe200078e78db */
[----:B------:R-:W-:Y:S01]  /*2360*/  IMAD.MOV.U32 R43, RZ, RZ, 0x7f800000 ;  /* 0x7f800000ff2b7424 */ /* 0x000fe200078e00ff */
[----:B------:R-:W-:Y:S01]  /*2370*/  LOP3.LUT R41, R2, 0x7, R3, 0xf8, !PT ;  /* 0x0000000702297812 */ /* 0x000fe200078ef803 */
[----:B------:R-:W-:Y:S01]  /*2380*/  IMAD.MOV.U32 R42, RZ, RZ, 0x7f800000 ;  /* 0x7f800000ff2a7424 */ /* 0x000fe200078e00ff */
[----:B------:R-:W-:-:S02]  /*2390*/  LOP3.LUT R0, R0, 0x1e00, R40, 0xf8, !PT ;  /* 0x00001e0000007812 */ /* 0x000fc400078ef828 */
[----:B------:R-:W-:Y:S01]  /*23a0*/  IADD3 R6, P4, PT, R6, UR48, RZ ;  /* 0x0000003006067c10 */ /* 0x000fe2000ff9e0ff */
[----:B------:R-:W-:Y:S01]  /*23b0*/  @!P5 IMAD.MOV.U32 R2, RZ, RZ, R24 ;  /* 0x000000ffff02d224 */ /* 0x000fe200078e0018 */
[----:B------:R-:W-:Y:S01]  /*23c0*/  LEA R0, R0, UR24, 0x1 ;  /* 0x0000001800007c11 */ /* 0x000fe2000f8e08ff */
[----:B------:R-:W-:Y:S01]  /*23d0*/  @!P5 IMAD.MOV.U32 R3, RZ, RZ, R25 ;  /* 0x000000ffff03d224 */ /* 0x000fe200078e0019 */
[----:B------:R-:W-:Y:S01]  /*23e0*/  IADD3.X R7, PT, PT, R19, UR41, R7, P4, !PT ;  /* 0x0000002913077c10 */ /* 0x000fe2000a7fe407 */
[----:B------:R-:W-:Y:S01]  /*23f0*/  STL [R1+0x14], R41 ;  /* 0x0000142901007387 */ /* 0x000fe20000100800 */
[----:B------:R-:W-:Y:S01]  /*2400*/  ISETP.GE.AND P4, PT, R39, UR38, PT ;  /* 0x0000002627007c0c */ /* 0x000fe2000bf86270 */
[----:B------:R-:W-:Y:S02]  /*2410*/  VIADD R13, R0, UR40 ;  /* 0x00000028000d7c36 */ /* 0x000fe40008000000 */
[----:B------:R-:W-:Y:S01]  /*2420*/  @!PT LDS RZ, [RZ] ;  /* 0x00000000fffff984 */ /* 0x000fe20000000800 */
[----:B------:R-:W-:Y:S01]  /*2430*/  @!PT LDS RZ, [RZ] ;  /* 0x00000000fffff984 */ /* 0x000fe20000000800 */
[----:B------:R-:W-:Y:S01]  /*2440*/  @!PT LDS RZ, [RZ] ;  /* 0x00000000fffff984 */ /* 0x000fe20000000800 */
[----:B------:R-:W-:Y:S04]  /*2450*/  @!P5 LDGSTS.E.BYPASS.LTC128B.128 [R0+0x8000], desc[UR32][R2.64] ;  /* 0x080000000200dfae */ /* 0x000fe8000b981a20 */
[----:B------:R5:W-:Y:S04]  /*2460*/  @!P5 LDGSTS.E.BYPASS.LTC128B.128 [R0+0xa000], desc[UR32][R2.64+0x80] ;  /* 0x0a0000800200dfae */ /* 0x000be8000b981a20 */
[----:B------:R-:W-:Y:S02]  /*2470*/  @P5 STS.128 [R0+0x8000], RZ ;  /* 0x008000ff00005388 */ /* 0x000fe40000000c00 */
[----:B------:R-:W4:Y:S02]  /*2480*/  @!P4 LDC.64 R28, c[0x0][0x388] ;  /* 0x0000e200ff1ccb82 */ /* 0x000f240000000a00 */
[----:B------:R-:W-:Y:S04]  /*2490*/  @P5 STS.128 [R0+0xa000], RZ ;  /* 0x00a000ff00005388 */ /* 0x000fe80000000c00 */
[----:B------:R-:W-:Y:S02]  /*24a0*/  @P0 STS.128 [R0+0x9000], RZ ;  /* 0x009000ff00000388 */ /* 0x000fe40000000c00 */
[----:B------:R-:W4:Y:S02]  /*24b0*/  @!P4 LDC.64 R30, c[0x0][0x390] ;  /* 0x0000e400ff1ecb82 */ /* 0x000f240000000a00 */
[----:B------:R-:W-:Y:S04]  /*24c0*/  @P0 STS.128 [R0+0xb000], RZ ;  /* 0x00b000ff00000388 */ /* 0x000fe80000000c00 */
[----:B------:R-:W-:Y:S01]  /*24d0*/  @!PT LDS RZ, [RZ] ;  /* 0x00000000fffff984 */ /* 0x000fe20000000800 */
[----:B------:R-:W-:Y:S01]  /*24e0*/  @!PT LDS RZ, [RZ] ;  /* 0x00000000fffff984 */ /* 0x000fe20000000800 */
[----:B------:R-:W-:Y:S01]  /*24f0*/  @!PT LDS RZ, [RZ] ;  /* 0x00000000fffff984 */ /* 0x000fe20000000800 */
[----:B------:R-:W-:Y:S04]  /*2500*/  @!P0 LDGSTS.E.BYPASS.LTC128B.128 [R0+0x9000], desc[UR32][R4.64] ;  /* 0x0900000004008fae */ /* 0x000fe8000b981a20 */
[----:B------:R1:W-:Y:S01]  /*2510*/  @!P0 LDGSTS.E.BYPASS.LTC128B.128 [R0+0xb000], desc[UR32][R4.64+0x80] ;  /* 0x0b00008004008fae */ /* 0x0003e2000b981a20 */
[----:B-----5:R-:W-:-:S03]  /*2520*/  @!P5 IMAD.MOV.U32 R2, RZ, RZ, R22 ;  /* 0x000000ffff02d224 */ /* 0x020fc600078e0016 */
[----:B------:R-:W-:Y:S01]  /*2530*/  STL [R1+0x10], R13 ;  /* 0x0000100d01007387 */ /* 0x000fe20000100800 */
[----:B------:R-:W-:-:S05]  /*2540*/  @!P5 IMAD.MOV.U32 R3, RZ, RZ, R23 ;  /* 0x000000ffff03d224 */ /* 0x000fca00078e0017 */
[----:B------:R-:W-:Y:S04]  /*2550*/  @!P5 LDGSTS.E.BYPASS.LTC128B.128 [R13], desc[UR32][R2.64] ;  /* 0x00000000020ddfae */ /* 0x000fe8000b981a20 */
[----:B------:R5:W-:Y:S04]  /*2560*/  @!P5 LDGSTS.E.BYPASS.LTC128B.128 [R13+0x2000], desc[UR32][R2.64+0x80] ;  /* 0x02000080020ddfae */ /* 0x000be8000b981a20 */
[----:B------:R-:W-:Y:S04]  /*2570*/  @P5 STS.128 [R13], RZ ;  /* 0x000000ff0d005388 */ /* 0x000fe80000000c00 */
[----:B------:R-:W-:Y:S04]  /*2580*/  @P5 STS.128 [R13+0x2000], RZ ;  /* 0x002000ff0d005388 */ /* 0x000fe80000000c00 */
[----:B------:R-:W-:Y:S01]  /*2590*/  @P0 STS.128 [R13+0x1000], RZ ;  /* 0x001000ff0d000388 */ /* 0x000fe20000000c00 */
[----:B-1----:R-:W-:-:S02]  /*25a0*/  VIADD R5, R41, 0x8 ;  /* 0x0000000829057836 */ /* 0x002fc40000000000 */
[C---:B--2---:R-:W-:Y:S01]  /*25b0*/  IMAD R4, R20.reuse, UR10, RZ ;  /* 0x0000000a14047c24 */ /* 0x044fe2000f8e02ff */
[----:B------:R1:W-:Y:S02]  /*25c0*/  @P0 STS.128 [R13+0x3000], RZ ;  /* 0x003000ff0d000388 */ /* 0x0003e40000000c00 */
[----:B------:R-:W-:Y:S01]  /*25d0*/  ISETP.GE.AND P6, PT, R5, UR47, PT ;  /* 0x0000002f05007c0c */ /* 0x000fe2000bfc6270 */
[----:B---3--:R-:W-:Y:S01]  /*25e0*/  IMAD R5, R20, UR8, RZ ;  /* 0x0000000814057c24 */ /* 0x008fe2000f8e02ff */
[----:B------:R-:W-:Y:S01]  /*25f0*/  @!PT LDS RZ, [RZ] ;  /* 0x00000000fffff984 */ /* 0x000fe20000000800 */
[----:B------:R-:W-:Y:S01]  /*2600*/  @!PT LDS RZ, [RZ] ;  /* 0x00000000fffff984 */ /* 0x000fe20000000800 */
[----:B------:R-:W-:Y:S01]  /*2610*/  @!PT LDS RZ, [RZ] ;  /* 0x00000000fffff984 */ /* 0x000fe20000000800 */
[----:B------:R-:W-:Y:S01]  /*2620*/  @!P0 LDGSTS.E.BYPASS.LTC128B.128 [R13+0x1000], desc[UR32][R10.64] ;  /* 0x010000000a0d8fae */ /* 0x000fe2000b981a20 */
[----:B------:R-:W2:Y:S01]  /*2630*/  @!P3 LDC.64 R20, c[0x0][0x388] ;  /* 0x0000e200ff14bb82 */ /* 0x000ea20000000a00 */
[C---:B------:R-:W-:Y:S01]  /*2640*/  IMAD R12, R14.reuse, UR11, R4 ;  /* 0x0000000b0e0c7c24 */ /* 0x040fe2000f8e0204 */
[----:B------:R-:W-:Y:S01]  /*2650*/  LOP3.LUT R4, R41, 0x20, RZ, 0xfc, !PT ;  /* 0x0000002029047812 */ /* 0x000fe200078efcff */
[----:B------:R3:W-:Y:S01]  /*2660*/  @!P0 LDGSTS.E.BYPASS.LTC128B.128 [R13+0x3000], desc[UR32][R10.64+0x80] ;  /* 0x030000800a0d8fae */ /* 0x0007e2000b981a20 */
[----:B------:R-:W-:Y:S01]  /*2670*/  IMAD.SHL.U32 R204, R219, 0x40, RZ ;  /* 0x00000040dbcc7824 */ /* 0x000fe200078e00ff */
[----:B------:R-:W1:Y:S01]  /*2680*/  LDCU UR11, c[0x0][0x590] ;  /* 0x0000b200ff0b77ac */ /* 0x000e620008000800 */
[----:B-----5:R-:W-:Y:S01]  /*2690*/  IMAD.WIDE.U32 R2, R14, UR10, R8 ;  /* 0x0000000a0e027c25 */ /* 0x020fe2000f8e0008 */
[----:B------:R-:W-:-:S03]  /*26a0*/  ISETP.GE.AND P5, PT, R4, UR47, PT ;  /* 0x0000002f04007c0c */ /* 0x000fc6000bfa6270 */
[----:B------:R-:W-:Y:S02]  /*26b0*/  IMAD.SHL.U32 R205, R219, 0x20, RZ ;  /* 0x00000020dbcd7824 */ /* 0x000fe400078e00ff */
[----:B------:R-:W-:Y:S02]  /*26c0*/  IMAD.MOV.U32 R216, RZ, RZ, 0x40 ;  /* 0x00000040ffd87424 */ /* 0x000fe400078e00ff */
[----:B------:R-:W-:Y:S02]  /*26d0*/  IMAD.MOV.U32 R213, RZ, RZ, 0x20 ;  /* 0x00000020ffd57424 */ /* 0x000fe400078e00ff */
[----:B------:R-:W-:Y:S02]  /*26e0*/  IMAD.MOV.U32 R211, RZ, RZ, 0x20 ;  /* 0x00000020ffd37424 */ /* 0x000fe400078e00ff */
[----:B------:R-:W-:Y:S02]  /*26f0*/  IMAD.MOV.U32 R212, RZ, RZ, 0x40 ;  /* 0x00000040ffd47424 */ /* 0x000fe400078e00ff */
[----:B------:R-:W-:Y:S01]  /*2700*/  IMAD.MOV.U32 R224, RZ, RZ, 0x20 ;  /* 0x00000020ffe07424 */ /* 0x000fe200078e00ff */
[----:B------:R-:W-:Y:S01]  /*2710*/  CS2R R158, SRZ ;  /* 0x00000000009e7805 */ /* 0x000fe2000001ff00 */
[----:B------:R-:W-:Y:S01]  /*2720*/  IMAD.IADD R3, R3, 0x1, R12 ;  /* 0x0000000103037824 */ /* 0x000fe200078e020c */
[----:B------:R-:W-:Y:S01]  /*2730*/  CS2R R156, SRZ ;  /* 0x00000000009c7805 */ /* 0x000fe2000001ff00 */
[C---:B------:R-:W-:Y:S01]  /*2740*/  IMAD R12, R14.reuse, UR9, R5 ;  /* 0x000000090e0c7c24 */ /* 0x040fe2000f8e0205 */
[----:B------:R-:W-:Y:S01]  /*2750*/  CS2R R162, SRZ ;  /* 0x0000000000a27805 */ /* 0x000fe2000001ff00 */
[----:B------:R-:W-:Y:S01]  /*2760*/  IMAD.WIDE.U32 R4, R14, UR8, R6 ;  /* 0x000000080e047c25 */ /* 0x000fe2000f8e0006 */
[----:B------:R-:W-:-:S02]  /*2770*/  CS2R R160, SRZ ;  /* 0x0000000000a07805 */ /* 0x000fc4000001ff00 */
[----:B------:R-:W-:Y:S02]  /*2780*/  CS2R R154, SRZ ;  /* 0x00000000009a7805 */ /* 0x000fe4000001ff00 */
[----:B------:R-:W-:Y:S01]  /*2790*/  CS2R R152, SRZ ;  /* 0x0000000000987805 */ /* 0x000fe2000001ff00 */
[----:B------:R-:W-:Y:S01]  /*27a0*/  @!P3 IMAD R6, R15, UR14, RZ ;  /* 0x0000000e0f06bc24 */ /* 0x000fe2000f8e02ff */
        /* <DEDUP_REMOVED lines=15> */
[C---:B---3--:R-:W-:Y:S01]  /*28a0*/  @!P3 IMAD R10, R18.reuse, UR15, R6 ;  /* 0x0000000f120abc24 */ /* 0x048fe2000f8e0206 */
[----:B------:R-:W-:Y:S01]  /*28b0*/  CS2R R134, SRZ ;  /* 0x0000000000867805 */ /* 0x000fe2000001ff00 */
[----:B------:R-:W-:Y:S01]  /*28c0*/  @!P3 IMAD.WIDE.U32 R2, R18, UR14, R2 ;  /* 0x0000000e1202bc25 */ /* 0x000fe2000f8e0002 */
[----:B------:R-:W-:-:S02]  /*28d0*/  CS2R R132, SRZ ;  /* 0x0000000000847805 */ /* 0x000fc4000001ff00 */
[----:B------:R-:W-:Y:S02]  /*28e0*/  CS2R R126, SRZ ;  /* 0x00000000007e7805 */ /* 0x000fe4000001ff00 */
[----:B------:R-:W-:Y:S01]  /*28f0*/  CS2R R124, SRZ ;  /* 0x00000000007c7805 */ /* 0x000fe2000001ff00 */
[----:B------:R-:W-:Y:S01]  /*2900*/  @!P3 IMAD R11, R15, UR12, RZ ;  /* 0x0000000c0f0bbc24 */ /* 0x000fe2000f8e02ff */
[----:B--2---:R-:W-:Y:S01]  /*2910*/  @!P3 LEA R20, P0, R2, R20, 0x1 ;  /* 0x000000140214b211 */ /* 0x004fe200078008ff */
        /* <DEDUP_REMOVED lines=16> */
[----:B------:R-:W2:Y:S01]  /*2a20*/  @!P1 LDC.64 R32, c[0x0][0x388] ;  /* 0x0000e200ff209b82 */ /* 0x000ea20000000a00 */
[----:B------:R-:W-:Y:S01]  /*2a30*/  @!P4 IMAD.WIDE.U32 R2, R39, UR14, R8 ;  /* 0x0000000e2702cc25 */ /* 0x000fe2000f8e0008 */
[----:B------:R-:W-:Y:S02]  /*2a40*/  CS2R R114, SRZ ;  /* 0x0000000000727805 */ /* 0x000fe4000001ff00 */
[----:B------:R-:W-:-:S02]  /*2a50*/  CS2R R112, SRZ ;  /* 0x0000000000707805 */ /* 0x000fc4000001ff00 */
[----:B------:R-:W-:Y:S01]  /*2a60*/  CS2R R106, SRZ ;  /* 0x00000000006a7805 */ /* 0x000fe2000001ff00 */
[----:B------:R-:W-:Y:S01]  /*2a70*/  @!P2 IMAD R11, R26, UR15, R6 ;  /* 0x0000000f1a0bac24 */ /* 0x000fe2000f8e0206 */
[----:B----4-:R-:W-:Y:S01]  /*2a80*/  @!P4 LEA R12, P0, R2, R28, 0x1 ;  /* 0x0000001c020cc211 */ /* 0x010fe200078008ff */
[----:B------:R-:W-:Y:S01]  /*2a90*/  @!P4 IMAD R3, R39, UR15, R3 ;  /* 0x0000000f2703cc24 */ /* 0x000fe2000f8e0203 */
[----:B------:R-:W-:Y:S01]  /*2aa0*/  CS2R R104, SRZ ;  /* 0x0000000000687805 */ /* 0x000fe2000001ff00 */
[----:B------:R-:W-:Y:S01]  /*2ab0*/  @!P2 IMAD R36, R26, UR13, R7 ;  /* 0x0000000d1a24ac24 */ /* 0x000fe2000f8e0207 */
[----:B------:R-:W-:Y:S01]  /*2ac0*/  CS2R R102, SRZ ;  /* 0x0000000000667805 */ /* 0x000fe2000001ff00 */
[----:B------:R-:W-:Y:S01]  /*2ad0*/  @!P1 IMAD.WIDE.U32 R6, R27, UR14, R24 ;  /* 0x0000000e1b069c25 */ /* 0x000fe2000f8e0018 */
[----:B-1----:R-:W-:Y:S01]  /*2ae0*/  @!P4 LEA.HI.X R13, R2, R29, R3, 0x1, P0 ;  /* 0x0000001d020dc211 */ /* 0x002fe200000f0c03 */
[----:B------:R-:W1:Y:S01]  /*2af0*/  @!P3 LDC.64 R24, c[0x0][0x390] ;  /* 0x0000e400ff18bb82 */ /* 0x000e620000000a00 */
        /* <DEDUP_REMOVED lines=9> */
[----:B------:R-:W4:Y:S01]  /*2b90*/  @!P2 LDC.64 R22, c[0x0][0x390] ;  /* 0x0000e400ff16ab82 */ /* 0x000f220000000a00 */
        /* <DEDUP_REMOVED lines=28> */
[----:B---3--:R-:W3:Y:S01]  /*2d60*/  @!P1 LDC.64 R12, c[0x0][0x390] ;  /* 0x0000e400ff0c9b82 */ /* 0x008ee20000000a00 */
[----:B------:R-:W-:Y:S01]  /*2d70*/  @!P4 LEA.HI.X R9, R4, R31, R2, 0x1, P0 ;  /* 0x0000001f0409c211 */ /* 0x000fe200000f0c02 */
[----:B------:R-:W-:Y:S01]  /*2d80*/  @!P3 LDGSTS.E.BYPASS.LTC128B.128 [R0+0x11000], desc[UR32][R20.64+0x80] ;  /* 0x110000801400bfae */ /* 0x000fe2000b981a20 */
[C---:B--2---:R-:W-:Y:S01]  /*2d90*/  @!P1 LEA R2, P0, R6.reuse, R32, 0x1 ;  /* 0x0000002006029211 */ /* 0x044fe200078008ff */
[----:B------:R-:W-:Y:S01]  /*2da0*/  @!P3 IMAD.IADD R4, R19, 0x1, R38 ;  /* 0x000000011304b824 */ /* 0x000fe200078e0226 */
[----:B------:R-:W-:Y:S01]  /*2db0*/  CS2R R76, SRZ ;  /* 0x00000000004c7805 */ /* 0x000fe2000001ff00 */
[----:B------:R-:W-:Y:S01]  /*2dc0*/  @P2 STS.128 [R0+0xe000], RZ ;  /* 0x00e000ff00002388 */ /* 0x000fe20000000c00 */
[----:B------:R-:W-:Y:S01]  /*2dd0*/  @!P1 LEA.HI.X R3, R6, R33, R3, 0x1, P0 ;  /* 0x0000002106039211 */ /* 0x000fe200000f0c03 */
[----:B------:R-:W-:Y:S01]  /*2de0*/  @!P1 IMAD.WIDE.U32 R14, R27, UR12, R14 ;  /* 0x0000000c1b0e9c25 */ /* 0x000fe2000f8e000e */
[----:B-1----:R-:W-:Y:S01]  /*2df0*/  @!P3 LEA R6, P0, R18, R24, 0x1 ;  /* 0x000000181206b211 */ /* 0x002fe200078008ff */
[----:B------:R-:W-:Y:S01]  /*2e00*/  @P2 STS.128 [R0+0x12000], RZ ;  /* 0x012000ff00002388 */ /* 0x000fe20000000c00 */
[----:B------:R-:W-:-:S02]  /*2e10*/  CS2R R82, SRZ ;  /* 0x0000000000527805 */ /* 0x000fc4000001ff00 */
[----:B------:R-:W-:Y:S02]  /*2e20*/  CS2R R80, SRZ ;  /* 0x0000000000507805 */ /* 0x000fe4000001ff00 */
[----:B------:R-:W-:Y:S01]  /*2e30*/  @!P3 LEA.HI.X R7, R18, R25, R4, 0x1, P0 ;  /* 0x000000191207b211 */ /* 0x000fe200000f0c04 */
[----:B------:R-:W-:Y:S01]  /*2e40*/  @!PT LDS RZ, [RZ] ;  /* 0x00000000fffff984 */ /* 0x000fe20000000800 */
[----:B------:R-:W-:Y:S01]  /*2e50*/  @!PT LDS RZ, [RZ] ;  /* 0x00000000fffff984 */ /* 0x000fe20000000800 */
[----:B------:R-:W-:Y:S01]  /*2e60*/  @!PT LDS RZ, [RZ] ;  /* 0x00000000fffff984 */ /* 0x000fe20000000800 */
[----:B------:R-:W-:Y:S01]  /*2e70*/  @!P2 LDGSTS.E.BYPASS.LTC128B.128 [R0+0xe000], desc[UR32][R10.64] ;  /* 0x0e0000000a00afae */ /* 0x000fe2000b981a20 */
[----:B----4-:R-:W-:Y:S02]  /*2e80*/  @!P2 LEA R4, P0, R16, R22, 0x1 ;  /* 0x000000161004a211 */ /* 0x010fe400078008ff */
[----:B------:R-:W-:Y:S02]  /*2e90*/  CS2R R74, SRZ ;  /* 0x00000000004a7805 */ /* 0x000fe4000001ff00 */
[----:B------:R-:W-:Y:S01]  /*2ea0*/  CS2R R72, SRZ ;  /* 0x0000000000487805 */ /* 0x000fe2000001ff00 */
[----:B------:R-:W-:Y:S01]  /*2eb0*/  @!P2 LDGSTS.E.BYPASS.LTC128B.128 [R0+0x12000], desc[UR32][R10.64+0x80] ;  /* 0x120000800a00afae */ /* 0x000fe2000b981a20 */
[----:B------:R-:W-:-:S02]  /*2ec0*/  CS2R R70, SRZ ;  /* 0x0000000000467805 */ /* 0x000fc4000001ff00 */
[----:B------:R-:W-:Y:S02]  /*2ed0*/  CS2R R68, SRZ ;  /* 0x0000000000447805 */ /* 0x000fe4000001ff00 */
[----:B------:R-:W-:Y:S01]  /*2ee0*/  CS2R R62, SRZ ;  /* 0x00000000003e7805 */ /* 0x000fe2000001ff00 */
[----:B------:R-:W-:Y:S01]  /*2ef0*/  @P1 STS.128 [R0+0xf000], RZ ;  /* 0x00f000ff00001388 */ /* 0x000fe20000000c00 */
[----:B------:R-:W-:Y:S02]  /*2f00*/  CS2R R60, SRZ ;  /* 0x00000000003c7805 */ /* 0x000fe4000001ff00 */
[----:B------:R-:W-:Y:S02]  /*2f10*/  CS2R R66, SRZ ;  /* 0x0000000000427805 */ /* 0x000fe4000001ff00 */
[----:B------:R-:W-:Y:S01]  /*2f20*/  CS2R R64, SRZ ;  /* 0x0000000000407805 */ /* 0x000fe2000001ff00 */
[----:B------:R-:W-:Y:S01]  /*2f30*/  @P1 STS.128 [R0+0x13000], RZ ;  /* 0x013000ff00001388 */ /* 0x000fe20000000c00 */
[----:B------:R-:W-:-:S02]  /*2f40*/  CS2R R58, SRZ ;  /* 0x00000000003a7805 */ /* 0x000fc4000001ff00 */
        /* <DEDUP_REMOVED lines=9> */
[----:B------:R1:W-:Y:S01]  /*2fe0*/  @!P1 LDGSTS.E.BYPASS.LTC128B.128 [R0+0x13000], desc[UR32][R2.64+0x80] ;  /* 0x1300008002009fae */ /* 0x0003e2000b981a20 */
[----:B------:R-:W-:Y:S01]  /*2ff0*/  CS2R R48, SRZ ;  /* 0x0000000000307805 */ /* 0x000fe2000001ff00 */
[----:B------:R-:W-:-:S02]  /*3000*/  UIADD3 UR51, UPT, UPT, UR51, 0x80, -UR31 ;  /* 0x0000008033337890 */ /* 0x000fc4000fffe81f */
[----:B------:R-:W-:Y:S01]  /*3010*/  @!P4 LDGSTS.E.BYPASS.LTC128B.128 [R0+0x14000], desc[UR32][R8.64] ;  /* 0x140000000800cfae */ /* 0x000fe2000b981a20 */
[----:B------:R-:W2:Y:S03]  /*3020*/  LDCU UR8, c[0x0][0x3e0] ;  /* 0x00007c00ff0877ac */ /* 0x000ea60008000800 */
[----:B------:R4:W-:Y:S01]  /*3030*/  @!P4 LDGSTS.E.BYPASS.LTC128B.128 [R0+0x18000], desc[UR32][R8.64+0x80] ;  /* 0x180000800800cfae */ /* 0x0009e2000b981a20 */
[----:B------:R-:W1:Y:S03]  /*3040*/  LDCU UR9, c[0x0][0x50c] ;  /* 0x0000a180ff0977ac */ /* 0x000e660008000800 */
[----:B------:R-:W-:Y:S01]  /*3050*/  @P4 STS.128 [R0+0x14000], RZ ;  /* 0x014000ff00004388 */ /* 0x000fe20000000c00 */
[----:B------:R-:W2:Y:S03]  /*3060*/  LDCU UR10, c[0x0][0x45c] ;  /* 0x00008b80ff0a77ac */ /* 0x000ea60008000800 */
[----:B------:R-:W-:Y:S04]  /*3070*/  @P4 STS.128 [R0+0x18000], RZ ;  /* 0x018000ff00004388 */ /* 0x000fe80000000c00 */
[----:B------:R-:W-:Y:S04]  /*3080*/  @P3 STS.128 [R0+0x15000], RZ ;  /* 0x015000ff00003388 */ /* 0x000fe80000000c00 */
        /* <DEDUP_REMOVED lines=9> */
[C---:B---3--:R-:W-:Y:S01]  /*3120*/  @!P1 LEA R2, P0, R14.reuse, R12, 0x1 ;  /* 0x0000000c0e029211 */ /* 0x048fe200078008ff */
[C---:B----4-:R-:W-:Y:S02]  /*3130*/  VIADD R8, R41.reuse, 0x28 ;  /* 0x0000002829087836 */ /* 0x050fe40000000000 */
        /* <DEDUP_REMOVED lines=17> */
[----:B-1----:R-:W-:Y:S01]  /*3250*/  IMAD.MOV.U32 R4, RZ, RZ, 0x4 ;  /* 0x00000004ff047424 */ /* 0x002fe200078e00ff */
[----:B------:R-:W-:Y:S01]  /*3260*/  R2P PR, R219, 0x6 ;  /* 0x00000006db007804 */ /* 0x000fe20000000000 */
[----:B------:R-:W-:Y:S01]  /*3270*/  IMAD.MOV.U32 R6, RZ, RZ, 0x10 ;  /* 0x00000010ff067424 */ /* 0x000fe200078e00ff */
[----:B------:R-:W0:Y:S01]  /*3280*/  LDGDEPBAR ;  /* 0x00000000000079af */ /* 0x000e220000000000 */
[----:B----4-:R-:W-:-:S05]  /*3290*/  IMAD.WIDE.U32 R2, R41, R4, UR60 ;  /* 0x0000003c29027e25 */ /* 0x010fca000f8e0004 */
[----:B------:R-:W4:Y:S04]  /*32a0*/  @!P0 LDG.E R45, desc[UR32][R2.64] ;  /* 0x00000020022d8981 */ /* 0x000f28000c1e1900 */
[----:B------:R-:W5:Y:S04]  /*32b0*/  @!P6 LDG.E R44, desc[UR32][R2.64+0x20] ;  /* 0x00002020022ce981 */ /* 0x000f68000c1e1900 */
[----:B------:R-:W2:Y:S04]  /*32c0*/  @!P5 LDG.E R43, desc[UR32][R2.64+0x80] ;  /* 0x00008020022bd981 */ /* 0x000ea8000c1e1900 */
[----:B------:R1:W2:Y:S01]  /*32d0*/  @!P3 LDG.E R42, desc[UR32][R2.64+0xa0] ;  /* 0x0000a020022ab981 */ /* 0x0002a2000c1e1900 */
[----:B---3--:R-:W-:-:S02]  /*32e0*/  LOP3.LUT R0, R204, 0x1c0, RZ, 0xc0, !PT ;  /* 0x000001c0cc007812 */ /* 0x008fc400078ec0ff */
[----:B------:R-:W-:Y:S02]  /*32f0*/  CS2R R38, SRZ ;  /* 0x0000000000267805 */ /* 0x000fe4000001ff00 */
[----:B------:R-:W-:Y:S02]  /*3300*/  SEL R216, R216, 0xffffffc0, !P2 ;  /* 0xffffffc0d8d87807 */ /* 0x000fe40005000000 */
[----:B------:R-:W-:Y:S02]  /*3310*/  CS2R R36, SRZ ;  /* 0x0000000000247805 */ /* 0x000fe4000001ff00 */
[----:B------:R-:W-:Y:S01]  /*3320*/  LOP3.LUT R0, R0, 0x38, R40, 0xf8, !PT ;  /* 0x0000003800007812 */ /* 0x000fe200078ef828 */
[----:B------:R-:W-:Y:S01]  /*3330*/  USHF.L.U32 UR11, UR11, 0x6, URZ ;  /* 0x000000060b0b7899 */ /* 0x000fe200080006ff */
[----:B------:R-:W-:Y:S02]  /*3340*/  SEL R213, R213, 0xffffffe0, !P1 ;  /* 0xffffffe0d5d57807 */ /* 0x000fe40004800000 */
[----:B------:R-:W-:-:S02]  /*3350*/  LOP3.LUT R4, R0, 0x8, R219, 0x78, !PT ;  /* 0x0000000800047812 */ /* 0x000fc400078e78db */
[----:B-1----:R-:W-:Y:S02]  /*3360*/  SHF.R.U32.HI R2, RZ, 0x4, R219 ;  /* 0x00000004ff027819 */ /* 0x002fe400000116db */
[----:B------:R-:W-:Y:S02]  /*3370*/  LOP3.LUT R3, R204, 0x200, RZ, 0xc0, !PT ;  /* 0x00000200cc037812 */ /* 0x000fe400078ec0ff */
[----:B------:R-:W-:Y:S02]  /*3380*/  LOP3.LUT R2, R2, 0x8, RZ, 0xc0, !PT ;  /* 0x0000000802027812 */ /* 0x000fe400078ec0ff */
[----:B------:R-:W-:Y:S02]  /*3390*/  LOP3.LUT R3, R3, 0x400, R205, 0xf8, !PT ;  /* 0x0000040003037812 */ /* 0x000fe400078ef8cd */
[----:B------:R-:W-:Y:S02]  /*33a0*/  LOP3.LUT R2, R2, 0x10, R219, 0xf8, !PT ;  /* 0x0000001002027812 */ /* 0x000fe400078ef8db */
[----:B------:R-:W1:Y:S01]  /*33b0*/  S2R R219, SR_TID.X ;  /* 0x0000000000db7919 */ /* 0x000e620000002100 */
[----:B------:R-:W-:Y:S01]  /*33c0*/  LOP3.LUT R205, R4, 0x7a00, R205, 0xf8, !PT ;  /* 0x00007a0004cd7812 */ /* 0x000fe200078ef8cd */
[----:B------:R-:W-:Y:S01]  /*33d0*/  IMAD.U32 R4, RZ, RZ, UR42 ;  /* 0x0000002aff047e24 */ /* 0x000fe2000f8e00ff */
[----:B------:R-:W-:-:S02]  /*33e0*/  LOP3.LUT R2, R2, R0, RZ, 0x3c, !PT ;  /* 0x0000000002027212 */ /* 0x000fc400078e3cff */
[----:B------:R-:W-:Y:S02]  /*33f0*/  LOP3.LUT R0, R0, 0x8, R207, 0x78, !PT ;  /* 0x0000000800007812 */ /* 0x000fe400078e78cf */
[----:B------:R-:W-:Y:S02]  /*3400*/  LOP3.LUT R204, R2, 0x200, R204, 0xf8, !PT ;  /* 0x0000020002cc7812 */ /* 0x000fe400078ef8cc */
[----:B------:R-:W-:Y:S01]  /*3410*/  LOP3.LUT R206, R3, R0, RZ, 0xfc, !PT ;  /* 0x0000000003ce7212 */ /* 0x000fe200078efcff */
[----:B------:R-:W-:Y:S01]  /*3420*/  IMAD.U32 R0, RZ, RZ, UR44 ;  /* 0x0000002cff007e24 */ /* 0x000fe2000f8e00ff */
[----:B------:R-:W-:Y:S02]  /*3430*/  LEA R205, R205, UR24, 0x1 ;  /* 0x00000018cdcd7c11 */ /* 0x000fe4000f8e08ff */
[----:B------:R-:W-:Y:S02]  /*3440*/  LEA R204, R204, UR24, 0x1 ;  /* 0x00000018cccc7c11 */ /* 0x000fe4000f8e08ff */
[----:B------:R-:W-:Y:S01]  /*3450*/  IADD3 R3, PT, PT, R0, UR31, R41 ;  /* 0x0000001f00037c10 */ /* 0x000fe2000fffe029 */
[----:B------:R-:W-:Y:S01]  /*3460*/  IMAD.IADD R208, R216, 0x1, R205 ;  /* 0x00000001d8d07824 */ /* 0x000fe200078e02cd */
[----:B------:R-:W-:-:S02]  /*3470*/  LEA R206, R206, UR24, 0x1 ;  /* 0x00000018cece7c11 */ /* 0x000fc4000f8e08ff */
[----:B------:R-:W-:Y:S02]  /*3480*/  CS2R R40, SRZ ;  /* 0x0000000000287805 */ /* 0x000fe4000001ff00 */
[----:B------:R-:W-:Y:S01]  /*3490*/  IADD3 R3, PT, PT, R3, -0x1f, -R4 ;  /* 0xffffffe103037810 */ /* 0x000fe20007ffe804 */
[----:B------:R-:W-:Y:S02]  /*34a0*/  VIADD R204, R204, UR40 ;  /* 0x00000028cccc7c36 */ /* 0x000fe40008000000 */
[----:B------:R-:W-:Y:S02]  /*34b0*/  VIADD R206, R206, UR40 ;  /* 0x00000028cece7c36 */ /* 0x000fe40008000000 */
[C---:B------:R-:W-:Y:S02]  /*34c0*/  IMAD.IADD R210, R213.reuse, 0x1, R205 ;  /* 0x00000001d5d27824 */ /* 0x040fe400078e02cd */
[----:B------:R-:W-:Y:S01]  /*34d0*/  IMAD.IADD R209, R213, 0x1, R208 ;  /* 0x00000001d5d17824 */ /* 0x000fe200078e02d0 */
[C---:B-1----:R-:W-:Y:S01]  /*34e0*/  LOP3.LUT P3, R0, R219.reuse, 0x4, RZ, 0xc0, !PT ;  /* 0x00000004db007812 */ /* 0x042fe2000786c0ff */
[C---:B------:R-:W-:Y:S01]  /*34f0*/  IMAD.SHL.U32 R5, R219.reuse, 0x2, RZ ;  /* 0x00000002db057824 */ /* 0x040fe200078e00ff */
[----:B------:R-:W-:Y:S01]  /*3500*/  SHF.R.U32.HI R7, RZ, 0x3, R219 ;  /* 0x00000003ff077819 */ /* 0x000fe200000116db */
[C---:B------:R-:W-:Y:S01]  /*3510*/  IMAD.SHL.U32 R221, R219.reuse, 0x40, RZ ;  /* 0x00000040dbdd7824 */ /* 0x040fe200078e00ff */
[----:B------:R-:W-:Y:S01]  /*3520*/  SEL R6, R6, 0xfffffff0, !P3 ;  /* 0xfffffff006067807 */ /* 0x000fe20005800000 */
[C---:B------:R-:W-:Y:S01]  /*3530*/  IMAD.SHL.U32 R222, R219.reuse, 0x20, RZ ;  /* 0x00000020dbde7824 */ /* 0x040fe200078e00ff */
[----:B------:R-:W-:Y:S01]  /*3540*/  ISETP.NE.AND P5, PT, R0, RZ, PT ;  /* 0x000000ff0000720c */ /* 0x000fe20003fa5270 */
[----:B------:R-:W-:Y:S01]  /*3550*/  IMAD.SHL.U32 R220, R219, 0x8, RZ ;  /* 0x00000008dbdc7824 */ /* 0x000fe200078e00ff */
[----:B------:R-:W-:-:S02]  /*3560*/  LOP3.LUT R0, R5, 0x20, RZ, 0xc0, !PT ;  /* 0x0000002005007812 */ /* 0x000fc400078ec0ff */
[----:B------:R-:W-:Y:S02]  /*3570*/  LOP3.LUT P4, R2, R219, 0x2, RZ, 0xc0, !PT ;  /* 0x00000002db027812 */ /* 0x000fe4000788c0ff */
[----:B------:R-:W-:Y:S02]  /*3580*/  LOP3.LUT R0, R0, 0x18, R7, 0xf8, !PT ;  /* 0x0000001800007812 */ /* 0x000fe400078ef807 */
[----:B------:R-:W-:Y:S02]  /*3590*/  LOP3.LUT R214, R221, 0x1c0, RZ, 0xc0, !PT ;  /* 0x000001c0ddd67812 */ /* 0x000fe400078ec0ff */
[----:B------:R-:W-:Y:S02]  /*35a0*/  LOP3.LUT R0, R0, 0x1c0, R221, 0xf8, !PT ;  /* 0x000001c000007812 */ /* 0x000fe400078ef8dd */
[----:B------:R-:W-:Y:S02]  /*35b0*/  ISETP.NE.AND P0, PT, R2, RZ, PT ;  /* 0x000000ff0200720c */ /* 0x000fe40003f05270 */
[----:B------:R-:W-:-:S02]  /*35c0*/  LOP3.LUT R2, R5, 0x7006, R222, 0xc8, !PT ;  /* 0x0000700605027812 */ /* 0x000fc400078ec8de */
[----:B------:R-:W-:Y:S02]  /*35d0*/  LOP3.LUT R223, R219, 0x8, RZ, 0xc0, !PT ;  /* 0x00000008dbdf7812 */ /* 0x000fe400078ec0ff */
[----:B------:R-:W-:Y:S02]  /*35e0*/  LOP3.LUT R4, R222, 0x7a00, RZ, 0xc0, !PT ;  /* 0x00007a00de047812 */ /* 0x000fe400078ec0ff */
[----:B------:R-:W-:Y:S02]  /*35f0*/  LOP3.LUT R218, R221, 0x200, RZ, 0xc0, !PT ;  /* 0x00000200ddda7812 */ /* 0x000fe400078ec0ff */
[--C-:B------:R-:W-:Y:S02]  /*3600*/  LOP3.LUT R214, R214, 0x38, R220.reuse, 0xf8, !PT ;  /* 0x00000038d6d67812 */ /* 0x100fe400078ef8dc */
[----:B------:R-:W-:Y:S02]  /*3610*/  LOP3.LUT R0, R0, 0x38, R220, 0x78, !PT ;  /* 0x0000003800007812 */ /* 0x000fe400078e78dc */
[----:B------:R-:W-:-:S02]  /*3620*/  LOP3.LUT R2, R2, 0x400, R222, 0xf8, !PT ;  /* 0x0000040002027812 */ /* 0x000fc400078ef8de */
[----:B------:R-:W-:Y:S02]  /*3630*/  LOP3.LUT P1, RZ, R219, 0x8, RZ, 0xc0, !PT ;  /* 0x00000008dbff7812 */ /* 0x000fe4000782c0ff */
[----:B------:R-:W-:Y:S02]  /*3640*/  SEL R211, R211, 0xffffffe0, !P4 ;  /* 0xffffffe0d3d37807 */ /* 0x000fe40006000000 */
[----:B------:R-:W-:Y:S02]  /*3650*/  SEL R212, R212, 0xffffffc0, !P3 ;  /* 0xffffffc0d4d47807 */ /* 0x000fe40005800000 */
[----:B------:R-:W-:Y:S02]  /*3660*/  LOP3.LUT R218, R218, 0x400, R222, 0xf8, !PT ;  /* 0x00000400dada7812 */ /* 0x000fe400078ef8de */
[----:B------:R-:W-:Y:S02]  /*3670*/  SEL R215, R224, 0xffffffe0, !P0 ;  /* 0xffffffe0e0d77807 */ /* 0x000fe40004000000 */
[----:B------:R-:W-:-:S02]  /*3680*/  LOP3.LUT R2, R4, R214, R223, 0xf6, !PT ;  /* 0x000000d604027212 */ /* 0x000fc400078ef6df */
[----:B------:R-:W-:Y:S01]  /*3690*/  LOP3.LUT R217, R0, 0x200, R221, 0xf8, !PT ;  /* 0x0000020000d97812 */ /* 0x000fe200078ef8dd */
[----:B----4-:R-:W-:Y:S04]  /*36a0*/  STL [R1+0x34], R45 ;  /* 0x0000342d01007387 */ /* 0x010fe80000100800 */
[----:B-----5:R1:W-:Y:S04]  /*36b0*/  STL [R1+0x30], R44 ;  /* 0x0000302c01007387 */ /* 0x0203e80000100800 */
[----:B------:R3:W-:Y:S04]  /*36c0*/  STL [R1+0xc], R3 ;  /* 0x00000c0301007387 */ /* 0x0007e80000100800 */
[----:B--2---:R-:W-:Y:S04]  /*36d0*/  STL [R1+0x2c], R43 ;  /* 0x00002c2b01007387 */ /* 0x004fe80000100800 */
[----:B------:R2:W-:Y:S04]  /*36e0*/  STL [R1+0x28], R42 ;  /* 0x0000282a01007387 */ /* 0x0005e80000100800 */
[----:B------:R4:W-:Y:S01]  /*36f0*/  STL [R1+0x38], R6 ;  /* 0x0000380601007387 */ /* 0x0009e20000100800 */
[----:B-1----:R-:W-:Y:S01]  /*3700*/  CS2R R44, SRZ ;  /* 0x00000000002c7805 */ /* 0x002fe2000001ff00 */
[----:B---3--:R-:W-:-:S05]  /*3710*/  IMAD.SHL.U32 R3, R219, 0x10, RZ ;  /* 0x00000010db037824 */ /* 0x008fca00078e00ff */
[----:B------:R-:W-:Y:S02]  /*3720*/  LOP3.LUT R3, R3, 0x1c0, RZ, 0xc0, !PT ;  /* 0x000001c003037812 */ /* 0x000fe400078ec0ff */
[----:B--2---:R-:W-:Y:S02]  /*3730*/  CS2R R42, SRZ ;  /* 0x00000000002a7805 */ /* 0x004fe4000001ff00 */
[----:B------:R-:W-:-:S07]  /*3740*/  LOP3.LUT R3, R3, 0x38, R5, 0xf8, !PT ;  /* 0x0000003803037812 */ /* 0x000fce00078ef805 */
.L_x_1033:
[----:B------:R-:W0:Y:S01]  /*3750*/  LDGDEPBAR ;  /* 0x00000000000079af */ /* 0x000e220000000000 */
[C---:B------:R-:W-:Y:S01]  /*3760*/  IADD3 R0, PT, PT, R206.reuse, R213, RZ ;  /* 0x000000d5ce007210 */ /* 0x040fe20007ffe0ff */
[----:B------:R-:W-:Y:S01]  /*3770*/  IMAD.IADD R3, R206, 0x1, R216 ;  /* 0x00000001ce037824 */ /* 0x000fe200078e02d8 */
[----:B------:R-:W-:Y:S05]  /*3780*/  USHF.L.U32 UR13, UR35, 0x7, URZ ;  /* 0x00000007230d7899 */ /* 0x000fea00080006ff */
[----:B------:R-:W2:Y:S01]  /*3790*/  LDL R224, [R1+0x34] ;  /* 0x0000340001e07983 */ /* 0x000ea20000100800 */
[----:B------:R-:W-:Y:S01]  /*37a0*/  UIADD3 UR44, UPT, UPT, UR44, -0x40, URZ ;  /* 0xffffffc02c2c7890 */ /* 0x000fe2000fffe0ff */
[----:B------:R-:W-:Y:S02]  /*37b0*/  IADD3 R2, PT, PT, R213, R3, RZ ;  /* 0x00000003d5027210 */ /* 0x000fe40007ffe0ff */
[----:B------:R-:W3:Y:S01]  /*37c0*/  LDL R222, [R1+0xc] ;  /* 0x00000c0001de7983 */ /* 0x000ee20000100800 */
[----:B------:R-:W-:Y:S02]  /*37d0*/  UISETP.GE.AND UP0, UPT, UR44, UR51, UPT ;  /* 0x000000332c00728c */ /* 0x000fe4000bf06270 */
[----:B------:R-:W-:Y:S01]  /*37e0*/  UIADD3 UR12, UPT, UPT, UR13, 0x80, URZ ;  /* 0x000000800d0c7890 */ /* 0x000fe2000fffe0ff */
[----:B------:R-:W4:Y:S01]  /*37f0*/  LDL R223, [R1+0x30] ;  /* 0x0000300001df7983 */ /* 0x000f220000100800 */
        /* <DEDUP_REMOVED lines=16> */
[----:B------:R-:W2:Y:S01]  /*3900*/  S2R R228, SR_TID.X ;  /* 0x0000000000e47919 */ /* 0x000ea20000002100 */
[----:B-1----:R-:W1:Y:S01]  /*3910*/  S2R R41, SR_TID.X ;  /* 0x0000000000297919 */ /* 0x002e620000002100 */
[----:B------:R-:W1:Y:S01]  /*3920*/  S2R R40, SR_TID.X ;  /* 0x0000000000287919 */ /* 0x000e620000002100 */
[----:B------:R-:W1:Y:S01]  /*3930*/  S2R R36, SR_TID.X ;  /* 0x0000000000247919 */ /* 0x000e620000002100 */
[----:B----4-:R-:W-:Y:S01]  /*3940*/  FSETP.NEU.FTZ.AND P2, PT, R223, -INF , PT ;  /* 0xff800000df00780b */ /* 0x010fe20003f5d000 */
[----:B------:R-:W-:Y:S04]  /*3950*/  DEPBAR.LE SB0, 0x0 ;  /* 0x000080000000791a */ /* 0x000fe80000000000 */
[----:B------:R-:W-:Y:S01]  /*3960*/  BAR.SYNC.DEFER_BLOCKING 0x0 ;  /* 0x0000000000007b1d */ /* 0x000fe20000010000 */
[----:B--2---:R-:W-:Y:S01]  /*3970*/  FSETP.NEU.FTZ.AND P3, PT, R224, -INF , PT ;  /* 0xff800000e000780b */ /* 0x004fe20003f7d000 */
        /* <DEDUP_REMOVED lines=274> */
[----:B------:R-:W-:Y:S01]  /*4aa0*/  MOV R12, R43 ;  /* 0x0000002b000c7202 */ /* 0x000fe20000000f00 */
[----:B------:R-:W-:Y:S01]  /*4ab0*/  FFMA.FTZ R14, R16, UR10, -R2 ;  /* 0x0000000a100e7c23 */ /* 0x000fe20008010802 */
[----:B------:R-:W-:Y:S01]  /*4ac0*/  @!P0 FSEL R12, R43, -INF , !P3 ;  /* 0xff8000002b0c8808 */ /* 0x000fe20005800000 */
[----:B------:R-:W1:Y:S01]  /*4ad0*/  MUFU.EX2 R25, R20 ;  /* 0x0000001400197308 */ /* 0x000e620000000800 */
[----:B------:R-:W-:Y:S01]  /*4ae0*/  @!P0 ISETP.GE.AND P3, PT, R7, R9, PT ;  /* 0x000000090700820c */ /* 0x000fe20003f66270 */
[----:B------:R-:W-:Y:S01]  /*4af0*/  IMAD.MOV.U32 R16, RZ, RZ, R193 ;  /* 0x000000ffff107224 */ /* 0x000fe200078e00c1 */
[----:B------:R-:W-:Y:S07]  /*4b00*/  @!P0 FSEL R13, R42, -INF , !P2 ;  /* 0xff8000002a0d8808 */ /* 0x000fee0005000000 */
[----:B------:R2:W-:Y:S01]  /*4b10*/  MUFU.EX2 R252, R14 ;  /* 0x0000000e00fc7308 */ /* 0x0005e20000000800 */
[----:B------:R-:W-:Y:S02]  /*4b20*/  @!P0 FSEL R18, R194, -INF , !P6 ;  /* 0xff800000c2128808 */ /* 0x000fe40007000000 */
[----:B------:R-:W-:Y:S07]  /*4b30*/  @!P0 FSEL R19, R39, -INF , !P3 ;  /* 0xff80000027138808 */ /* 0x000fee0005800000 */
[----:B------:R-:W-:Y:S01]  /*4b40*/  MUFU.EX2 R244, R15 ;  /* 0x0000000f00f47308 */ /* 0x000fe20000000800 */
[C---:B------:R-:W-:Y:S02]  /*4b50*/  @!P0 ISETP.GE.AND P4, PT, R7.reuse, R8, PT ;  /* 0x000000080700820c */ /* 0x040fe40003f86270 */
[C---:B------:R-:W-:Y:S02]  /*4b60*/  @!P0 ISETP.GE.AND P6, PT, R7.reuse, R4, PT ;  /* 0x000000040700820c */ /* 0x040fe40003fc6270 */
[----:B------:R-:W-:Y:S01]  /*4b70*/  @!P0 ISETP.GE.AND P3, PT, R7, R5, PT ;  /* 0x000000050700820c */ /* 0x000fe20003f66270 */
[----:B-1----:R-:W-:Y:S01]  /*4b80*/  STL [R1], R25 ;  /* 0x0000001901007387 */ /* 0x002fe20000100800 */
[----:B------:R-:W-:Y:S01]  /*4b90*/  FFMA.FTZ R7, R13, UR10, -R11 ;  /* 0x0000000a0d077c23 */ /* 0x000fe2000801080b */
[----:B------:R-:W-:Y:S02]  /*4ba0*/  @!P0 ISETP.GE.AND P2, PT, R6, R9, PT ;  /* 0x000000090600820c */ /* 0x000fe40003f46270 */
[----:B------:R-:W3:Y:S01]  /*4bb0*/  LDL R13, [R1+0x38] ;  /* 0x00003800010d7983 */ /* 0x000ee20000100800 */
[----:B------:R-:W-:Y:S01]  /*4bc0*/  @!P0 FSEL R21, R190, -INF , !P4 ;  /* 0xff800000be158808 */ /* 0x000fe20006000000 */
[----:B------:R1:W-:Y:S01]  /*4bd0*/  MUFU.EX2 R44, R7 ;  /* 0x00000007002c7308 */ /* 0x0003e20000000800 */
[----:B------:R-:W-:Y:S01]  /*4be0*/  @!P0 FSEL R24, R38, -INF , !P2 ;  /* 0xff80000026188808 */ /* 0x000fe20005000000 */
[----:B--2---:R-:W-:Y:S01]  /*4bf0*/  IMAD.MOV.U32 R14, RZ, RZ, R202 ;  /* 0x000000ffff0e7224 */ /* 0x004fe200078e00ca */
[C---:B------:R-:W-:Y:S01]  /*4c00*/  @!P0 ISETP.GE.AND P2, PT, R6.reuse, R8, PT ;  /* 0x000000080600820c */ /* 0x040fe20003f46270 */
[----:B------:R-:W2:Y:S01]  /*4c10*/  LDL R183, [R1+0x14] ;  /* 0x0000140001b77983 */ /* 0x000ea20000100800 */
[C---:B------:R-:W-:Y:S02]  /*4c20*/  @!P0 ISETP.GE.AND P4, PT, R6.reuse, R4, PT ;  /* 0x000000040600820c */ /* 0x040fe40003f86270 */
[----:B------:R-:W-:Y:S02]  /*4c30*/  @!P0 FSEL R22, R191, -INF , !P2 ;  /* 0xff800000bf168808 */ /* 0x000fe40005000000 */
[----:B------:R-:W-:Y:S01]  /*4c40*/  @!P0 ISETP.GE.AND P2, PT, R6, R5, PT ;  /* 0x000000050600820c */ /* 0x000fe20003f46270 */
[C---:B------:R-:W-:Y:S01]  /*4c50*/  @!P0 VIADD R6, R0.reuse, 0x18 ;  /* 0x0000001800068836 */ /* 0x040fe20000000000 */
[----:B------:R-:W-:Y:S01]  /*4c60*/  MOV R20, R196 ;  /* 0x000000c400147202 */ /* 0x000fe20000000f00 */
[----:B------:R-:W-:Y:S01]  /*4c70*/  @!P0 VIADD R0, R0, 0x19 ;  /* 0x0000001900008836 */ /* 0x000fe20000000000 */
[----:B------:R-:W-:Y:S01]  /*4c80*/  @!P0 FSEL R23, R197, -INF , !P6 ;  /* 0xff800000c5178808 */ /* 0x000fe20007000000 */
[----:B-1----:R-:W-:Y:S01]  /*4c90*/  IMAD.MOV.U32 R7, RZ, RZ, R37 ;  /* 0x000000ffff077224 */ /* 0x002fe200078e0025 */
[----:B------:R-:W-:Y:S02]  /*4ca0*/  @!P0 FSEL R20, R196, -INF , !P4 ;  /* 0xff800000c4148808 */ /* 0x000fe40006000000 */
        /* <DEDUP_REMOVED lines=59> */
[----:B------:R4:W3:Y:S01]  /*5060*/  MUFU.EX2 R240, R4 ;  /* 0x0000000400f07308 */ /* 0x0008e20000000800 */
        /* <DEDUP_REMOVED lines=15> */
[----:B---3--:R-:W-:Y:S01]  /*5160*/  IADD3 R0, PT, PT, R186, R13, RZ ;  /* 0x0000000dba007210 */ /* 0x008fe20007ffe0ff */
[----:B----4-:R-:W-:Y:S02]  /*5170*/  IMAD.IADD R2, R13, 0x1, R187 ;  /* 0x000000010d027824 */ /* 0x010fe400078e02bb */
[----:B------:R-:W3:Y:S02]  /*5180*/  S2R R13, SR_TID.X ;  /* 0x00000000000d7919 */ /* 0x000ee40000002100 */
[----:B------:R4:W-:Y:S04]  /*5190*/  STS [R0+0x20000], R5 ;  /* 0x0200000500007388 */ /* 0x0009e80000000800 */
[----:B------:R1:W-:Y:S04]  /*51a0*/  STS [R0+0x20400], R4 ;  /* 0x0204000400007388 */ /* 0x0003e80000000800 */
[----:B------:R2:W-:Y:S01]  /*51b0*/  STS [R186+0x21000], R6 ;  /* 0x02100006ba007388 */ /* 0x0005e20000000800 */
[----:B----4-:R-:W-:Y:S02]  /*51c0*/  F2FP.BF16.F32.PACK_AB R5, R244, R245 ;  /* 0x000000f5f405723e */ /* 0x010fe400000010ff */
[----:B---3--:R-:W-:Y:S02]  /*51d0*/  SHF.L.U32 R13, R13, 0x5, RZ ;  /* 0x000000050d0d7819 */ /* 0x008fe400000006ff */
[----:B-1----:R-:W-:Y:S02]  /*51e0*/  F2FP.BF16.F32.PACK_AB R4, R252, R25 ;  /* 0x00000019fc04723e */ /* 0x002fe400000010ff */
[----:B------:R-:W-:Y:S02]  /*51f0*/  LOP3.LUT R13, R13, 0x7a00, RZ, 0xc0, !PT ;  /* 0x00007a000d0d7812 */ /* 0x000fe400078ec0ff */
[----:B--2---:R-:W-:Y:S02]  /*5200*/  F2FP.BF16.F32.PACK_AB R6, R165, R164 ;  /* 0x000000a4a506723e */ /* 0x004fe400000010ff */
        /* <DEDUP_REMOVED lines=152> */
[----:B------:R-:W-:Y:S01]  /*5b90*/  FMUL.FTZ R0, R4, R0 ;  /* 0x0000000004007220 */ /* 0x000fe20000410000 */
[----:B------:R1:W5:Y:S01]  /*5ba0*/  LDL.LU R46, [R1+0x64] ;  /* 0x00006400012e7983 */ /* 0x0003620000300800 */
[----:B------:R-:W-:Y:S01]  /*5bb0*/  FFMA.FTZ R4, -R43, R43, 1 ;  /* 0x3f8000002b047423 */ /* 0x000fe2000001012b */
[C---:B------:R-:W-:Y:S01]  /*5bc0*/  FADD.FTZ R164, -R183.reuse, R20 ;  /* 0x00000014b7a47221 */ /* 0x040fe20000010100 */
[----:B------:R-:W-:Y:S01]  /*5bd0*/  FFMA.FTZ R20, -R42, R42, 1 ;  /* 0x3f8000002a147423 */ /* 0x000fe2000001012a */
[----:B------:R1:W5:Y:S01]  /*5be0*/  LDL.LU R45, [R1+0x60] ;  /* 0x00006000012d7983 */ /* 0x0003620000300800 */
[----:B------:R-:W-:Y:S01]  /*5bf0*/  FADD.FTZ R21, -R183, R21 ;  /* 0x00000015b7157221 */ /* 0x000fe20000010100 */
[----:B------:R-:W-:Y:S01]  /*5c00*/  FMUL.FTZ R164, R41, R164 ;  /* 0x000000a429a47220 */ /* 0x000fe20000410000 */
[----:B------:R-:W-:Y:S01]  /*5c10*/  FMUL.FTZ R2, R5, R2 ;  /* 0x0000000205027220 */ /* 0x000fe20000410000 */
[----:B------:R1:W5:Y:S01]  /*5c20*/  LDL.LU R44, [R1+0x5c] ;  /* 0x00005c00012c7983 */ /* 0x0003620000300800 */
[----:B------:R-:W-:Y:S01]  /*5c30*/  FMUL.FTZ R165, R40, R21 ;  /* 0x0000001528a57220 */ /* 0x000fe20000410000 */
[----:B------:R-:W-:Y:S01]  /*5c40*/  FFMA.FTZ R5, -R39, R39, 1 ;  /* 0x3f80000027057423 */ /* 0x000fe20000010127 */
[----:B------:R-:W-:Y:S01]  /*5c50*/  FFMA.FTZ R21, -R38, R38, 1 ;  /* 0x3f80000026157423 */ /* 0x000fe20000010126 */
[----:B------:R1:W5:Y:S01]  /*5c60*/  LDL.LU R43, [R1+0x58] ;  /* 0x00005800012b7983 */ /* 0x0003620000300800 */
[----:B------:R-:W-:Y:S01]  /*5c70*/  FADD.FTZ R32, -R183, R32 ;  /* 0x00000020b7207221 */ /* 0x000fe20000010100 */
[----:B------:R-:W-:Y:S01]  /*5c80*/  F2FP.BF16.F32.PACK_AB R2, R2, R0 ;  /* 0x000000000202723e */ /* 0x000fe200000010ff */
        /* <DEDUP_REMOVED lines=10> */
[----:B------:R-:W-:Y:S01]  /*5d30*/  FMUL.FTZ R4, R4, UR9 ;  /* 0x0000000904047c20 */ /* 0x000fe20008410000 */
[----:B------:R-:W-:Y:S01]  /*5d40*/  FMUL.FTZ R17, R17, UR9 ;  /* 0x0000000911117c20 */ /* 0x000fe20008410000 */
[----:B---3--:R-:W-:Y:S01]  /*5d50*/  FADD.FTZ R6, -R181, R6 ;  /* 0x00000006b5067221 */ /* 0x008fe20000010100 */
[----:B------:R1:W5:Y:S01]  /*5d60*/  LDL.LU R39, [R1+0x48] ;  /* 0x0000480001277983 */ /* 0x0003620000300800 */
[----:B------:R-:W-:Y:S01]  /*5d70*/  F2FP.BF16.F32.PACK_AB R21, R21, R0 ;  /* 0x000000001515723e */ /* 0x000fe200000010ff */
[----:B------:R-:W-:Y:S01]  /*5d80*/  FMUL.FTZ R0, R36, R32 ;  /* 0x0000002024007220 */ /* 0x000fe20000410000 */
[----:B------:R-:W-:Y:S01]  /*5d90*/  FMUL.FTZ R4, R16, R4 ;  /* 0x0000000410047220 */ /* 0x000fe20000410000 */
[----:B------:R1:W5:Y:S01]  /*5da0*/  LDL.LU R38, [R1+0x44] ;  /* 0x0000440001267983 */ /* 0x0003620000300800 */
[----:B------:R-:W-:Y:S01]  /*5db0*/  FADD.FTZ R7, -R181, R7 ;  /* 0x00000007b5077221 */ /* 0x000fe20000010100 */
[----:B------:R-:W-:Y:S01]  /*5dc0*/  FMUL.FTZ R17, R0, R17 ;  /* 0x0000001100117220 */ /* 0x000fe20000410000 */
[----:B------:R-:W-:Y:S01]  /*5dd0*/  FMUL.FTZ R5, R224, R6 ;  /* 0x00000006e0057220 */ /* 0x000fe20000410000 */
[----:B------:R1:W5:Y:S01]  /*5de0*/  LDL.LU R37, [R1+0x40] ;  /* 0x0000400001257983 */ /* 0x0003620000300800 */
[----:B------:R-:W-:Y:S01]  /*5df0*/  F2FP.BF16.F32.PACK_AB R20, R20, R4 ;  /* 0x000000041414723e */ /* 0x000fe200000010ff */
[----:B------:R-:W-:Y:S01]  /*5e00*/  FADD.FTZ R4, -R183, R33 ;  /* 0x00000021b7047221 */ /* 0x000fe20000010100 */
[----:B------:R-:W-:Y:S01]  /*5e10*/  FMUL.FTZ R0, R223, R7 ;  /* 0x00000007df007220 */ /* 0x000fe20000410000 */
[----:B------:R1:W5:Y:S01]  /*5e20*/  LDL.LU R36, [R1+0x3c] ;  /* 0x00003c0001247983 */ /* 0x0003620000300800 */
[----:B------:R-:W-:Y:S01]  /*5e30*/  FFMA.FTZ R6, -R222, R222, 1 ;  /* 0x3f800000de067423 */ /* 0x000fe200000101de */
[----:B------:R-:W-:Y:S01]  /*5e40*/  FMUL.FTZ R4, R219, R4 ;  /* 0x00000004db047220 */ /* 0x000fe20000410000 */
        /* <DEDUP_REMOVED lines=19> */
[----:B------:R-:W3:Y:S03]  /*5f80*/  LDL.LU R164, [R1+0x18] ;  /* 0x0000180001a47983 */ /* 0x000ee60000300800 */
[----:B------:R-:W-:Y:S01]  /*5f90*/  UISETP.NE.U32.AND UP1, UPT, UR12, 0x1, UPT ;  /* 0x000000010c00788c */ /* 0x000fe2000bf25070 */
[----:B------:R-:W4:Y:S03]  /*5fa0*/  LDL.LU R33, [R1+0x10] ;  /* 0x0000100001217983 */ /* 0x000f260000300800 */
[----:B------:R-:W-:Y:S06]  /*5fb0*/  USEL UR12, UR5, 0x4000, !UP1 ;  /* 0x00004000050c7887 */ /* 0x000fec000c800000 */
[----:B------:R-:W-:Y:S02]  /*5fc0*/  VIADD R206, R206, UR12 ;  /* 0x0000000ccece7c36 */ /* 0x000fe40008000000 */
[----:B----4-:R-:W-:Y:S02]  /*5fd0*/  VIADD R33, R33, UR12 ;  /* 0x0000000c21217c36 */ /* 0x010fe40008000000 */
[----:B-1----:R-:W-:Y:S04]  /*5fe0*/  IMAD.SHL.U32 R0, R32, 0x40, RZ ;  /* 0x0000004020007824 */ /* 0x002fe800078e00ff */
[----:B------:R-:W-:Y:S05]  /*5ff0*/  IMAD.X R0, RZ, RZ, ~R0, P0 ;  /* 0x000000ffff007224 */ /* 0x000fea00000e0e00 */
[----:B------:R-:W-:Y:S04]  /*6000*/  SHF.R.S64 R4, R4, 0x1f, R0 ;  /* 0x0000001f04047819 */ /* 0x000fe80000001000 */
[----:B--2---:R-:W-:Y:S04]  /*6010*/  IADD3 R165, P0, PT, R4, R165, RZ ;  /* 0x000000a504a57210 */ /* 0x004fe80007f1e0ff */
[----:B---3--:R-:W-:Y:S01]  /*6020*/  LEA.HI.X.SX32 R164, R0, R164, 0x1, P0 ;  /* 0x000000a400a47211 */ /* 0x008fe200000f0eff */
[----:B------:R-:W-:Y:S01]  /*6030*/  IMAD.MOV.U32 R4, RZ, RZ, R165 ;  /* 0x000000ffff047224 */ /* 0x000fe200078e00a5 */
[----:B------:R-:W1:Y:S03]  /*6040*/  LDC R0, c[0x0][0x3b4] ;  /* 0x0000ed00ff007b82 */ /* 0x000e660000000800 */
        /* <DEDUP_REMOVED lines=9> */
[C---:B---3--:R-:W-:Y:S04]  /*60e0*/  LEA R4, P0, R32.reuse, R165, 0x6 ;  /* 0x000000a520047211 */ /* 0x048fe800078030ff */
[----:B-1----:R-:W-:Y:S05]  /*60f0*/  LEA.HI.X R5, R32, R164, R0, 0x6, P0 ;  /* 0x000000a420057211 */ /* 0x002fea00000f3400 */
[----:B------:R2:W-:Y:S04]  /*6100*/  LDGSTS.E.BYPASS.LTC128B.128 [R33+0x1000], desc[UR32][R4.64] ;  /* 0x0100000004217fae */ /* 0x0005e8000b981a20 */
[----:B------:R2:W-:Y:S04]  /*6110*/  LDGSTS.E.BYPASS.LTC128B.128 [R33+0x3000], desc[UR32][R4.64+0x80] ;  /* 0x0300008004217fae */ /* 0x0005e8000b981a20 */
[----:B------:R-:W0:Y:S02]  /*6120*/  LDGDEPBAR ;  /* 0x00000000000079af */ /* 0x000e240000000000 */
.L_x_1031:
[----:B--2---:R-:W2:Y:S01]  /*6130*/  LDL.LU R165, [R1+0x8] ;  /* 0x0000080001a57983 */ /* 0x004ea20000300800 */
[C---:B------:R-:W-:Y:S01]  /*6140*/  FADD.FTZ R19, -R181.reuse, R19 ;  /* 0x00000013b5137221 */ /* 0x040fe20000010100 */
[----:B------:R-:W-:Y:S01]  /*6150*/  FADD.FTZ R22, -R181, R22 ;  /* 0x00000016b5167221 */ /* 0x000fe20000010100 */
[----:B------:R-:W-:Y:S01]  /*6160*/  FFMA.FTZ R4, -R194, R194, 1 ;  /* 0x3f800000c2047423 */ /* 0x000fe200000101c2 */
[----:B------:R-:W3:Y:S01]  /*6170*/  LDL.LU R164, [R1+0x4] ;  /* 0x0000040001a47983 */ /* 0x000ee20000300800 */
[----:B------:R-:W-:Y:S01]  /*6180*/  FMUL.FTZ R19, R236, R19 ;  /* 0x00000013ec137220 */ /* 0x000fe20000410000 */
[----:B------:R-:W-:Y:S01]  /*6190*/  FMUL.FTZ R22, R234, R22 ;  /* 0x00000016ea167220 */ /* 0x000fe20000410000 */
[----:B------:R-:W-:Y:S01]  /*61a0*/  FMUL.FTZ R4, R4, UR9 ;  /* 0x0000000904047c20 */ /* 0x000fe20008410000 */
[----:B------:R-:W4:Y:S01]  /*61b0*/  LDL.LU R33, [R1] ;  /* 0x0000000001217983 */ /* 0x000f220000300800 */
[----:B------:R-:W-:Y:S01]  /*61c0*/  F2FP.BF16.F32.PACK_AB R0, R7, R16 ;  /* 0x000000100700723e */ /* 0x000fe200000010ff */
[----:B------:R-:W-:Y:S01]  /*61d0*/  FFMA.FTZ R5, -R195, R195, 1 ;  /* 0x3f800000c3057423 */ /* 0x000fe200000101c3 */
[----:B------:R-:W-:Y:S01]  /*61e0*/  FMUL.FTZ R19, R19, R4 ;  /* 0x0000000413137220 */ /* 0x000fe20000410000 */
[----:B------:R1:W-:Y:S01]  /*61f0*/  STS [R186+0x1c000], R2 ;  /* 0x01c00002ba007388 */ /* 0x0003e20000000800 */
[----:B------:R-:W-:Y:S01]  /*6200*/  FFMA.FTZ R4, -R188, R188, 1 ;  /* 0x3f800000bc047423 */ /* 0x000fe200000101bc */
[----:B------:R-:W-:Y:S01]  /*6210*/  MOV R32, 0x10 ;  /* 0x0000001000207802 */ /* 0x000fe20000000f00 */
[----:B------:R-:W-:Y:S01]  /*6220*/  FMUL.FTZ R5, R5, UR9 ;  /* 0x0000000905057c20 */ /* 0x000fe20008410000 */
[----:B------:R1:W-:Y:S01]  /*6230*/  STS [R186+0x1c400], R0 ;  /* 0x01c40000ba007388 */ /* 0x0003e20000000800 */
[----:B------:R-:W-:Y:S01]  /*6240*/  FMUL.FTZ R4, R4, UR9 ;  /* 0x0000000904047c20 */ /* 0x000fe20008410000 */
[----:B------:R-:W-:Y:S01]  /*6250*/  SEL R32, R32, 0xfffffff0, !P5 ;  /* 0xfffffff020207807 */ /* 0x000fe20006800000 */
[----:B------:R-:W-:Y:S01]  /*6260*/  FADD.FTZ R23, -R181, R23 ;  /* 0x00000017b5177221 */ /* 0x000fe20000010100 */
[C---:B-----5:R-:W-:Y:S01]  /*6270*/  FADD.FTZ R13, -R180.reuse, R13 ;  /* 0x0000000db40d7221 */ /* 0x060fe20000010100 */
[C---:B------:R-:W-:Y:S01]  /*6280*/  FADD.FTZ R8, -R180.reuse, R8 ;  /* 0x00000008b4087221 */ /* 0x040fe20000010100 */
[----:B------:R-:W-:Y:S01]  /*6290*/  FADD.FTZ R9, -R180, R9 ;  /* 0x00000009b4097221 */ /* 0x000fe20000010100 */
[----:B------:R-:W-:Y:S01]  /*62a0*/  FMUL.FTZ R23, R235, R23 ;  /* 0x00000017eb177220 */ /* 0x000fe20000410000 */
[----:B------:R-:W-:Y:S01]  /*62b0*/  FMUL.FTZ R13, R244, R13 ;  /* 0x0000000df40d7220 */ /* 0x000fe20000410000 */
[----:B------:R-:W-:Y:S01]  /*62c0*/  FMUL.FTZ R8, R251, R8 ;  /* 0x00000008fb087220 */ /* 0x000fe20000410000 */
        /* <DEDUP_REMOVED lines=8> */
[----:B------:R-:W-:Y:S01]  /*6350*/  FADD.FTZ R25, -R180, R25 ;  /* 0x00000019b4197221 */ /* 0x000fe20000010100 */
[----:B------:R-:W-:Y:S01]  /*6360*/  FMUL.FTZ R28, R239, R28 ;  /* 0x0000001cef1c7220 */ /* 0x000fe20000410000 */
[----:B------:R-:W-:Y:S01]  /*6370*/  FADD.FTZ R11, -R3, R11 ;  /* 0x0000000b030b7221 */ /* 0x000fe20000010100 */
[----:B-1----:R-:W-:Y:S01]  /*6380*/  FADD.FTZ R2, -R181, R18 ;  /* 0x00000012b5027221 */ /* 0x002fe20000010100 */
[----:B------:R-:W-:Y:S01]  /*6390*/  F2FP.BF16.F32.PACK_AB R18, R6, R17 ;  /* 0x000000110612723e */ /* 0x000fe200000010ff */
[----:B------:R-:W-:Y:S01]  /*63a0*/  FMUL.FTZ R25, R240, R25 ;  /* 0x00000019f0197220 */ /* 0x000fe20000410000 */
        /* <DEDUP_REMOVED lines=37> */
[C---:B------:R-:W-:Y:S01]  /*6600*/  FADD.FTZ R15, -R3.reuse, R15 ;  /* 0x0000000f030f7221 */ /* 0x040fe20000010100 */
[----:B------:R-:W-:Y:S01]  /*6610*/  FADD.FTZ R26, -R3, R26 ;  /* 0x0000001a031a7221 */ /* 0x000fe20000010100 */
[----:B------:R-:W-:Y:S01]  /*6620*/  FMUL.FTZ R12, R12, R5 ;  /* 0x000000050c0c7220 */ /* 0x000fe20000410000 */
[----:B------:R-:W-:Y:S01]  /*6630*/  FFMA.FTZ R5, -R193, R193, 1 ;  /* 0x3f800000c1057423 */ /* 0x000fe200000101c1 */
[----:B------:R-:W-:Y:S01]  /*6640*/  FADD.FTZ R30, -R3, R30 ;  /* 0x0000001e031e7221 */ /* 0x000fe20000010100 */
[----:B------:R-:W-:Y:S01]  /*6650*/  FFMA.FTZ R3, -R199, R199, 1 ;  /* 0x3f800000c7037423 */ /* 0x000fe200000101c7 */
[----:B------:R-:W-:Y:S01]  /*6660*/  FMUL.FTZ R15, R252, R15 ;  /* 0x0000000ffc0f7220 */ /* 0x000fe20000410000 */
[----:B------:R-:W-:Y:S01]  /*6670*/  FMUL.FTZ R5, R5, UR9 ;  /* 0x0000000905057c20 */ /* 0x000fe20008410000 */
[----:B------:R-:W-:Y:S01]  /*6680*/  FMUL.FTZ R30, R243, R30 ;  /* 0x0000001ef31e7220 */ /* 0x000fe20000410000 */
[----:B------:R-:W-:Y:S01]  /*6690*/  FMUL.FTZ R3, R3, UR9 ;  /* 0x0000000903037c20 */ /* 0x000fe20008410000 */
[----:B------:R-:W-:Y:S01]  /*66a0*/  FMUL.FTZ R26, R247, R26 ;  /* 0x0000001af71a7220 */ /* 0x000fe20000410000 */
        /* <DEDUP_REMOVED lines=9> */
[----:B------:R-:W-:Y:S01]  /*6740*/  FMUL.FTZ R27, R246, R27 ;  /* 0x0000001bf61b7220 */ /* 0x000fe20000410000 */
[----:B------:R-:W-:Y:S01]  /*6750*/  FMUL.FTZ R4, R4, UR9 ;  /* 0x0000000904047c20 */ /* 0x000fe20008410000 */
[----:B------:R-:W-:Y:S01]  /*6760*/  FMUL.FTZ R30, R30, R3 ;  /* 0x000000031e1e7220 */ /* 0x000fe20000410000 */
[----:B------:R1:W-:Y:S01]  /*6770*/  STS [R186+0x1d000], R0 ;  /* 0x01d00000ba007388 */ /* 0x0003e20000000800 */
[----:B------:R-:W-:Y:S01]  /*6780*/  FADD.FTZ R24, -R180, R24 ;  /* 0x00000018b4187221 */ /* 0x000fe20000010100 */
[----:B------:R-:W-:Y:S01]  /*6790*/  FFMA.FTZ R7, -R197, R197, 1 ;  /* 0x3f800000c5077423 */ /* 0x000fe200000101c5 */
[----:B------:R-:W-:Y:S01]  /*67a0*/  F2FP.BF16.F32.PACK_AB R16, R16, R22 ;  /* 0x000000161010723e */ /* 0x000fe200000010ff */
[----:B------:R-:W-:Y:S01]  /*67b0*/  FMUL.FTZ R31, R242, R31 ;  /* 0x0000001ff21f7220 */ /* 0x000fe20000410000 */
[----:B------:R-:W-:Y:S01]  /*67c0*/  FMUL.FTZ R24, R241, R24 ;  /* 0x00000018f1187220 */ /* 0x000fe20000410000 */
[----:B------:R-:W-:Y:S01]  /*67d0*/  FMUL.FTZ R7, R7, UR9 ;  /* 0x0000000907077c20 */ /* 0x000fe20008410000 */
[----:B------:R-:W-:Y:S01]  /*67e0*/  F2FP.BF16.F32.PACK_AB R17, R17, R34 ;  /* 0x000000221111723e */ /* 0x000fe200000010ff */
[----:B------:R-:W2:Y:S01]  /*67f0*/  LDC R184, c[0x0][0x44c] ;  /* 0x00011300ffb87b82 */ /* 0x000ea20000000800 */
[----:B------:R-:W-:Y:S01]  /*6800*/  F2FP.BF16.F32.PACK_AB R9, R9, R28 ;  /* 0x0000001c0909723e */ /* 0x000fe200000010ff */
[----:B------:R-:W-:Y:S01]  /*6810*/  FMUL.FTZ R24, R24, R7 ;  /* 0x0000000718187220 */ /* 0x000fe20000410000 */
[----:B------:R-:W-:Y:S02]  /*6820*/  F2FP.BF16.F32.PACK_AB R7, R13, R12 ;  /* 0x0000000c0d07723e */ /* 0x000fe400000010ff */
[----:B------:R-:W-:Y:S02]  /*6830*/  LOP3.LUT R236, R219, 0x10, RZ, 0xc0, !PT ;  /* 0x00000010dbec7812 */ /* 0x000fe400078ec0ff */
[----:B------:R-:W-:Y:S01]  /*6840*/  F2FP.BF16.F32.PACK_AB R8, R8, R24 ;  /* 0x000000180808723e */ /* 0x000fe200000010ff */
[----:B-1----:R-:W-:Y:S04]  /*6850*/  FFMA.FTZ R0, -R229, R229, 1 ;  /* 0x3f800000e5007423 */ /* 0x002fe800000101e5 */
[----:B------:R-:W-:Y:S04]  /*6860*/  FMUL.FTZ R0, R0, UR9 ;  /* 0x0000000900007c20 */ /* 0x000fe80008410000 */
[----:B------:R-:W-:Y:S01]  /*6870*/  FMUL.FTZ R15, R15, R0 ;  /* 0x000000000f0f7220 */ /* 0x000fe20000410000 */
[----:B------:R-:W-:Y:S04]  /*6880*/  FFMA.FTZ R0, -R198, R198, 1 ;  /* 0x3f800000c6007423 */ /* 0x000fe800000101c6 */
[----:B------:R-:W-:Y:S01]  /*6890*/  FMUL.FTZ R0, R0, UR9 ;  /* 0x0000000900007c20 */ /* 0x000fe20008410000 */
[----:B----4-:R-:W-:Y:S01]  /*68a0*/  FMUL.FTZ R14, R33, R14 ;  /* 0x0000000e210e7220 */ /* 0x010fe20000410000 */
[----:B---3--:R-:W-:Y:S01]  /*68b0*/  FMUL.FTZ R11, R164, R11 ;  /* 0x0000000ba40b7220 */ /* 0x008fe20000410000 */
[----:B--2---:R-:W-:Y:S01]  /*68c0*/  FMUL.FTZ R10, R165, R10 ;  /* 0x0000000aa50a7220 */ /* 0x004fe20000410000 */
[----:B------:R-:W-:Y:S02]  /*68d0*/  IMAD R225, R184, UR8, RZ ;  /* 0x00000008b8e17c24 */ /* 0x000fe4000f8e02ff */
[----:B------:R-:W-:Y:S01]  /*68e0*/  FMUL.FTZ R14, R14, R4 ;  /* 0x000000040e0e7220 */ /* 0x000fe20000410000 */
[----:B------:R-:W-:Y:S01]  /*68f0*/  FMUL.FTZ R11, R11, R5 ;  /* 0x000000050b0b7220 */ /* 0x000fe20000410000 */
[----:B------:R-:W-:Y:S01]  /*6900*/  FFMA.FTZ R5, -R202, R202, 1 ;  /* 0x3f800000ca057423 */ /* 0x000fe200000101ca */
[----:B------:R-:W-:Y:S01]  /*6910*/  FMUL.FTZ R10, R10, R6 ;  /* 0x000000060a0a7220 */ /* 0x000fe20000410000 */
[----:B------:R-:W-:Y:S01]  /*6920*/  FFMA.FTZ R4, -R201, R201, 1 ;  /* 0x3f800000c9047423 */ /* 0x000fe200000101c9 */
[----:B------:R-:W-:Y:S01]  /*6930*/  FMUL.FTZ R6, R31, R0 ;  /* 0x000000001f067220 */ /* 0x000fe20000410000 */
[----:B------:R-:W-:Y:S01]  /*6940*/  FMUL.FTZ R5, R5, UR9 ;  /* 0x0000000905057c20 */ /* 0x000fe20008410000 */
[----:B------:R-:W-:Y:S01]  /*6950*/  SHF.R.U32.HI R0, RZ, 0x4, R219 ;  /* 0x00000004ff007819 */ /* 0x000fe200000116db */
[----:B------:R-:W-:Y:S01]  /*6960*/  FMUL.FTZ R4, R4, UR9 ;  /* 0x0000000904047c20 */ /* 0x000fe20008410000 */
[----:B------:R-:W-:Y:S01]  /*6970*/  F2FP.BF16.F32.PACK_AB R3, R11, R10 ;  /* 0x0000000a0b03723e */ /* 0x000fe200000010ff */
[----:B------:R-:W-:Y:S01]  /*6980*/  FMUL.FTZ R26, R26, R5 ;  /* 0x000000051a1a7220 */ /* 0x000fe20000410000 */
[----:B------:R-:W-:Y:S01]  /*6990*/  F2FP.BF16.F32.PACK_AB R6, R6, R30 ;  /* 0x0000001e0606723e */ /* 0x000fe200000010ff */
[----:B------:R-:W-:Y:S01]  /*69a0*/  FMUL.FTZ R5, R27, R4 ;  /* 0x000000041b057220 */ /* 0x000fe20000410000 */
[----:B------:R-:W-:Y:S01]  /*69b0*/  F2FP.BF16.F32.PACK_AB R4, R15, R14 ;  /* 0x0000000e0f04723e */ /* 0x000fe200000010ff */
[----:B------:R1:W-:Y:S01]  /*69c0*/  STS [R186+0x1d400], R3 ;  /* 0x01d40003ba007388 */ /* 0x0003e20000000800 */
[----:B------:R-:W-:Y:S02]  /*69d0*/  LOP3.LUT R203, R0, 0x8, RZ, 0xc0, !PT ;  /* 0x0000000800cb7812 */ /* 0x000fe400078ec0ff */
[----:B------:R-:W-:Y:S01]  /*69e0*/  F2FP.BF16.F32.PACK_AB R5, R5, R26 ;  /* 0x0000001a0505723e */ /* 0x000fe200000010ff */
[----:B------:R2:W-:Y:S01]  /*69f0*/  STS [R2+0x1d400], R4 ;  /* 0x01d4000402007388 */ /* 0x0005e20000000800 */
[----:B------:R-:W-:Y:S03]  /*6a00*/  LOP3.LUT R0, R223, 0x30, R207, 0xf8, !PT ;  /* 0x00000030df007812 */ /* 0x000fe600078ef8cf */
[----:B------:R3:W-:Y:S01]  /*6a10*/  STS [R2+0x1d000], R7 ;  /* 0x01d0000702007388 */ /* 0x0007e20000000800 */
[----:B------:R-:W-:Y:S03]  /*6a20*/  LOP3.LUT R0, R0, 0x1c0, R221, 0xf8, !PT ;  /* 0x000001c000007812 */ /* 0x000fe600078ef8dd */
[----:B------:R-:W-:Y:S04]  /*6a30*/  STS [R187+-0x4000], R21 ;  /* 0xffc00015bb007388 */ /* 0x000fe80000000800 */
        /* <DEDUP_REMOVED lines=114> */
[----:B------:R-:W-:Y:S01]  /*7160*/  IADD3 R2, P0, PT, RZ, -UR30, RZ ;  /* 0x8000001eff027c10 */ /* 0x000fe2000ff1e0ff */
[----:B------:R-:W-:Y:S01]  /*7170*/  IMAD.U32 R4, RZ, RZ, UR45 ;  /* 0x0000002dff047e24 */ /* 0x000fe2000f8e00ff */
[----:B------:R-:W-:Y:S01]  /*7180*/  LOP3.LUT R5, R220, 0x1f8, RZ, 0xc0, !PT ;  /* 0x000001f8dc057812 */ /* 0x000fe200078ec0ff */
[----:B------:R-:W3:Y:S01]  /*7190*/  LDL.LU R184, [R1+0x24] ;  /* 0x0000240001b87983 */ /* 0x000ee20000300800 */
[----:B------:R-:W-:Y:S02]  /*71a0*/  IMAD.U32 R6, RZ, RZ, UR45 ;  /* 0x0000002dff067e24 */ /* 0x000fe4000f8e00ff */
[----:B------:R-:W-:Y:S05]  /*71b0*/  IMAD.X R0, RZ, RZ, ~UR11, P0 ;  /* 0x8000000bff007e24 */ /* 0x000fea00080e06ff */
[----:B------:R-:W-:Y:S04]  /*71c0*/  SHF.R.S64 R2, R2, 0x1f, R0 ;  /* 0x0000001f02027819 */ /* 0x000fe80000001000 */
[----:B---3--:R-:W-:Y:S02]  /*71d0*/  IADD3 R184, P0, PT, R2, R184, RZ ;  /* 0x000000b802b87210 */ /* 0x008fe40007f1e0ff */
[----:B------:R-:W-:Y:S01]  /*71e0*/  LOP3.LUT R2, R5, 0x38, R219, 0x78, !PT ;  /* 0x0000003805027812 */ /* 0x000fe200078e78db */
[----:B------:R-:W-:Y:S01]  /*71f0*/  IMAD.U32 R5, RZ, RZ, UR53 ;  /* 0x00000035ff057e24 */ /* 0x000fe2000f8e00ff */
[----:B--2---:R-:W-:Y:S01]  /*7200*/  LEA.HI.X.SX32 R185, R0, R185, 0x1, P0 ;  /* 0x000000b900b97211 */ /* 0x004fe200000f0eff */
[----:B------:R1:W-:Y:S01]  /*7210*/  STL [R1+0x24], R184 ;  /* 0x000024b801007387 */ /* 0x0003e20000100800 */
[----:B------:R-:W-:Y:S02]  /*7220*/  LEA R4, P0, R4, R184, 0x1 ;  /* 0x000000b804047211 */ /* 0x000fe400078008ff */
[----:B------:R-:W-:Y:S01]  /*7230*/  LOP3.LUT R0, R2, 0x1e00, R220, 0xf8, !PT ;  /* 0x00001e0002007812 */ /* 0x000fe200078ef8dc */
[----:B------:R1:W-:Y:S01]  /*7240*/  STL [R1+0x20], R185 ;  /* 0x000020b901007387 */ /* 0x0003e20000100800 */
[----:B------:R-:W-:Y:S01]  /*7250*/  LEA.HI.X R5, R6, R185, R5, 0x1, P0 ;  /* 0x000000b906057211 */ /* 0x000fe200000f0c05 */
[----:B------:R-:W-:Y:S01]  /*7260*/  IMAD.MOV.U32 R6, RZ, RZ, R184 ;  /* 0x000000ffff067224 */ /* 0x000fe200078e00b8 */
[----:B------:R-:W-:Y:S01]  /*7270*/  LEA R0, R0, UR4, 0x1 ;  /* 0x0000000400007c11 */ /* 0x000fe2000f8e08ff */
        /* <DEDUP_REMOVED lines=9> */
.L_x_1032:
[----:B-1----:R-:W-:Y:S01]  /*7310*/  LEA R0, R217, UR4, 0x1 ;  /* 0x00000004d9007c11 */ /* 0x002fe2000f8e08ff */
[----:B------:R-:W-:Y:S01]  /*7320*/  LDSM.16.M88.4 R32, [R200+0x1c000] ;  /* 0x01c00000c820783b */ /* 0x000fe20000000200 */
[C---:B------:R-:W-:Y:S01]  /*7330*/  IMAD.IADD R201, R200.reuse, 0x1, R215 ;  /* 0x00000001c8c97824 */ /* 0x040fe200078e02d7 */
[----:B------:R-:W-:Y:S01]  /*7340*/  PLOP3.LUT P3, PT, PT, PT, UP0, 0x80, 0x8 ;  /* 0x000000000008781c */ /* 0x000fe20003f6f008 */
[C---:B------:R-:W-:Y:S01]  /*7350*/  VIADD R184, R200.reuse, 0x8000 ;  /* 0x00008000c8b87836 */ /* 0x040fe20000000000 */
[----:B------:R-:W-:Y:S01]  /*7360*/  @UP0 UIADD3 UR14, UP1, UPT, UR60, -0x100, URZ ;  /* 0xffffff003c0e0890 */ /* 0x000fe2000ff3e0ff */
[----:B------:R-:W1:Y:S01]  /*7370*/  LDSM.16.MT88.4 R16, [R0+0xc000] ;  /* 0x00c000000010783b */ /* 0x000e620000004200 */
[----:B------:R-:W-:Y:S01]  /*7380*/  IMAD.MOV.U32 R242, RZ, RZ, 0x4 ;  /* 0x00000004fff27424 */ /* 0x000fe200078e00ff */
[----:B------:R-:W-:Y:S01]  /*7390*/  ULOP3.LUT UR12, UR43, 0x1, URZ, 0xc0, !UPT ;  /* 0x000000012b0c7892 */ /* 0x000fe2000f8ec0ff */
[----:B------:R-:W-:Y:S01]  /*73a0*/  VIADD R2, R200, 0x8040 ;  /* 0x00008040c8027836 */ /* 0x000fe20000000000 */
[----:B------:R-:W-:Y:S01]  /*73b0*/  @UP0 UIADD3.X UR13, UPT, UPT, UR61, -0x1, URZ, UP1, !UPT ;  /* 0xffffffff3d0d0890 */ /* 0x000fe20008ffe4ff */
[----:B------:R-:W2:Y:S01]  /*73c0*/  LDSM.16.M88.4 R28, [R200+0x1d000] ;  /* 0x01d00000c81c783b */ /* 0x000ea20000000200 */
[----:B------:R-:W-:Y:S01]  /*73d0*/  @P5 VIADD R2, R184, 0xffffffc0 ;  /* 0xffffffc0b8025836 */ /* 0x000fe20000000000 */
[----:B------:R-:W-:Y:S03]  /*73e0*/  @UP0 UIADD3 UR16, UP1, UPT, UR16, -0x100, URZ ;  /* 0xffffff0010100890 */ /* 0x000fe6000ff3e0ff */
[----:B------:R-:W3:Y:S01]  /*73f0*/  LDSM.16.MT88.4 R164, [R0+0x10000] ;  /* 0x0100000000a4783b */ /* 0x000ee20000004200 */
[----:B------:R-:W-:Y:S01]  /*7400*/  IMAD.IADD R202, R215, 0x1, R2 ;  /* 0x00000001d7ca7824 */ /* 0x000fe200078e0202 */
[----:B------:R-:W-:Y:S02]  /*7410*/  @UP0 UIADD3.X UR17, UPT, UPT, UR17, -0x1, URZ, UP1, !UPT ;  /* 0xffffffff11110890 */ /* 0x000fe40008ffe4ff */
[----:B------:R-:W-:Y:S01]  /*7420*/  UISETP.NE.U32.AND UP1, UPT, UR12, 0x1, UPT ;  /* 0x000000010c00788c */ /* 0x000fe2000bf25070 */
        /* <DEDUP_REMOVED lines=12> */
[----:B------:R-:W-:Y:S01]  /*74f0*/  LDSM.16.MT88.4 R188, [R0+0xd000] ;  /* 0x00d0000000bc783b */ /* 0x000fe20000004200 */
[-C--:B------:R-:W-:Y:S04]  /*7500*/  HMMA.16816.F32.BF16 R12, R28, R18.reuse, RZ ;  /* 0x000000121c0c723c */ /* 0x080fe800000418ff */
[----:B------:R-:W1:Y:S04]  /*7510*/  LDSM.16.M88.4 R184, [R2+0x14000] ;  /* 0x0140000002b8783b */ /* 0x000e680000000200 */
[C---:B------:R-:W-:Y:S01]  /*7520*/  HMMA.16816.F32.BF16 R16, R32.reuse, R18, RZ ;  /* 0x000000122010723c */ /* 0x040fe200000418ff */
[----:B------:R-:W1:Y:S05]  /*7530*/  LDSM.16.M88.4 R192, [R2+0x15000] ;  /* 0x0150000002c0783b */ /* 0x000e6a0000000200 */
[----:B------:R-:W-:Y:S02]  /*7540*/  LDSM.16.M88.4 R196, [R202+0x15000] ;  /* 0x01500000cac4783b */ /* 0x000fe40000000200 */
        /* <DEDUP_REMOVED lines=13> */
[----:B------:R-:W1:Y:S07]  /*7620*/  LDSM.16.MT88.4 R176, [R0+0xd800] ;  /* 0x00d8000000b0783b */ /* 0x000e6e0000004200 */
[----:B------:R-:W-:Y:S01]  /*7630*/  HMMA.16816.F32.BF16 R32, R168, R182, R32 ;  /* 0x000000b6a820723c */ /* 0x000fe20000041820 */
[----:B------:R-:W1:Y:S05]  /*7640*/  LDSM.16.MT88.4 R168, [R0+0x11800] ;  /* 0x0118000000a8783b */ /* 0x000e6a0000004200 */
[----:B------:R-:W-:Y:S02]  /*7650*/  LDSM.16.M88.4 R180, [R200+0x1e000] ;  /* 0x01e00000c8b4783b */ /* 0x000fe40000000200 */
        /* <DEDUP_REMOVED lines=8> */
[----:B------:R-:W3:Y:S07]  /*76e0*/  LDSM.16.M88.4 R192, [R200+0x1f000] ;  /* 0x01f00000c8c0783b */ /* 0x000eee0000000200 */
[----:B------:R-:W-:Y:S01]  /*76f0*/  HMMA.16816.F32.BF16 R32, R184, R166, R32 ;  /* 0x000000a6b820723c */ /* 0x000fe20000041820 */
[----:B------:R-:W3:Y:S05]  /*7700*/  LDSM.16.MT88.4 R164, [R0+0x12000] ;  /* 0x0120000000a4783b */ /* 0x000eea0000004200 */
[----:B------:R-:W-:Y:S02]  /*7710*/  LDSM.16.MT88.4 R184, [R0+0xe800] ;  /* 0x00e8000000b8783b */ /* 0x000fe40000004200 */
        /* <DEDUP_REMOVED lines=8> */
[----:B------:R-:W4:Y:S07]  /*77a0*/  LDSM.16.M88.4 R196, [R201+0x1f000] ;  /* 0x01f00000c9c4783b */ /* 0x000f2e0000000200 */
[----:B------:R-:W-:Y:S01]  /*77b0*/  HMMA.16816.F32.BF16 R32, R172, R170, R32 ;  /* 0x000000aaac20723c */ /* 0x000fe20000041820 */
[----:B------:R-:W5:Y:S05]  /*77c0*/  LDSM.16.MT88.4 R168, [R0+0x12800] ;  /* 0x0128000000a8783b */ /* 0x000f6a0000004200 */
[----:B------:R-:W-:Y:S02]  /*77d0*/  LDSM.16.MT88.4 R172, [R0+0xf000] ;  /* 0x00f0000000ac783b */ /* 0x000fe40000004200 */
[-C--:B------:R-:W-:Y:S08]  /*77e0*/  HMMA.16816.F32.BF16 R4, R180, R188.reuse, R4 ;  /* 0x000000bcb404723c */ /* 0x080ff00000041804 */
[C---:B---3--:R-:W-:Y:S08]  /*77f0*/  HMMA.16816.F32.BF16 R8, R192.reuse, R188, R8 ;  /* 0x000000bcc008723c */ /* 0x048ff00000041808 */
[-C--:B------:R-:W-:Y:S08]  /*7800*/  HMMA.16816.F32.BF16 R12, R192, R190.reuse, R12 ;  /* 0x000000bec00c723c */ /* 0x080ff0000004180c */
[C---:B------:R-:W-:Y:S08]  /*7810*/  HMMA.16816.F32.BF16 R16, R180.reuse, R190, R16 ;  /* 0x000000beb410723c */ /* 0x040ff00000041810 */
[-C--:B------:R-:W-:Y:S08]  /*7820*/  HMMA.16816.F32.BF16 R20, R180, R164.reuse, R20 ;  /* 0x000000a4b414723c */ /* 0x080ff00000041814 */
[C---:B------:R-:W-:Y:S08]  /*7830*/  HMMA.16816.F32.BF16 R24, R192.reuse, R164, R24 ;  /* 0x000000a4c018723c */ /* 0x040ff00000041818 */
[-C--:B------:R-:W-:Y:S08]  /*7840*/  HMMA.16816.F32.BF16 R28, R192, R166.reuse, R28 ;  /* 0x000000a6c01c723c */ /* 0x080ff0000004181c */
[----:B------:R-:W-:Y:S01]  /*7850*/  HMMA.16816.F32.BF16 R32, R180, R166, R32 ;  /* 0x000000a6b420723c */ /* 0x000fe20000041820 */
[----:B------:R-:W3:Y:S05]  /*7860*/  LDSM.16.M88.4 R164, [R2+0x16000] ;  /* 0x0160000002a4783b */ /* 0x000eea0000000200 */
[----:B------:R5:W2:Y:S02]  /*7870*/  LDSM.16.M88.4 R180, [R2+0x17000] ;  /* 0x0170000002b4783b */ /* 0x000aa40000000200 */
[-C--:B-1----:R-:W-:Y:S08]  /*7880*/  HMMA.16816.F32.BF16 R4, R176, R184.reuse, R4 ;  /* 0x000000b8b004723c */ /* 0x082ff00000041804 */
[C---:B----4-:R-:W-:Y:S08]  /*7890*/  HMMA.16816.F32.BF16 R8, R196.reuse, R184, R8 ;  /* 0x000000b8c408723c */ /* 0x050ff00000041808 */
[-C--:B------:R-:W-:Y:S03]  /*78a0*/  HMMA.16816.F32.BF16 R12, R196, R186.reuse, R12 ;  /* 0x000000bac40c723c */ /* 0x080fe6000004180c */
[C---:B-----5:R-:W-:Y:S05]  /*78b0*/  IMAD.SHL.U32 R2, R225.reuse, 0x8, RZ ;  /* 0x00000008e1027824 */ /* 0x060fea00078e00ff */
[C---:B------:R-:W-:Y:S01]  /*78c0*/  HMMA.16816.F32.BF16 R16, R176.reuse, R186, R16 ;  /* 0x000000bab010723c */ /* 0x040fe20000041810 */
[----:B------:R-:W1:Y:S03]  /*78d0*/  LDSM.16.MT88.4 R184, [R0+0x13000] ;  /* 0x0130000000b8783b */ /* 0x000e660000004200 */
[C---:B------:R-:W-:Y:S04]  /*78e0*/  LEA R228, P0, R2.reuse, R248, 0x2 ;  /* 0x000000f802e47211 */ /* 0x040fe800078010ff */
[-C--:B------:R-:W-:Y:S03]  /*78f0*/  HMMA.16816.F32.BF16 R20, R176, R168.reuse, R20 ;  /* 0x000000a8b014723c */ /* 0x080fe60000041814 */
[----:B------:R-:W-:Y:S02]  /*7900*/  LEA.HI.X.SX32 R229, R2, R249, 0x2, P0 ;  /* 0x000000f902e57211 */ /* 0x000fe400000f16ff */
[C---:B------:R-:W-:Y:S02]  /*7910*/  LEA R226, P0, R225.reuse, R228, 0x5 ;  /* 0x000000e4e1e27211 */ /* 0x040fe400078028ff */
[----:B------:R-:W-:Y:S01]  /*7920*/  @P3 SHF.R.U32.HI R2, RZ, 0x2, R219 ;  /* 0x00000002ff023819 */ /* 0x000fe200000116db */
[C---:B------:R-:W-:Y:S04]  /*7930*/  HMMA.16816.F32.BF16 R24, R196.reuse, R168, R24 ;  /* 0x000000a8c418723c */ /* 0x040fe80000041818 */
[C---:B------:R-:W-:Y:S02]  /*7940*/  LEA.HI.X.SX32 R227, R225.reuse, R229, 0x5, P0 ;  /* 0x000000e5e1e37211 */ /* 0x040fe400000f2eff */
[C---:B------:R-:W-:Y:S02]  /*7950*/  LEA R200, P0, R225.reuse, R226, 0x5 ;  /* 0x000000e2e1c87211 */ /* 0x040fe400078028ff */
[-C--:B------:R-:W-:Y:S03]  /*7960*/  HMMA.16816.F32.BF16 R28, R196, R170.reuse, R28 ;  /* 0x000000aac41c723c */ /* 0x080fe6000004181c */
[C---:B------:R-:W-:Y:S02]  /*7970*/  LEA.HI.X.SX32 R201, R225.reuse, R227, 0x5, P0 ;  /* 0x000000e3e1c97211 */ /* 0x040fe400000f2eff */
[C---:B------:R-:W-:Y:S03]  /*7980*/  LEA R198, P0, R225.reuse, R200, 0x5 ;  /* 0x000000c8e1c67211 */ /* 0x040fe600078028ff */
[----:B------:R-:W-:Y:S01]  /*7990*/  HMMA.16816.F32.BF16 R32, R176, R170, R32 ;  /* 0x000000aab020723c */ /* 0x000fe20000041820 */
[----:B------:R-:W-:Y:S03]  /*79a0*/  LDSM.16.M88.4 R168, [R202+0x16000] ;  /* 0x01600000caa8783b */ /* 0x000fe60000000200 */
[C---:B------:R-:W-:Y:S02]  /*79b0*/  LEA.HI.X.SX32 R199, R225.reuse, R201, 0x5, P0 ;  /* 0x000000c9e1c77211 */ /* 0x040fe400000f2eff */
[----:B------:R-:W-:Y:S01]  /*79c0*/  LDSM.16.M88.4 R176, [R202+0x17000] ;  /* 0x01700000cab0783b */ /* 0x000fe20000000200 */
[C---:B------:R-:W-:Y:S01]  /*79d0*/  LEA R196, P0, R225.reuse, R198, 0x5 ;  /* 0x000000c6e1c47211 */ /* 0x040fe200078028ff */
[-C--:B---3--:R-:W-:Y:S05]  /*79e0*/  HMMA.16816.F32.BF16 R4, R164, R172.reuse, R4 ;  /* 0x000000aca404723c */ /* 0x088fea0000041804 */
[C---:B------:R-:W-:Y:S02]  /*79f0*/  LEA.HI.X.SX32 R197, R225.reuse, R199, 0x5, P0 ;  /* 0x000000c7e1c57211 */ /* 0x040fe400000f2eff */
[C---:B------:R-:W-:Y:S01]  /*7a00*/  LEA R194, P0, R225.reuse, R196, 0x5 ;  /* 0x000000c4e1c27211 */ /* 0x040fe200078028ff */
[C---:B--2---:R-:W-:Y:S04]  /*7a10*/  HMMA.16816.F32.BF16 R8, R180.reuse, R172, R8 ;  /* 0x000000acb408723c */ /* 0x044fe80000041808 */
[C---:B------:R-:W-:Y:S02]  /*7a20*/  LEA.HI.X.SX32 R195, R225.reuse, R197, 0x5, P0 ;  /* 0x000000c5e1c37211 */ /* 0x040fe400000f2eff */
[C---:B------:R-:W-:Y:S02]  /*7a30*/  LEA R232, P0, R225.reuse, R194, 0x5 ;  /* 0x000000c2e1e87211 */ /* 0x040fe400078028ff */
[-C--:B------:R-:W-:Y:S03]  /*7a40*/  HMMA.16816.F32.BF16 R12, R180, R174.reuse, R12 ;  /* 0x000000aeb40c723c */ /* 0x080fe6000004180c */
[C---:B------:R-:W-:Y:S05]  /*7a50*/  LEA.HI.X.SX32 R233, R225.reuse, R195, 0x5, P0 ;  /* 0x000000c3e1e97211 */ /* 0x040fea00000f2eff */
[C---:B------:R-:W-:Y:S01]  /*7a60*/  HMMA.16816.F32.BF16 R16, R164.reuse, R174, R16 ;  /* 0x000000aea410723c */ /* 0x040fe20000041810 */
[----:B------:R-:W2:Y:S03]  /*7a70*/  LDSM.16.MT88.4 R172, [R0+0xf800] ;  /* 0x00f8000000ac783b */ /* 0x000ea60000004200 */
[C---:B------:R-:W-:Y:S04]  /*7a80*/  IMAD.WIDE R234, R225.reuse, -0xc0, R232 ;  /* 0xffffff40e1ea7825 */ /* 0x040fe800078e02e8 */
[-C--:B-1----:R-:W-:Y:S03]  /*7a90*/  HMMA.16816.F32.BF16 R20, R164, R184.reuse, R20 ;  /* 0x000000b8a414723c */ /* 0x082fe60000041814 */
        /* <DEDUP_REMOVED lines=10> */
[-C--:B--2---:R-:W-:Y:S05]  /*7b40*/  HMMA.16816.F32.BF16 R4, R168, R172.reuse, R4 ;  /* 0x000000aca804723c */ /* 0x084fea0000041804 */
        /* <DEDUP_REMOVED lines=12> */
[-C--:B---3--:R-:W-:Y:S03]  /*7c10*/  HMMA.16816.F32.BF16 R20, R168, R164.reuse, R20 ;  /* 0x000000a4a814723c */ /* 0x088fe60000041814 */
[----:B------:R-:W-:Y:S01]  /*7c20*/  @P3 STL [R1+0x14], R241 ;  /* 0x000014f101003387 */ /* 0x000fe20000100800 */
[----:B------:R-:W-:Y:S04]  /*7c30*/  IMAD.WIDE R230, R225, -0xc0, R192 ;  /* 0xffffff40e1e67825 */ /* 0x000fe800078e02c0 */
[C---:B------:R-:W-:Y:S04]  /*7c40*/  HMMA.16816.F32.BF16 R24, R176.reuse, R164, R24 ;  /* 0x000000a4b018723c */ /* 0x040fe80000041818 */
[----:B------:R-:W-:Y:S01]  /*7c50*/  @P3 IMAD.WIDE.U32 R164, R241, R242, UR60 ;  /* 0x0000003cf1a43e25 */ /* 0x000fe2000f8e00f2 */
[----:B------:R-:W-:Y:S01]  /*7c60*/  @UP0 UMOV UR60, UR14 ;  /* 0x0000000e003c0c82 */ /* 0x000fe20008000000 */
[----:B------:R-:W-:Y:S01]  /*7c70*/  @UP0 UMOV UR61, UR13 ;  /* 0x0000000d003d0c82 */ /* 0x000fe20008000000 */
[----:B------:R-:W-:Y:S01]  /*7c80*/  UISETP.GT.AND UP0, UPT, UR43, UR49, UPT ;  /* 0x000000312b00728c */ /* 0x000fe2000bf04270 */
[-C--:B------:R-:W-:Y:S01]  /*7c90*/  HMMA.16816.F32.BF16 R28, R176, R166.reuse, R28 ;  /* 0x000000a6b01c723c */ /* 0x080fe2000004181c */
[----:B------:R-:W2:Y:S02]  /*7ca0*/  @P3 LDG.E R240, desc[UR32][R164.64+-0x100] ;  /* 0xffff0020a4f03981 */ /* 0x000ea4000c1e1900 */
[C---:B------:R-:W-:Y:S01]  /*7cb0*/  LEA R178, P0, R225.reuse, R230, 0x5 ;  /* 0x000000e6e1b27211 */ /* 0x040fe200078028ff */
[C---:B------:R-:W-:Y:S02]  /*7cc0*/  @P5 VIADD R0, R204.reuse, 0xffffffc0 ;  /* 0xffffffc0cc005836 */ /* 0x040fe40000000000 */
[----:B------:R-:W3:Y:S01]  /*7cd0*/  @P3 LDG.E R239, desc[UR32][R164.64+-0xe0] ;  /* 0xffff2020a4ef3981 */ /* 0x000ee2000c1e1900 */
[C---:B------:R-:W-:Y:S01]  /*7ce0*/  LEA.HI.X.SX32 R179, R225.reuse, R231, 0x5, P0 ;  /* 0x000000e7e1b37211 */ /* 0x040fe200000f2eff */
[----:B------:R-:W-:Y:S03]  /*7cf0*/  HMMA.16816.F32.BF16 R32, R168, R166, R32 ;  /* 0x000000a6a820723c */ /* 0x000fe60000041820 */
[----:B------:R-:W4:Y:S01]  /*7d00*/  @P3 LDG.E R238, desc[UR32][R164.64+-0x80] ;  /* 0xffff8020a4ee3981 */ /* 0x000f22000c1e1900 */
        /* <DEDUP_REMOVED lines=18> */
[----:B------:R-:W-:Y:S05]  /*7e30*/  REDG.E.ADD.F32.FTZ.RN.STRONG.GPU desc[UR32][R232.64], R11 ;  /* 0x0000000be80079a6 */ /* 0x000fea000c12f320 */
[----:B------:R-:W-:Y:S01]  /*7e40*/  REDG.E.ADD.F32.FTZ.RN.STRONG.GPU desc[UR32][R248.64+0x80], R16 ;  /* 0x00008010f80079a6 */ /* 0x000fe2000c12f320 */
[C---:B-1----:R-:W-:Y:S04]  /*7e50*/  IMAD.WIDE R226, R225.reuse, -0xc0, R184 ;  /* 0xffffff40e1e27825 */ /* 0x042fe800078e02b8 */
[----:B------:R-:W-:Y:S05]  /*7e60*/  REDG.E.ADD.F32.FTZ.RN.STRONG.GPU desc[UR32][R234.64+0x80], R17 ;  /* 0x00008011ea0079a6 */ /* 0x000fea000c12f320 */
        /* <DEDUP_REMOVED lines=363> */
.L_x_1034:
        /* <DEDUP_REMOVED lines=14> */
.L_x_1035:
[----:B------:R-:W2:Y:S01]  /*9600*/  LDCU.64 UR10, c[0x0][0x5c8] ;  /* 0x0000b900ff0a77ac */ /* 0x000ea20008000a00 */
[----:B------:R-:W-:-:S04]  /*9610*/  UIADD3 UR8, UPT, UPT, UR34, UR39, URZ ;  /* 0x0000002722087290 */ /* 0x000fc8000fffe0ff */
[----:B--2---:R-:W-:Y:S02]  /*9620*/  UIMAD.WIDE.U32 UR14, UR8, UR10, URZ ;  /* 0x0000000a080e72a5 */ /* 0x004fe4000f8e00ff */
[----:B------:R-:W-:-:S04]  /*9630*/  UIMAD UR8, UR8, UR11, URZ ;  /* 0x0000000b080872a4 */ /* 0x000fc8000f8e02ff */
[----:B------:R-:W-:Y:S01]  /*9640*/  UIADD3 UR8, UPT, UPT, UR15, UR8, URZ ;  /* 0x000000080f087290 */ /* 0x000fe2000fffe0ff */
[----:B------:R-:W-:-:S05]  /*9650*/  UMOV UR16, UR14 ;  /* 0x0000000e00107c82 */ /* 0x000fca0008000000 */
[----:B-1----:R-:W-:-:S07]  /*9660*/  MOV R32, UR8 ;  /* 0x0000000800207c02 */ /* 0x002fce0008000f00 */
.L_x_1036:
        /* <DEDUP_REMOVED lines=18> */
[----:B------:R-:W-:Y:S01]  /*9790*/  IMAD.U32 R3, RZ, RZ, UR43 ;  /* 0x0000002bff037e24 */ /* 0x000fe2000f8e00ff */
[----:B------:R-:W-:-:S02]  /*97a0*/  LOP3.LUT R2, R220, 0x38, RZ, 0xc0, !PT ;  /* 0x00000038dc027812 */ /* 0x000fc400078ec0ff */
[----:B------:R-:W-:Y:S01]  /*97b0*/  IADD3 R4, P0, PT, R0, UR40, RZ ;  /* 0x0000002800047c10 */ /* 0x000fe2000ff1e0ff */
[----:B------:R4:W3:Y:S01]  /*97c0*/  LDS.128 R24, [R6+0xd000] ;  /* 0x00d0000006187984 */ /* 0x0008e20000000c00 */
[----:B------:R-:W-:-:S03]  /*97d0*/  IMAD.U32 R0, RZ, RZ, UR8 ;  /* 0x00000008ff007e24 */ /* 0x000fc6000f8e00ff */
[----:B------:R4:W3:Y:S04]  /*97e0*/  LDS.128 R20, [R6+0x11000] ;  /* 0x0110000006147984 */ /* 0x0008e80000000c00 */
[----:B------:R4:W3:Y:S04]  /*97f0*/  LDS.128 R40, [R6+0x15000] ;  /* 0x0150000006287984 */ /* 0x0008e80000000c00 */
[----:B------:R4:W3:Y:S04]  /*9800*/  LDS.128 R48, [R6+0x16000] ;  /* 0x0160000006307984 */ /* 0x0008e80000000c00 */
[----:B------:R4:W3:Y:S01]  /*9810*/  LDS.128 R56, [R6+0x17000] ;  /* 0x0170000006387984 */ /* 0x0008e20000000c00 */
[----:B--2---:R-:W-:-:S03]  /*9820*/  SHF.R.U32.HI R33, RZ, 0x3, R33 ;  /* 0x00000003ff217819 */ /* 0x004fc60000011621 */
[----:B------:R4:W2:Y:S01]  /*9830*/  LDS.128 R36, [R6+0x19000] ;  /* 0x0190000006247984 */ /* 0x0008a20000000c00 */
[C---:B------:R-:W-:Y:S01]  /*9840*/  ISETP.GE.AND P3, PT, R33.reuse, UR31, PT ;  /* 0x0000001f21007c0c */ /* 0x040fe2000bf66270 */
[C---:B------:R-:W-:Y:S01]  /*9850*/  VIADD R5, R33.reuse, 0x60 ;  /* 0x0000006021057836 */ /* 0x040fe20000000000 */
[C---:B------:R-:W-:Y:S01]  /*9860*/  IADD3 R28, P2, PT, R33.reuse, 0x20, RZ ;  /* 0x00000020211c7810 */ /* 0x040fe20007f5e0ff */
[----:B------:R4:W2:Y:S01]  /*9870*/  LDS.128 R44, [R6+0x1a000] ;  /* 0x01a00000062c7984 */ /* 0x0008a20000000c00 */
[C---:B------:R-:W-:Y:S01]  /*9880*/  VIADD R7, R33.reuse, 0x40 ;  /* 0x0000004021077836 */ /* 0x040fe20000000000 */
[C---:B------:R-:W-:Y:S01]  /*9890*/  IADD3 R29, P1, PT, R33.reuse, 0x40, RZ ;  /* 0x00000040211d7810 */ /* 0x040fe20007f3e0ff */
[----:B------:R-:W-:Y:S01]  /*98a0*/  VIADD R10, R33, 0x20 ;  /* 0x00000020210a7836 */ /* 0x000fe20000000000 */
[----:B------:R4:W2:Y:S01]  /*98b0*/  LDS.128 R52, [R6+0x1b000] ;  /* 0x01b0000006347984 */ /* 0x0008a20000000c00 */
[----:B------:R-:W-:Y:S01]  /*98c0*/  ISETP.GE.AND P4, PT, R5, UR31, PT ;  /* 0x0000001f05007c0c */ /* 0x000fe2000bf86270 */
[----:B------:R-:W-:Y:S01]  /*98d0*/  IMAD.X R31, RZ, RZ, RZ, P2 ;  /* 0x000000ffff1f7224 */ /* 0x000fe200010e06ff */
[----:B------:R-:W-:Y:S01]  /*98e0*/  IADD3.X R5, PT, PT, R3, UR17, R0, P0, !PT ;  /* 0x0000001103057c10 */ /* 0x000fe200087fe400 */
[----:B------:R-:W-:Y:S01]  /*98f0*/  IMAD.U32 R0, RZ, RZ, UR10 ;  /* 0x0000000aff007e24 */ /* 0x000fe2000f8e00ff */
[----:B------:R-:W-:Y:S01]  /*9900*/  ISETP.GE.AND P5, PT, R7, UR31, PT ;  /* 0x0000001f07007c0c */ /* 0x000fe2000bfa6270 */
[----:B------:R-:W-:Y:S01]  /*9910*/  IMAD.MOV.U32 R3, RZ, RZ, RZ ;  /* 0x000000ffff037224 */ /* 0x000fe200078e00ff */
[----:B------:R-:W-:Y:S01]  /*9920*/  ISETP.GE.AND P6, PT, R10, UR31, PT ;  /* 0x0000001f0a007c0c */ /* 0x000fe2000bfc6270 */
[----:B-1----:R-:W-:Y:S01]  /*9930*/  IMAD.WIDE.U32 R16, R8, UR20, R4 ;  /* 0x0000001408107c25 */ /* 0x002fe2000f8e0004 */
[----:B------:R-:W-:-:S03]  /*9940*/  IADD3 R30, P0, PT, R33, 0x60, RZ ;  /* 0x00000060211e7810 */ /* 0x000fc60007f1e0ff */
[----:B------:R-:W-:-:S04]  /*9950*/  IMAD.WIDE.U32 R18, R0, UR14, R2 ;  /* 0x0000000e00127c25 */ /* 0x000fc8000f8e0002 */
[----:B------:R-:W-:Y:S01]  /*9960*/  IMAD R7, R9, UR20, R17 ;  /* 0x0000001409077c24 */ /* 0x000fe2000f8e0211 */
[----:B------:R-:W-:Y:S06]  /*9970*/  @P3 BRA `(.L_x_1038) ;  /* 0x00000000002c3947 */ /* 0x000fec0003800000 */
[----:B------:R-:W1:Y:S01]  /*9980*/  LDS.128 R8, [R6+0xc000] ;  /* 0x00c0000006087984 */ /* 0x000e620000000c00 */
[----:B------:R-:W5:Y:S01]  /*9990*/  LDCU.64 UR8, c[0x0][0x560] ;  /* 0x0000ac00ff0877ac */ /* 0x000f620008000a00 */
[----:B------:R-:W-:Y:S02]  /*99a0*/  MOV R2, R16 ;  /* 0x0000001000027202 */ /* 0x000fe40000000f00 */
[----:B------:R-:W4:Y:S01]  /*99b0*/  LDS.128 R12, [R6+0x10000] ;  /* 0x01000000060c7984 */ /* 0x000f220000000c00 */
[----:B------:R-:W-:-:S03]  /*99c0*/  MOV R3, R7 ;  /* 0x0000000700037202 */ /* 0x000fc60000000f00 */
[----:B------:R-:W-:-:S04]  /*99d0*/  IMAD.WIDE.U32 R2, R33, UR12, R2 ;  /* 0x0000000c21027c25 */ /* 0x000fc8000f8e0002 */
[----:B------:R-:W-:Y:S01]  /*99e0*/  IMAD R0, R33, UR13, R3 ;  /* 0x0000000d21007c24 */ /* 0x000fe2000f8e0203 */
[----:B-----5:R-:W-:-:S04]  /*99f0*/  LEA R4, P2, R2, UR8, 0x1 ;  /* 0x0000000802047c11 */ /* 0x020fc8000f8408ff */
[----:B------:R-:W-:-:S05]  /*9a00*/  LEA.HI.X R5, R2, UR9, R0, 0x1, P2 ;  /* 0x0000000902057c11 */ /* 0x000fca00090f0c00 */
[----:B-1----:R1:W-:Y:S04]  /*9a10*/  STG.E.128 desc[UR32][R4.64], R8 ;  /* 0x0000000804007986 */ /* 0x0023e8000c101d20 */
[----:B----4-:R1:W-:Y:S02]  /*9a20*/  STG.E.128 desc[UR32][R4.64+0x80], R12 ;  /* 0x0000800c04007986 */ /* 0x0103e4000c101d20 */
.L_x_1038:
[----:B------:R-:W-:Y:S05]  /*9a30*/  BSYNC.RECONVERGENT B0 ;  /* 0x0000000000007941 */ /* 0x000fea0003800200 */
.L_x_1037:
        /* <DEDUP_REMOVED lines=11> */
[----:B---3--:R1:W-:Y:S04]  /*9af0*/  STG.E.128 desc[UR32][R4.64], R24 ;  /* 0x0000001804007986 */ /* 0x0083e8000c101d20 */
[----:B------:R1:W-:Y:S02]  /*9b00*/  STG.E.128 desc[UR32][R4.64+0x80], R20 ;  /* 0x0000801404007986 */ /* 0x0003e4000c101d20 */
.L_x_1040:
[----:B------:R-:W-:Y:S05]  /*9b10*/  BSYNC.RECONVERGENT B0 ;  /* 0x0000000000007941 */ /* 0x000fea0003800200 */
.L_x_1039:
[----:B-1----:R1:W1:Y:S01]  /*9b20*/  LDS.128 R12, [R6+0xe000] ;  /* 0x00e00000060c7984 */ /* 0x0022620000000c00 */
[----:B------:R-:W-:Y:S01]  /*9b30*/  BSSY.RECONVERGENT B0, `(.L_x_1041) ;  /* 0x000000f000007945 */ /* 0x000fe20003800200 */
[----:B---3--:R-:W-:Y:S02]  /*9b40*/  IADD3.X R21, PT, PT, RZ, RZ, RZ, P1, !PT ;  /* 0x000000ffff157210 */ /* 0x008fe40000ffe4ff */
[----:B------:R3:W1:Y:S01]  /*9b50*/  LDS.128 R8, [R6+0x12000] ;  /* 0x0120000006087984 */ /* 0x0006620000000c00 */
[----:B------:R-:W-:Y:S05]  /*9b60*/  @P5 BRA `(.L_x_1042) ;  /* 0x00000000002c5947 */ /* 0x000fea0003800000 */
[----:B------:R-:W5:Y:S01]  /*9b70*/  LDCU.64 UR8, c[0x0][0x560] ;  /* 0x0000ac00ff0877ac */ /* 0x000f620008000a00 */
[----:B------:R-:W-:Y:S01]  /*9b80*/  MOV R2, R16 ;  /* 0x0000001000027202 */ /* 0x000fe20000000f00 */
[----:B------:R-:W-:Y:S01]  /*9b90*/  IMAD R0, R21, UR12, RZ ;  /* 0x0000000c15007c24 */ /* 0x000fe2000f8e02ff */
[----:B------:R-:W-:-:S03]  /*9ba0*/  MOV R3, R7 ;  /* 0x0000000700037202 */ /* 0x000fc60000000f00 */
[C---:B------:R-:W-:Y:S02]  /*9bb0*/  IMAD R0, R29.reuse, UR13, R0 ;  /* 0x0000000d1d007c24 */ /* 0x040fe4000f8e0200 */
[----:B------:R-:W-:-:S05]  /*9bc0*/  IMAD.WIDE.U32 R2, R29, UR12, R2 ;  /* 0x0000000c1d027c25 */ /* 0x000fca000f8e0002 */
[----:B------:R-:W-:Y:S02]  /*9bd0*/  IADD3 R0, PT, PT, R0, R3, RZ ;  /* 0x0000000300007210 */ /* 0x000fe40007ffe0ff */
[----:B-----5:R-:W-:-:S04]  /*9be0*/  LEA R4, P1, R2, UR8, 0x1 ;  /* 0x0000000802047c11 */ /* 0x020fc8000f8208ff */
[----:B------:R-:W-:-:S05]  /*9bf0*/  LEA.HI.X R5, R2, UR9, R0, 0x1, P1 ;  /* 0x0000000902057c11 */ /* 0x000fca00088f0c00 */
[----:B-1----:R1:W-:Y:S04]  /*9c00*/  STG.E.128 desc[UR32][R4.64], R12 ;  /* 0x0000000c04007986 */ /* 0x0023e8000c101d20 */
[----:B------:R1:W-:Y:S02]  /*9c10*/  STG.E.128 desc[UR32][R4.64+0x80], R8 ;  /* 0x0000800804007986 */ /* 0x0003e4000c101d20 */
.L_x_1042:
[----:B------:R-:W-:Y:S05]  /*9c20*/  BSYNC.RECONVERGENT B0 ;  /* 0x0000000000007941 */ /* 0x000fea0003800200 */
.L_x_1041:
[----:B-1----:R1:W1:Y:S01]  /*9c30*/  LDS.128 R12, [R6+0xf000] ;  /* 0x00f00000060c7984 */ /* 0x0022620000000c00 */
[----:B------:R-:W-:Y:S01]  /*9c40*/  BSSY.RECONVERGENT B0, `(.L_x_1043) ;  /* 0x000000f000007945 */ /* 0x000fe20003800200 */
[----:B------:R-:W-:Y:S02]  /*9c50*/  IADD3.X R20, PT, PT, RZ, RZ, RZ, P0, !PT ;  /* 0x000000ffff147210 */ /* 0x000fe400007fe4ff */
        /* <DEDUP_REMOVED lines=13> */
.L_x_1044:
[----:B------:R-:W-:Y:S05]  /*9d30*/  BSYNC.RECONVERGENT B0 ;  /* 0x0000000000007941 */ /* 0x000fea0003800200 */
.L_x_1043:
        /* <DEDUP_REMOVED lines=10> */
[----:B------:R-:W3:Y:S01]  /*9de0*/  LDCU.64 UR8, c[0x0][0x568] ;  /* 0x0000ad00ff0877ac */ /* 0x000ee20008000a00 */
[----:B------:R-:W-:Y:S02]  /*9df0*/  MOV R2, R6 ;  /* 0x0000000600027202 */ /* 0x000fe40000000f00 */
[----:B------:R-:W-:-:S03]  /*9e00*/  MOV R3, R16 ;  /* 0x0000001000037202 */ /* 0x000fc60000000f00 */
[----:B------:R-:W-:-:S04]  /*9e10*/  IMAD.WIDE.U32 R2, R33, UR10, R2 ;  /* 0x0000000a21027c25 */ /* 0x000fc8000f8e0002 */
[----:B------:R-:W-:Y:S01]  /*9e20*/  IMAD R0, R33, UR11, R3 ;  /* 0x0000000b21007c24 */ /* 0x000fe2000f8e0203 */
[----:B---3--:R-:W-:-:S04]  /*9e30*/  LEA R4, P0, R2, UR8, 0x1 ;  /* 0x0000000802047c11 */ /* 0x008fc8000f8008ff */
[----:B------:R-:W-:-:S05]  /*9e40*/  LEA.HI.X R5, R2, UR9, R0, 0x1, P0 ;  /* 0x0000000902057c11 */ /* 0x000fca00080f0c00 */
[----:B-1----:R3:W-:Y:S04]  /*9e50*/  STG.E.128 desc[UR32][R4.64], R12 ;  /* 0x0000000c04007986 */ /* 0x0027e8000c101d20 */
[----:B------:R3:W-:Y:S02]  /*9e60*/  STG.E.128 desc[UR32][R4.64+0x80], R8 ;  /* 0x0000800804007986 */ /* 0x0007e4000c101d20 */
.L_x_1046:
[----:B------:R-:W-:Y:S05]  /*9e70*/  BSYNC.RECONVERGENT B0 ;  /* 0x0000000000007941 */ /* 0x000fea0003800200 */
.L_x_1045:
[----:B------:R-:W-:Y:S04]  /*9e80*/  BSSY.RECONVERGENT B0, `(.L_x_1047) ;  /* 0x000000d000007945 */ /* 0x000fe80003800200 */
[----:B------:R-:W-:Y:S05]  /*9e90*/  @P6 BRA `(.L_x_1048) ;  /* 0x00000000002c6947 */ /* 0x000fea0003800000 */
[----:B------:R-:W3:Y:S01]  /*9ea0*/  LDCU.64 UR8, c[0x0][0x568] ;  /* 0x0000ad00ff0877ac */ /* 0x000ee20008000a00 */
[----:B------:R-:W-:Y:S01]  /*9eb0*/  MOV R2, R6 ;  /* 0x0000000600027202 */ /* 0x000fe20000000f00 */
[----:B------:R-:W-:Y:S01]  /*9ec0*/  IMAD R0, R31, UR10, RZ ;  /* 0x0000000a1f007c24 */ /* 0x000fe2000f8e02ff */
[----:B------:R-:W-:-:S03]  /*9ed0*/  MOV R3, R16 ;  /* 0x0000001000037202 */ /* 0x000fc60000000f00 */
[C---:B------:R-:W-:Y:S02]  /*9ee0*/  IMAD R0, R28.reuse, UR11, R0 ;  /* 0x0000000b1c007c24 */ /* 0x040fe4000f8e0200 */
[----:B------:R-:W-:-:S05]  /*9ef0*/  IMAD.WIDE.U32 R2, R28, UR10, R2 ;  /* 0x0000000a1c027c25 */ /* 0x000fca000f8e0002 */
[----:B------:R-:W-:Y:S02]  /*9f00*/  IADD3 R0, PT, PT, R0, R3, RZ ;  /* 0x0000000300007210 */ /* 0x000fe40007ffe0ff */
[----:B---3--:R-:W-:-:S04]  /*9f10*/  LEA R4, P0, R2, UR8, 0x1 ;  /* 0x0000000802047c11 */ /* 0x008fc8000f8008ff */
[----:B------:R-:W-:-:S05]  /*9f20*/  LEA.HI.X R5, R2, UR9, R0, 0x1, P0 ;  /* 0x0000000902057c11 */ /* 0x000fca00080f0c00 */
[----:B------:R4:W-:Y:S04]  /*9f30*/  STG.E.128 desc[UR32][R4.64], R40 ;  /* 0x0000002804007986 */ /* 0x0009e8000c101d20 */
[----:B--2---:R4:W-:Y:S02]  /*9f40*/  STG.E.128 desc[UR32][R4.64+0x80], R36 ;  /* 0x0000802404007986 */ /* 0x0049e4000c101d20 */
.L_x_1048:
[----:B------:R-:W-:Y:S05]  /*9f50*/  BSYNC.RECONVERGENT B0 ;  /* 0x0000000000007941 */ /* 0x000fea0003800200 */
.L_x_1047:
        /* <DEDUP_REMOVED lines=9> */
[----:B---34-:R-:W-:-:S04]  /*9ff0*/  LEA R4, P0, R2, UR8, 0x1 ;  /* 0x0000000802047c11 */ /* 0x018fc8000f8008ff */
[----:B------:R-:W-:-:S05]  /*a000*/  LEA.HI.X R5, R2, UR9, R0, 0x1, P0 ;  /* 0x0000000902057c11 */ /* 0x000fca00080f0c00 */
[----:B------:R3:W-:Y:S04]  /*a010*/  STG.E.128 desc[UR32][R4.64], R48 ;  /* 0x0000003004007986 */ /* 0x0007e8000c101d20 */
[----:B--2---:R3:W-:Y:S02]  /*a020*/  STG.E.128 desc[UR32][R4.64+0x80], R44 ;  /* 0x0000802c04007986 */ /* 0x0047e4000c101d20 */
.L_x_1050:
[----:B------:R-:W-:Y:S05]  /*a030*/  BSYNC.RECONVERGENT B0 ;  /* 0x0000000000007941 */ /* 0x000fea0003800200 */
.L_x_1049:
[----:B------:R-:W-:Y:S05]  /*a040*/  @P4 BRA `(.L_x_1030) ;  /* 0x00000000002c4947 */ /* 0x000fea0003800000 */
[----:B------:R-:W5:Y:S01]  /*a050*/  LDCU.64 UR8, c[0x0][0x568] ;  /* 0x0000ad00ff0877ac */ /* 0x000f620008000a00 */
[----:B------:R-:W-:Y:S01]  /*a060*/  MOV R2, R6 ;  /* 0x0000000600027202 */ /* 0x000fe20000000f00 */
[----:B------:R-:W-:Y:S01]  /*a070*/  IMAD R0, R20, UR10, RZ ;  /* 0x0000000a14007c24 */ /* 0x000fe2000f8e02ff */
[----:B------:R-:W-:-:S03]  /*a080*/  MOV R3, R16 ;  /* 0x0000001000037202 */ /* 0x000fc60000000f00 */
[C---:B------:R-:W-:Y:S02]  /*a090*/  IMAD R0, R30.reuse, UR11, R0 ;  /* 0x0000000b1e007c24 */ /* 0x040fe4000f8e0200 */
[----:B---34-:R-:W-:-:S05]  /*a0a0*/  IMAD.WIDE.U32 R4, R30, UR10, R2 ;  /* 0x0000000a1e047c25 */ /* 0x018fca000f8e0002 */
[----:B------:R-:W-:Y:S02]  /*a0b0*/  IADD3 R0, PT, PT, R0, R5, RZ ;  /* 0x0000000500007210 */ /* 0x000fe40007ffe0ff */
[----:B-----5:R-:W-:-:S04]  /*a0c0*/  LEA R2, P0, R4, UR8, 0x1 ;  /* 0x0000000804027c11 */ /* 0x020fc8000f8008ff */
[----:B------:R-:W-:-:S05]  /*a0d0*/  LEA.HI.X R3, R4, UR9, R0, 0x1, P0 ;  /* 0x0000000904037c11 */ /* 0x000fca00080f0c00 */
[----:B------:R3:W-:Y:S04]  /*a0e0*/  STG.E.128 desc[UR32][R2.64], R56 ;  /* 0x0000003802007986 */ /* 0x0007e8000c101d20 */
[----:B--2---:R3:W-:Y:S02]  /*a0f0*/  STG.E.128 desc[UR32][R2.64+0x80], R52 ;  /* 0x0000803402007986 */ /* 0x0047e4000c101d20 */
.L_x_1030:
[----:B------:R-:W-:Y:S05]  /*a100*/  BSYNC.RECONVERGENT B1 ;  /* 0x0000000000017941 */ /* 0x000fea0003800200 */
.L_x_1000:
        /* <DEDUP_REMOVED lines=11> */
.L_x_1052:
        /* <DEDUP_REMOVED lines=12> */
.L_x_1266:


//--------------------- .text._ZN5flash44flash_bwd_dq_dk_dv_loop_seqk_parallel_kernelI23Flash_bwd_kernel_traitsILi128ELi64ELi128ELi8ELi2ELi4ELi2ELb0ELb0EN7cutlass10bfloat16_tE19Flash_kernel_traitsILi128ELi64ELi128ELi8ES3_EELb1ELb1ELb0ELb1ELb0ELb0ELb0EEEvNS_16Flash_bwd_paramsE --------------------------
	.section	.text._ZN5flash44flash_bwd_dq_dk_dv_loop_seqk_parallel_kernelI23Flash_bwd_kernel_traitsILi128ELi64ELi128ELi8ELi2ELi4ELi2ELb0ELb0EN7cutlass10bfloat16_tE19Flash_kernel_traitsILi128ELi64ELi128ELi8ES3_EELb1ELb1ELb0ELb1ELb0ELb0ELb0EEEvNS_16Flash_bwd_paramsE,"ax",@progbits
	.align	128
        .global         _ZN5flash44flash_bwd_dq_dk_dv_loop_seqk_parallel_kernelI23Flash_bwd_kernel_traitsILi128ELi64ELi128ELi8ELi2ELi4ELi2ELb0ELb0EN7cutlass10bfloat16_tE19Flash_kernel_traitsILi128ELi64ELi128ELi8ES3_EELb1ELb1ELb0ELb1ELb0ELb0ELb0EEEvNS_16Flash_bwd_paramsE
        .type           _ZN5flash44flash_bwd_dq_dk_dv_loop_seqk_parallel_kernelI23Flash_bwd_kernel_traitsILi128ELi64ELi128ELi8ELi2ELi4ELi2ELb0ELb0EN7cutlass10bfloat16_tE19Flash_kernel_traitsILi128ELi64ELi128ELi8ES3_EELb1ELb1ELb0ELb1ELb0ELb0ELb0EEEvNS_16Flash_bwd_paramsE,@function
        .size           _ZN5flash44flash_bwd_dq_dk_dv_loop_seqk_parallel_kernelI23Flash_bwd_kernel_traitsILi128ELi64ELi128ELi8ELi2ELi4ELi2ELb0ELb0EN7cutlass10bfloat16_tE19Flash_kernel_traitsILi128ELi64ELi128ELi8ES3_EELb1ELb1ELb0ELb1ELb0ELb0ELb0EEEvNS_16Flash_bwd_paramsE,(.L_x_1267 - _ZN5flash44flash_bwd_dq_dk_dv_loop_seqk_parallel_kernelI23Flash_bwd_kernel_traitsILi128ELi64ELi128ELi8ELi2ELi4ELi2ELb0ELb0EN7cutlass10bfloat16_tE19Flash_kernel_traitsILi128ELi64ELi128ELi8ES3_EELb1ELb1ELb0ELb1ELb0ELb0ELb0EEEvNS_16Flash_bwd_paramsE)
        .other          _ZN5flash44flash_bwd_dq_dk_dv_loop_seqk_parallel_kernelI23Flash_bwd_kernel_traitsILi128ELi64ELi128ELi8ELi2ELi4ELi2ELb0ELb0EN7cutlass10bfloat16_tE19Flash_kernel_traitsILi128ELi64ELi128ELi8ES3_EELb1ELb1ELb0ELb1ELb0ELb0ELb0EEEvNS_16Flash_bwd_paramsE,@"STO_CUDA_ENTRY STV_DEFAULT"
_ZN5flash44flash_bwd_dq_dk_dv_loop_seqk_parallel_kernelI23Flash_bwd_kernel_traitsILi128ELi64ELi128ELi8ELi2ELi4ELi2ELb0ELb0EN7cutlass10bfloat16_tE19Flash_kernel_traitsILi128ELi64ELi128ELi8ES3_EELb1ELb1ELb0ELb1ELb0ELb0ELb0EEEvNS_16Flash_bwd_paramsE:
.text._ZN5flash44flash_bwd_dq_dk_dv_loop_seqk_parallel_kernelI23Flash_bwd_kernel_traitsILi128ELi64ELi128ELi8ELi2ELi4ELi2ELb0ELb0EN7cutlass10bfloat16_tE19Flash_kernel_traitsILi128ELi64ELi128ELi8ES3_EELb1ELb1ELb0ELb1ELb0ELb0ELb0EEEvNS_16Flash_bwd_paramsE:
        /* <DEDUP_REMOVED lines=50> */
.L_x_1133:
        /* <DEDUP_REMOVED lines=18> */
[----:B---34-:R-:W-:Y:S01]  /*0440*/  IMAD.U32 R2, RZ, RZ, UR14 ;  /* 0x0000000eff027e24 */ /* 0x018fe2000f8e00ff */
[----:B------:R-:W5:Y:S03]  /*0450*/  @!UP0 LDCU.64 UR8, c[0x0][0x488] ;  /* 0x00009100ff0887ac */ /* 0x000f660008000a00 */
[----:B------:R-:W-:-:S05]  /*0460*/  IMAD.U32 R3, RZ, RZ, UR15 ;  /* 0x0000000fff037e24 */ /* 0x000fca000f8e00ff */
[----:B------:R4:W3:Y:S01]  /*0470*/  @P0 LDG.E R4, desc[UR32][R2.64] ;  /* 0x0000002002040981 */ /* 0x0008e2000c1e1900 */
[----:B------:R-:W-:Y:S01]  /*0480*/  UMOV UR39, URZ ;  /* 0x000000ff00277c82 */ /* 0x000fe20008000000 */
[----:B------:R-:W-:Y:S01]  /*0490*/  UMOV UR16, 0xffffffff ;  /* 0xffffffff00107882 */ /* 0x000fe20000000000 */
[----:B------:R-:W-:Y:S01]  /*04a0*/  UMOV UR41, 0xffffffff ;  /* 0xffffffff00297882 */ /* 0x000fe20000000000 */
[----:B-----5:R-:W-:-:S04]  /*04b0*/  @!UP0 UISETP.NE.U32.AND UP1, UPT, UR8, URZ, UPT ;  /* 0x000000ff0800828c */ /* 0x020fc8000bf25070 */
[----:B------:R-:W-:-:S04]  /*04c0*/  @!UP0 UISETP.NE.AND.EX UP1, UPT, UR9, URZ, UPT, UP1 ;  /* 0x000000ff0900828c */ /* 0x000fc8000bf25310 */
        /* <DEDUP_REMOVED lines=8> */
[----:B------:R-:W-:Y:S01]  /*0550*/  USHF.L.U32 UR5, UR42, 0x7, URZ ;  /* 0x000000072a057899 */ /* 0x000fe200080006ff */
        /* <DEDUP_REMOVED lines=16> */
.L_x_1053:
        /* <DEDUP_REMOVED lines=34> */
.L_x_1055:
[----:B------:R-:W1:Y:S01]  /*0880*/  LDCU.64 UR14, c[0x0][0x3b8] ;  /* 0x00007700ff0e77ac */ /* 0x000e620008000a00 */
[----:B------:R-:W-:-:S04]  /*0890*/  UIADD3 UR8, UPT, UPT, UR39, UR41, URZ ;  /* 0x0000002927087290 */ /* 0x000fc8000fffe0ff */
[----:B-1----:R-:W-:Y:S02]  /*08a0*/  UIMAD.WIDE.U32 UR54, UR8, UR14, URZ ;  /* 0x0000000e083672a5 */ /* 0x002fe4000f8e00ff */
[----:B------:R-:W-:-:S04]  /*08b0*/  UIMAD UR8, UR8, UR15, URZ ;  /* 0x0000000f080872a4 */ /* 0x000fc8000f8e02ff */
[----:B------:R-:W-:-:S06]  /*08c0*/  UIADD3 UR8, UPT, UPT, UR55, UR8, URZ ;  /* 0x0000000837087290 */ /* 0x000fcc000fffe0ff */
[----:B------:R-:W-:Y:S02]  /*08d0*/  MOV R20, UR8 ;  /* 0x0000000800147c02 */ /* 0x000fe40008000f00 */
.L_x_1056:
        /* <DEDUP_REMOVED lines=44> */
.L_x_1057:
[----:B------:R-:W1:Y:S01]  /*0ba0*/  LDCU.64 UR12, c[0x0][0x3c0] ;  /* 0x00007800ff0c77ac */ /* 0x000e620008000a00 */
[----:B------:R-:W-:-:S04]  /*0bb0*/  UIADD3 UR8, UPT, UPT, UR39, UR41, URZ ;  /* 0x0000002927087290 */ /* 0x000fc8000fffe0ff */
[----:B-1----:R-:W-:Y:S02]  /*0bc0*/  UIMAD.WIDE.U32 UR10, UR8, UR12, URZ ;  /* 0x0000000c080a72a5 */ /* 0x002fe4000f8e00ff */
[----:B------:R-:W-:-:S04]  /*0bd0*/  UIMAD UR8, UR8, UR13, URZ ;  /* 0x0000000d080872a4 */ /* 0x000fc8000f8e02ff */
[----:B------:R-:W-:Y:S01]  /*0be0*/  UIADD3 UR8, UPT, UPT, UR11, UR8, URZ ;  /* 0x000000080b087290 */ /* 0x000fe2000fffe0ff */
[----:B------:R-:W-:-:S05]  /*0bf0*/  UMOV UR52, UR10 ;  /* 0x0000000a00347c82 */ /* 0x000fca0008000000 */
[----:B------:R-:W-:-:S07]  /*0c00*/  MOV R23, UR8 ;  /* 0x0000000800177c02 */ /* 0x000fce0008000f00 */
.L_x_1058:
        /* <DEDUP_REMOVED lines=28> */
.L_x_1059:
[----:B------:R-:W-:Y:S02]  /*0dd0*/  UIMAD.WIDE.U32 UR10, UR58, UR16, URZ ;  /* 0x000000103a0a72a5 */ /* 0x000fe4000f8e00ff */
[----:B------:R-:W-:-:S04]  /*0de0*/  UIMAD UR8, UR59, UR16, URZ ;  /* 0x000000103b0872a4 */ /* 0x000fc8000f8e02ff */
[----:B------:R-:W-:-:S12]  /*0df0*/  UIADD3 UR8, UPT, UPT, UR11, UR8, URZ ;  /* 0x000000080b087290 */ /* 0x000fd8000fffe0ff */
.L_x_1060:
        /* <DEDUP_REMOVED lines=20> */
.L_x_1061:
[----:B------:R-:W1:Y:S01]  /*0f40*/  LDCU UR59, c[0x0][0x434] ;  /* 0x00008680ff3b77ac */ /* 0x000e620008000800 */
[----:B------:R-:W-:-:S04]  /*0f50*/  UIMAD UR9, UR24, UR43, UR23 ;  /* 0x0000002b180972a4 */ /* 0x000fc8000f8e0217 */
[----:B-1----:R-:W-:Y:S02]  /*0f60*/  UIMAD UR59, UR9, UR59, URZ ;  /* 0x0000003b093b72a4 */ /* 0x002fe4000f8e02ff */
.L_x_1062:
        /* <DEDUP_REMOVED lines=11> */
.L_x_1063:
[----:B------:R-:W1:Y:S01]  /*1020*/  LDCU UR58, c[0x0][0x444] ;  /* 0x00008880ff3a77ac */ /* 0x000e620008000800 */
[----:B------:R-:W-:-:S04]  /*1030*/  UIMAD UR9, UR24, UR43, UR23 ;  /* 0x0000002b180972a4 */ /* 0x000fc8000f8e0217 */
[----:B-1----:R-:W-:-:S12]  /*1040*/  UIMAD UR58, UR9, UR58, URZ ;  /* 0x0000003a093a72a4 */ /* 0x002fd8000f8e02ff */
.L_x_1064:
        /* <DEDUP_REMOVED lines=20> */
[----:B------:R-:W-:Y:S01]  /*1190*/  LOP3.LUT R8, R27, 0x38, RZ, 0xc0, !PT ;  /* 0x000000381b087812 */ /* 0x000fe200078ec0ff */
[----:B------:R-:W-:Y:S01]  /*11a0*/  VIADD R25, R24, 0x40 ;  /* 0x0000004018197836 */ /* 0x000fe20000000000 */
        /* <DEDUP_REMOVED lines=15> */
[----:B------:R-:W-:-:S04]  /*12a0*/  IMAD.WIDE.U32 R2, R0, UR50, R2 ;  /* 0x0000003200027c25 */ /* 0x000fc8000f8e0002 */
[----:B------:R-:W-:Y:S01]  /*12b0*/  IMAD.U32 R0, RZ, RZ, UR10 ;  /* 0x0000000aff007e24 */ /* 0x000fe2000f8e00ff */
[----:B------:R-:W-:-:S05]  /*12c0*/  IADD3 R3, PT, PT, R3, UR16, RZ ;  /* 0x0000001003037c10 */ /* 0x000fca000fffe0ff */
[----:B------:R-:W2:Y:S01]  /*12d0*/  LDCU.64 UR16, c[0x0][0x3c8] ;  /* 0x00007900ff1077ac */ /* 0x000ea20008000a00 */
[----:B------:R-:W-:-:S04]  /*12e0*/  IMAD.WIDE.U32 R2, R0, UR23, R2 ;  /* 0x0000001700027c25 */ /* 0x000fc8000f8e0002 */
[----:B------:R-:W-:Y:S01]  /*12f0*/  IMAD.U32 R0, RZ, RZ, UR11 ;  /* 0x0000000bff007e24 */ /* 0x000fe2000f8e00ff */
[----:B------:R-:W4:Y:S03]  /*1300*/  LDCU.64 UR10, c[0x0][0x550] ;  /* 0x0000aa00ff0a77ac */ /* 0x000f260008000a00 */
[----:B------:R-:W-:Y:S02]  /*1310*/  IMAD R3, R0, UR23, R3 ;  /* 0x0000001700037c24 */ /* 0x000fe4000f8e0203 */
[----:B------:R-:W-:Y:S01]  /*1320*/  IMAD R0, R13, UR50, R6 ;  /* 0x000000320d007c24 */ /* 0x000fe2000f8e0206 */
[----:B------:R-:W-:Y:S01]  /*1330*/  IADD3 R6, P0, PT, R4, UR56, RZ ;  /* 0x0000003804067c10 */ /* 0x000fe2000ff1e0ff */
[C---:B------:R-:W-:Y:S01]  /*1340*/  IMAD.WIDE.U32 R2, R24.reuse, UR8, R2 ;  /* 0x0000000818027c25 */ /* 0x040fe2000f8e0002 */
[----:B------:R-:W-:Y:S02]  /*1350*/  USHF.L.U32 UR50, UR8, 0x5, URZ ;  /* 0x0000000508327899 */ /* 0x000fe400080006ff */
[----:B------:R-:W-:Y:S01]  /*1360*/  IADD3.X R7, PT, PT, R5, UR48, R0, P0, !PT ;  /* 0x0000003005077c10 */ /* 0x000fe200087fe400 */
[----:B------:R-:W-:Y:S01]  /*1370*/  IMAD R14, R24, UR9, R3 ;  /* 0x00000009180e7c24 */ /* 0x000fe2000f8e0203 */
[----:B--2---:R-:W-:Y:S01]  /*1380*/  MOV R0, UR16 ;  /* 0x0000001000007c02 */ /* 0x004fe20008000f00 */
[----:B---3--:R-:W-:Y:S01]  /*1390*/  IMAD.WIDE.U32 R4, R10, UR21, RZ ;  /* 0x000000150a047c25 */ /* 0x008fe2000f8e00ff */
[----:B------:R-:W-:Y:S01]  /*13a0*/  USHF.L.U64.HI UR48, UR8, 0x5, UR9 ;  /* 0x0000000508307899 */ /* 0x000fe20008010209 */
[----:B------:R-:W2:Y:S02]  /*13b0*/  LDCU.64 UR8, c[0x0][0x380] ;  /* 0x00007000ff0877ac */ /* 0x000ea40008000a00 */
[----:B------:R-:W-:Y:S01]  /*13c0*/  IMAD.U32 R3, RZ, RZ, UR17 ;  /* 0x00000011ff037e24 */ /* 0x000fe2000f8e00ff */
[----:B------:R-:W-:Y:S01]  /*13d0*/  SEL R4, R4, RZ, P3 ;  /* 0x000000ff04047207 */ /* 0x000fe20001800000 */
[----:B------:R-:W-:Y:S01]  /*13e0*/  IMAD.WIDE.U32 R6, R0, UR23, R6 ;  /* 0x0000001700067c25 */ /* 0x000fe2000f8e0006 */
[----:B------:R-:W3:Y:S01]  /*13f0*/  LDCU.64 UR16, c[0x0][0x570] ;  /* 0x0000ae00ff1077ac */ /* 0x000ee20008000a00 */
[----:B----4-:R-:W-:-:S02]  /*1400*/  LEA R246, P2, R2, UR10, 0x1 ;  /* 0x0000000a02f67c11 */ /* 0x010fc4000f8408ff */
        /* <DEDUP_REMOVED lines=8> */
[----:B------:R-:W4:Y:S01]  /*1490*/  LDCU.64 UR56, c[0x0][0x420] ;  /* 0x00008400ff3877ac */ /* 0x000f220008000a00 */
[----:B------:R-:W-:Y:S01]  /*14a0*/  SEL R0, R10, RZ, P3 ;  /* 0x000000ff0a007207 */ /* 0x000fe20001800000 */
[C---:B------:R-:W-:Y:S01]  /*14b0*/  IMAD.WIDE.U32 R2, R24.reuse, R12, R2 ;  /* 0x0000000c18027225 */ /* 0x040fe200078e0002 */
[----:B------:R-:W-:Y:S01]  /*14c0*/  MOV R4, UR53 ;  /* 0x0000003500047c02 */ /* 0x000fe20008000f00 */
[----:B-1----:R-:W-:Y:S01]  /*14d0*/  UIMAD.WIDE UR10, UR58, 0x4, UR62 ;  /* 0x000000043a0a78a5 */ /* 0x002fe2000f8e023e */
[----:B------:R-:W-:Y:S01]  /*14e0*/  IADD3.X R5, PT, PT, R5, UR55, R0, P1, P0 ;  /* 0x0000003705057c10 */ /* 0x000fe20008fe0400 */
[----:B------:R-:W-:Y:S01]  /*14f0*/  IMAD R3, R24, R13, R3 ;  /* 0x0000000d18037224 */ /* 0x000fe200078e0203 */
[----:B------:R-:W-:Y:S01]  /*1500*/  IADD3 R0, P0, PT, R11, UR53, RZ ;  /* 0x000000350b007c10 */ /* 0x000fe2000ff1e0ff */
[----:B------:R-:W-:Y:S01]  /*1510*/  IMAD.SHL.U32 R6, R12, 0x20, RZ ;  /* 0x000000200c067824 */ /* 0x000fe200078e00ff */
[----:B--2---:R-:W-:Y:S01]  /*1520*/  LEA R244, P1, R2, UR8, 0x1 ;  /* 0x0000000802f47c11 */ /* 0x004fe2000f8208ff */
[----:B------:R-:W-:Y:S01]  /*1530*/  VIADD R10, R24, 0x20 ;  /* 0x00000020180a7836 */ /* 0x000fe20000000000 */
[----:B------:R-:W-:-:S02]  /*1540*/  LEA.HI.X.SX32 R4, R4, R5, 0x1, P0 ;  /* 0x0000000504047211 */ /* 0x000fc400000f0eff */
[----:B---3--:R-:W-:Y:S01]  /*1550*/  LEA R240, P0, R0, UR16, 0x2 ;  /* 0x0000001000f07c11 */ /* 0x008fe2000f8010ff */
[----:B------:R-:W-:Y:S01]  /*1560*/  UMOV UR16, UR10 ;  /* 0x0000000a00107c82 */ /* 0x000fe20008000000 */
[----:B------:R-:W-:Y:S02]  /*1570*/  LEA.HI.X R243, R2, UR9, R3, 0x1, P1 ;  /* 0x0000000902f37c11 */ /* 0x000fe400088f0c03 */
[----:B------:R-:W-:Y:S01]  /*1580*/  LEA.HI.X R241, R0, UR17, R4, 0x2, P0 ;  /* 0x0000001100f17c11 */ /* 0x000fe200080f1404 */
[----:B----4-:R-:W-:Y:S01]  /*1590*/  UIMAD.WIDE UR56, UR59, 0x4, UR56 ;  /* 0x000000043b3878a5 */ /* 0x010fe2000f8e0238 */
        /* <DEDUP_REMOVED lines=22> */
.L_x_1066:
[----:B------:R-:W1:Y:S01]  /*1700*/  LDCU.64 UR10, c[0x0][0x5c0] ;  /* 0x0000b800ff0a77ac */ /* 0x000e620008000a00 */
[----:B------:R-:W-:-:S04]  /*1710*/  UIADD3 UR8, UPT, UPT, UR39, UR41, URZ ;  /* 0x0000002927087290 */ /* 0x000fc8000fffe0ff */
[----:B-1----:R-:W-:Y:S02]  /*1720*/  UIMAD.WIDE.U32 UR16, UR8, UR10, URZ ;  /* 0x0000000a081072a5 */ /* 0x002fe4000f8e00ff */
[----:B------:R-:W-:-:S04]  /*1730*/  UIMAD UR8, UR8, UR11, URZ ;  /* 0x0000000b080872a4 */ /* 0x000fc8000f8e02ff */
[----:B------:R-:W-:-:S06]  /*1740*/  UIADD3 UR8, UPT, UPT, UR17, UR8, URZ ;  /* 0x0000000811087290 */ /* 0x000fcc000fffe0ff */
[----:B------:R-:W-:Y:S02]  /*1750*/  MOV R0, UR8 ;  /* 0x0000000800007c02 */ /* 0x000fe40008000f00 */
.L_x_1067:
        /* <DEDUP_REMOVED lines=13> */
.L_x_1068:
[----:B------:R-:W1:Y:S01]  /*1830*/  LDCU.64 UR8, c[0x0][0x5c8] ;  /* 0x0000b900ff0877ac */ /* 0x000e620008000a00 */
[----:B------:R-:W-:-:S04]  /*1840*/  UIADD3 UR39, UPT, UPT, UR39, UR41, URZ ;  /* 0x0000002927277290 */ /* 0x000fc8000fffe0ff */
[----:B-1----:R-:W-:Y:S02]  /*1850*/  UIMAD.WIDE.U32 UR14, UR39, UR8, URZ ;  /* 0x00000008270e72a5 */ /* 0x002fe4000f8e00ff */
[----:B------:R-:W-:-:S04]  /*1860*/  UIMAD UR39, UR39, UR9, URZ ;  /* 0x00000009272772a4 */ /* 0x000fc8000f8e02ff */
[----:B------:R-:W-:-:S06]  /*1870*/  UIADD3 UR39, UPT, UPT, UR15, UR39, URZ ;  /* 0x000000270f277290 */ /* 0x000fcc000fffe0ff */
[----:B------:R-:W-:-:S07]  /*1880*/  MOV R11, UR39 ;  /* 0x00000027000b7c02 */ /* 0x000fce0008000f00 */
.L_x_1069:
        /* <DEDUP_REMOVED lines=30> */
.L_x_1071:
[----:B------:R-:W-:Y:S05]  /*1a70*/  BSYNC.RECONVERGENT B0 ;  /* 0x0000000000007941 */ /* 0x000fea0003800200 */
.L_x_1070:
        /* <DEDUP_REMOVED lines=16> */
.L_x_1073:
[----:B------:R-:W-:Y:S05]  /*1b80*/  BSYNC.RECONVERGENT B0 ;  /* 0x0000000000007941 */ /* 0x000fea0003800200 */
.L_x_1072:
        /* <DEDUP_REMOVED lines=16> */
.L_x_1075:
[----:B------:R-:W-:Y:S05]  /*1c90*/  BSYNC.RECONVERGENT B0 ;  /* 0x0000000000007941 */ /* 0x000fea0003800200 */
.L_x_1074:
        /* <DEDUP_REMOVED lines=16> */
.L_x_1077:
[----:B------:R-:W-:Y:S05]  /*1da0*/  BSYNC.RECONVERGENT B0 ;  /* 0x0000000000007941 */ /* 0x000fea0003800200 */
.L_x_1076:
        /* <DEDUP_REMOVED lines=25> */
.L_x_1079:
[----:B------:R-:W-:Y:S05]  /*1f40*/  BSYNC.RECONVERGENT B0 ;  /* 0x0000000000007941 */ /* 0x000fea0003800200 */
.L_x_1078:
        /* <DEDUP_REMOVED lines=16> */
.L_x_1081:
[----:B------:R-:W-:Y:S05]  /*2050*/  BSYNC.RECONVERGENT B0 ;  /* 0x0000000000007941 */ /* 0x000fea0003800200 */
.L_x_1080:
        /* <DEDUP_REMOVED lines=16> */
.L_x_1083:
[----:B------:R-:W-:Y:S05]  /*2160*/  BSYNC.RECONVERGENT B0 ;  /* 0x0000000000007941 */ /* 0x000fea0003800200 */
.L_x_1082:
        /* <DEDUP_REMOVED lines=17> */
.L_x_1065:
        /* <DEDUP_REMOVED lines=30> */
.L_x_1086:
[----:B------:R2:W-:Y:S04]  /*2460*/  STS.128 [R0+0x8000], RZ ;  /* 0x008000ff00007388 */ /* 0x0005e80000000c00 */
[----:B------:R2:W-:Y:S02]  /*2470*/  STS.128 [R0+0xa000], RZ ;  /* 0x00a000ff00007388 */ /* 0x0005e40000000c00 */
.L_x_1087:
[----:B------:R-:W-:Y:S05]  /*2480*/  BSYNC.RECONVERGENT B0 ;  /* 0x0000000000007941 */ /* 0x000fea0003800200 */
.L_x_1085:
        /* <DEDUP_REMOVED lines=23> */
.L_x_1089:
[----:B------:R-:W-:Y:S05]  /*2600*/  BSYNC.RECONVERGENT B0 ;  /* 0x0000000000007941 */ /* 0x000fea0003800200 */
.L_x_1088:
        /* <DEDUP_REMOVED lines=21> */
.L_x_1091:
[----:B------:R1:W-:Y:S04]  /*2760*/  STS.128 [R238], RZ ;  /* 0x000000ffee007388 */ /* 0x0003e80000000c00 */
[----:B------:R1:W-:Y:S02]  /*2770*/  STS.128 [R238+0x2000], RZ ;  /* 0x002000ffee007388 */ /* 0x0003e40000000c00 */
.L_x_1092:
[----:B------:R-:W-:Y:S05]  /*2780*/  BSYNC.RECONVERGENT B0 ;  /* 0x0000000000007941 */ /* 0x000fea0003800200 */
.L_x_1090:
[--C-:B------:R-:W-:Y:S01]  /*2790*/  SHF.R.U32.HI R206, RZ, 0x1, R214.reuse ;  /* 0x00000001ffce7819 */ /* 0x100fe200000116d6 */
[----:B-1----:R-:W-:Y:S01]  /*27a0*/  IMAD.MOV.U32 R5, RZ, RZ, 0x7f800000 ;  /* 0x7f800000ff057424 */ /* 0x002fe200078e00ff */
[----:B------:R-:W-:Y:S01]  /*27b0*/  SHF.R.U32.HI R249, RZ, 0x2, R214 ;  /* 0x00000002fff97819 */ /* 0x000fe200000116d6 */
[----:B------:R-:W-:Y:S01]  /*27c0*/  IMAD.MOV.U32 R7, RZ, RZ, 0x7f800000 ;  /* 0x7f800000ff077424 */ /* 0x000fe200078e00ff */
[----:B----4-:R-:W-:Y:S01]  /*27d0*/  LOP3.LUT R2, R206, 0x10, RZ, 0xc0, !PT ;  /* 0x00000010ce027812 */ /* 0x010fe200078ec0ff */
[----:B------:R-:W-:Y:S02]  /*27e0*/  IMAD.MOV.U32 R11, RZ, RZ, 0x7f800000 ;  /* 0x7f800000ff0b7424 */ /* 0x000fe400078e00ff */
[----:B------:R-:W-:Y:S01]  /*27f0*/  IMAD.MOV.U32 R29, RZ, RZ, 0x7f800000 ;  /* 0x7f800000ff1d7424 */ /* 0x000fe200078e00ff */
[----:B------:R-:W-:-:S04]  /*2800*/  LOP3.LUT R249, R2, 0x7, R249, 0xf8, !PT ;  /* 0x0000000702f97812 */ /* 0x000fc800078ef8f9 */
[C---:B------:R-:W-:Y:S01]  /*2810*/  LOP3.LUT R3, R249.reuse, 0x20, RZ, 0xfc, !PT ;  /* 0x00000020f9037812 */ /* 0x040fe200078efcff */
[C---:B------:R-:W-:Y:S01]  /*2820*/  VIADD R2, R249.reuse, 0x28 ;  /* 0x00000028f9027836 */ /* 0x040fe20000000000 */
[C---:B------:R-:W-:Y:S01]  /*2830*/  ISETP.GE.AND P3, PT, R249.reuse, UR51, PT ;  /* 0x00000033f9007c0c */ /* 0x040fe2000bf66270 */
[----:B------:R-:W-:Y:S01]  /*2840*/  VIADD R4, R249, 0x8 ;  /* 0x00000008f9047836 */ /* 0x000fe20000000000 */
[----:B------:R-:W-:Y:S02]  /*2850*/  ISETP.GE.AND P1, PT, R3, UR51, PT ;  /* 0x0000003303007c0c */ /* 0x000fe4000bf26270 */
        /* <DEDUP_REMOVED lines=31> */
.L_x_1094:
[----:B------:R-:W-:Y:S05]  /*2a50*/  BSYNC.RECONVERGENT B0 ;  /* 0x0000000000007941 */ /* 0x000fea0003800200 */
.L_x_1093:
        /* <DEDUP_REMOVED lines=36> */
.L_x_1096:
[----:B------:R2:W-:Y:S04]  /*2ca0*/  STS.128 [R0+0xc000], RZ ;  /* 0x00c000ff00007388 */ /* 0x0005e80000000c00 */
[----:B------:R2:W-:Y:S02]  /*2cb0*/  STS.128 [R0+0x10000], RZ ;  /* 0x010000ff00007388 */ /* 0x0005e40000000c00 */
.L_x_1097:
[----:B------:R-:W-:Y:S05]  /*2cc0*/  BSYNC.RECONVERGENT B0 ;  /* 0x0000000000007941 */ /* 0x000fea0003800200 */
.L_x_1095:
        /* <DEDUP_REMOVED lines=29> */
.L_x_1099:
[----:B------:R-:W-:Y:S05]  /*2ea0*/  BSYNC.RECONVERGENT B0 ;  /* 0x0000000000007941 */ /* 0x000fea0003800200 */
.L_x_1098:
        /* <DEDUP_REMOVED lines=26> */
.L_x_1101:
[----:B------:R-:W-:Y:S05]  /*3050*/  BSYNC.RECONVERGENT B0 ;  /* 0x0000000000007941 */ /* 0x000fea0003800200 */
.L_x_1100:
        /* <DEDUP_REMOVED lines=26> */
.L_x_1103:
[----:B------:R-:W-:Y:S05]  /*3200*/  BSYNC.RECONVERGENT B0 ;  /* 0x0000000000007941 */ /* 0x000fea0003800200 */
.L_x_1102:
        /* <DEDUP_REMOVED lines=34> */
.L_x_1105:
[----:B------:R1:W-:Y:S04]  /*3430*/  STS.128 [R0+0x14000], RZ ;  /* 0x014000ff00007388 */ /* 0x0003e80000000c00 */
[----:B------:R1:W-:Y:S02]  /*3440*/  STS.128 [R0+0x18000], RZ ;  /* 0x018000ff00007388 */ /* 0x0003e40000000c00 */
.L_x_1106:
[----:B------:R-:W-:Y:S05]  /*3450*/  BSYNC.RECONVERGENT B0 ;  /* 0x0000000000007941 */ /* 0x000fea0003800200 */
.L_x_1104:
[----:B------:R1:W-:Y:S01]  /*3460*/  @P5 STS.128 [R0+0x15000], RZ ;  /* 0x015000ff00005388 */ /* 0x0003e20000000c00 */
[----:B------:R-:W-:Y:S03]  /*3470*/  BSSY.RECONVERGENT B0, `(.L_x_1107) ;  /* 0x0000019000007945 */ /* 0x000fe60003800200 */
        /* <DEDUP_REMOVED lines=24> */
.L_x_1108:
[----:B------:R-:W-:Y:S05]  /*3600*/  BSYNC.RECONVERGENT B0 ;  /* 0x0000000000007941 */ /* 0x000fea0003800200 */
.L_x_1107:
        /* <DEDUP_REMOVED lines=26> */
.L_x_1110:
[----:B------:R-:W-:Y:S05]  /*37b0*/  BSYNC.RECONVERGENT B0 ;  /* 0x0000000000007941 */ /* 0x000fea0003800200 */
.L_x_1109:
        /* <DEDUP_REMOVED lines=26> */
.L_x_1112:
[----:B------:R-:W-:Y:S05]  /*3960*/  BSYNC.RECONVERGENT B0 ;  /* 0x0000000000007941 */ /* 0x000fea0003800200 */
.L_x_1111:
[----:B------:R-:W5:Y:S01]  /*3970*/  LDCU.64 UR8, c[0x0][0x538] ;  /* 0x0000a700ff0877ac */ /* 0x000f620008000a00 */
[----:B----4-:R-:W-:Y:S01]  /*3980*/  IMAD.U32 R2, RZ, RZ, UR23 ;  /* 0x00000017ff027e24 */ /* 0x010fe2000f8e00ff */
[----:B------:R-:W4:Y:S01]  /*3990*/  LDC.64 R16, c[0x0][0x528] ;  /* 0x00014a00ff107b82 */ /* 0x000f220000000a00 */
[C---:B------:R-:W-:Y:S01]  /*39a0*/  IMAD.SHL.U32 R204, R214.reuse, 0x40, RZ ;  /* 0x00000040d6cc7824 */ /* 0x040fe200078e00ff */
[----:B------:R-:W-:Y:S01]  /*39b0*/  SHF.R.U32.HI R6, RZ, 0x4, R214 ;  /* 0x00000004ff067819 */ /* 0x000fe200000116d6 */
[C---:B------:R-:W-:Y:S02]  /*39c0*/  IMAD.SHL.U32 R201, R214.reuse, 0x20, RZ ;  /* 0x00000020d6c97824 */ /* 0x040fe400078e00ff */
[----:B------:R-:W-:Y:S01]  /*39d0*/  IMAD.SHL.U32 R11, R214, 0x2, RZ ;  /* 0x00000002d60b7824 */ /* 0x000fe200078e00ff */
[----:B-123--:R-:W-:Y:S02]  /*39e0*/  LOP3.LUT R0, R204, 0x1c0, RZ, 0xc0, !PT ;  /* 0x000001c0cc007812 */ /* 0x00efe400078ec0ff */
[----:B------:R-:W-:Y:S01]  /*39f0*/  LOP3.LUT R248, R248, 0x1, RZ, 0xc0, !PT ;  /* 0x00000001f8f87812 */ /* 0x000fe200078ec0ff */
[----:B------:R-:W-:Y:S01]  /*3a00*/  UIMAD UR14, UR24, UR43, UR23 ;  /* 0x0000002b180e72a4 */ /* 0x000fe2000f8e0217 */
[----:B------:R-:W-:Y:S01]  /*3a10*/  LOP3.LUT R0, R0, 0x38, R27, 0xf8, !PT ;  /* 0x0000003800007812 */ /* 0x000fe200078ef81b */
[----:B------:R-:W1:Y:S01]  /*3a20*/  LDC R247, c[0x0][0x44c] ;  /* 0x00011300fff77b82 */ /* 0x000e620000000800 */
[----:B------:R-:W-:Y:S01]  /*3a30*/  LOP3.LUT R6, R6, 0x8, RZ, 0xc0, !PT ;  /* 0x0000000806067812 */ /* 0x000fe200078ec0ff */
[----:B------:R-:W0:Y:S01]  /*3a40*/  LDGDEPBAR ;  /* 0x00000000000079af */ /* 0x000e220000000000 */
[----:B------:R-:W2:Y:S01]  /*3a50*/  LDCU UR12, c[0x0][0x45c] ;  /* 0x00008b80ff0c77ac */ /* 0x000ea20008000800 */
[----:B-----5:R-:W-:-:S04]  /*3a60*/  ISETP.NE.U32.AND P4, PT, RZ, UR8, PT ;  /* 0x00000008ff007c0c */ /* 0x020fc8000bf85070 */
[----:B------:R-:W-:Y:S01]  /*3a70*/  ISETP.NE.AND.EX P4, PT, RZ, UR9, PT, P4 ;  /* 0x00000009ff007c0c */ /* 0x000fe2000bf85340 */
[----:B----4-:R-:W3:-:S12]  /*3a80*/  LDG.E.64 R12, desc[UR32][R16.64+0x8] ;  /* 0x00000820100c7981 */ /* 0x010ed8000c1e1b00 */
[----:B------:R-:W4:Y:S01]  /*3a90*/  @P4 LDC.64 R4, c[0x0][0x540] ;  /* 0x00015000ff044b82 */ /* 0x000f220000000a00 */
[----:B------:R-:W-:Y:S01]  /*3aa0*/  @P4 IMAD.MOV.U32 R3, RZ, RZ, RZ ;  /* 0x000000ffff034224 */ /* 0x000fe200078e00ff */
[--C-:B------:R-:W-:Y:S02]  /*3ab0*/  LOP3.LUT R6, R6, 0x10, R214.reuse, 0xf8, !PT ;  /* 0x0000001006067812 */ /* 0x100fe400078ef8d6 */
[----:B------:R-:W-:-:S04]  /*3ac0*/  LOP3.LUT R8, R0, 0x8, R214, 0x78, !PT ;  /* 0x0000000800087812 */ /* 0x000fc800078e78d6 */
[----:B------:R-:W5:Y:S01]  /*3ad0*/  @P4 LDC R7, c[0x0][0x458] ;  /* 0x00011600ff074b82 */ /* 0x000f620000000800 */
[----:B------:R-:W2:Y:S01]  /*3ae0*/  LDG.E.64 R16, desc[UR32][R16.64] ;  /* 0x0000002010107981 */ /* 0x000ea2000c1e1b00 */
[----:B----4-:R-:W-:-:S04]  /*3af0*/  @P4 IMAD.WIDE.U32 R2, R4, UR24, R2 ;  /* 0x0000001804024c25 */ /* 0x010fc8000f8e0002 */
[----:B------:R-:W-:Y:S01]  /*3b00*/  @P4 IMAD R5, R5, UR24, R3 ;  /* 0x0000001805054c24 */ /* 0x000fe2000f8e0203 */
[----:B------:R-:W-:Y:S01]  /*3b10*/  @P4 LEA R4, P0, R2, UR8, 0x2 ;  /* 0x0000000802044c11 */ /* 0x000fe2000f8010ff */
[----:B------:R-:W-:Y:S01]  /*3b20*/  IMAD.U32 R3, RZ, RZ, UR36 ;  /* 0x00000024ff037e24 */ /* 0x000fe2000f8e00ff */
[----:B------:R-:W-:Y:S01]  /*3b30*/  LOP3.LUT R10, R204, 0x200, RZ, 0xc0, !PT ;  /* 0x00000200cc0a7812 */ /* 0x000fe200078ec0ff */
[----:B-----5:R-:W4:Y:S01]  /*3b40*/  @P4 MUFU.RCP R7, R7 ;  /* 0x0000000700074308 */ /* 0x020f220000001000 */
[----:B------:R-:W-:Y:S01]  /*3b50*/  @P4 LEA.HI.X R5, R2, UR9, R5, 0x2, P0 ;  /* 0x0000000902054c11 */ /* 0x000fe200080f1405 */
[----:B------:R-:W-:Y:S01]  /*3b60*/  USHF.L.U32 UR14, UR14, 0x5, URZ ;  /* 0x000000050e0e7899 */ /* 0x000fe200080006ff */
[----:B------:R-:W-:Y:S01]  /*3b70*/  R2P PR, R214, 0x6 ;  /* 0x00000006d6007804 */ /* 0x000fe20000000000 */
[----:B------:R-:W-:Y:S02]  /*3b80*/  IMAD.U32 R2, RZ, RZ, UR37 ;  /* 0x00000025ff027e24 */ /* 0x000fe4000f8e00ff */
[----:B------:R-:W-:Y:S01]  /*3b90*/  IMAD.MOV.U32 R210, RZ, RZ, 0x40 ;  /* 0x00000040ffd27424 */ /* 0x000fe200078e00ff */
[----:B------:R5:W4:Y:S01]  /*3ba0*/  @P4 LDG.E R9, desc[UR32][R4.64] ;  /* 0x0000002004094981 */ /* 0x000b22000c1e1900 */
[----:B------:R-:W-:-:S02]  /*3bb0*/  IMAD.MOV.U32 R196, RZ, RZ, 0x20 ;  /* 0x00000020ffc47424 */ /* 0x000fc400078e00ff */
[----:B------:R-:W-:Y:S01]  /*3bc0*/  IMAD.MOV.U32 R216, RZ, RZ, 0x40 ;  /* 0x00000040ffd87424 */ /* 0x000fe200078e00ff */
[----:B------:R-:W1:Y:S01]  /*3bd0*/  S2R R214, SR_TID.X ;  /* 0x0000000000d67919 */ /* 0x000e620000002100 */
[----:B------:R-:W-:Y:S01]  /*3be0*/  IMAD R248, R2, 0x4, R248 ;  /* 0x0000000402f87824 */ /* 0x000fe200078e02f8 */
[----:B------:R-:W-:Y:S01]  /*3bf0*/  LOP3.LUT R2, R0, 0x8, R206, 0x78, !PT ;  /* 0x0000000800027812 */ /* 0x000fe200078e78ce */
[----:B------:R-:W-:Y:S01]  /*3c00*/  IMAD.MOV.U32 R219, RZ, RZ, 0x40 ;  /* 0x00000040ffdb7424 */ /* 0x000fe200078e00ff */
[----:B------:R-:W-:Y:S01]  /*3c10*/  LOP3.LUT R0, R6, R0, RZ, 0x3c, !PT ;  /* 0x0000000006007212 */ /* 0x000fe200078e3cff */
[----:B------:R-:W-:Y:S01]  /*3c20*/  IMAD.MOV.U32 R242, RZ, RZ, R238 ;  /* 0x000000fffff27224 */ /* 0x000fe200078e00ee */
        /* <DEDUP_REMOVED lines=15> */
[----:B-----5:R-:W-:Y:S02]  /*3d20*/  IADD3 R4, PT, PT, R3, UR38, R249 ;  /* 0x0000002603047c10 */ /* 0x020fe4000fffe0f9 */
[----:B------:R-:W-:Y:S02]  /*3d30*/  CS2R R132, SRZ ;  /* 0x0000000000847805 */ /* 0x000fe4000001ff00 */
[----:B------:R-:W-:Y:S02]  /*3d40*/  LOP3.LUT R3, R10, 0x400, R201, 0xf8, !PT ;  /* 0x000004000a037812 */ /* 0x000fe400078ef8c9 */
[----:B------:R-:W-:Y:S02]  /*3d50*/  CS2R R126, SRZ ;  /* 0x00000000007e7805 */ /* 0x000fe4000001ff00 */
[----:B------:R-:W-:Y:S02]  /*3d60*/  CS2R R124, SRZ ;  /* 0x00000000007c7805 */ /* 0x000fe4000001ff00 */
[----:B------:R-:W-:-:S02]  /*3d70*/  CS2R R130, SRZ ;  /* 0x0000000000827805 */ /* 0x000fc4000001ff00 */
[----:B------:R-:W-:Y:S02]  /*3d80*/  LOP3.LUT R205, R3, R2, RZ, 0xfc, !PT ;  /* 0x0000000203cd7212 */ /* 0x000fe400078efcff */
[----:B------:R-:W-:Y:S02]  /*3d90*/  CS2R R128, SRZ ;  /* 0x0000000000807805 */ /* 0x000fe4000001ff00 */
[----:B------:R-:W-:Y:S01]  /*3da0*/  LOP3.LUT R2, R11, 0x6, RZ, 0xc0, !PT ;  /* 0x000000060b027812 */ /* 0x000fe200078ec0ff */
[----:B------:R-:W-:Y:S01]  /*3db0*/  IMAD.U32 R5, RZ, RZ, UR40 ;  /* 0x00000028ff057e24 */ /* 0x000fe2000f8e00ff */
[----:B------:R-:W-:Y:S02]  /*3dc0*/  CS2R R122, SRZ ;  /* 0x00000000007a7805 */ /* 0x000fe4000001ff00 */
[----:B------:R-:W-:Y:S02]  /*3dd0*/  CS2R R120, SRZ ;  /* 0x0000000000787805 */ /* 0x000fe4000001ff00 */
[----:B------:R-:W-:-:S02]  /*3de0*/  LOP3.LUT R2, R2, 0x1e0, R206, 0xf8, !PT ;  /* 0x000001e002027812 */ /* 0x000fc400078ef8ce */
[----:B------:R-:W-:Y:S02]  /*3df0*/  CS2R R118, SRZ ;  /* 0x0000000000767805 */ /* 0x000fe4000001ff00 */
[----:B-1----:R-:W-:Y:S02]  /*3e00*/  LOP3.LUT P0, R3, R214, 0x4, RZ, 0xc0, !PT ;  /* 0x00000004d6037812 */ /* 0x002fe4000780c0ff */
[----:B------:R-:W-:Y:S02]  /*3e10*/  CS2R R116, SRZ ;  /* 0x0000000000747805 */ /* 0x000fe4000001ff00 */
[----:B------:R-:W-:Y:S01]  /*3e20*/  CS2R R110, SRZ ;  /* 0x00000000006e7805 */ /* 0x000fe2000001ff00 */
[----:B------:R-:W-:Y:S01]  /*3e30*/  VIADD R2, R2, UR5 ;  /* 0x0000000502027c36 */ /* 0x000fe20008000000 */
[----:B------:R-:W-:Y:S01]  /*3e40*/  IADD3 R239, PT, PT, R4, -0x1f, -R5 ;  /* 0xffffffe104ef7810 */ /* 0x000fe20007ffe805 */
[----:B------:R-:W-:Y:S01]  /*3e50*/  USHF.R.S32.HI UR13, URZ, 0x1f, UR14 ;  /* 0x0000001fff0d7899 */ /* 0x000fe2000801140e */
[----:B------:R-:W-:Y:S01]  /*3e60*/  LOP3.LUT R204, R0, 0x200, R204, 0xf8, !PT ;  /* 0x0000020000cc7812 */ /* 0x000fe200078ef8cc */
[C---:B------:R-:W-:Y:S01]  /*3e70*/  VIADD R5, R2.reuse, 0x1 ;  /* 0x0000000102057836 */ /* 0x040fe20000000000 */
[----:B------:R-:W-:Y:S01]  /*3e80*/  ISETP.NE.AND P3, PT, R3, RZ, PT ;  /* 0x000000ff0300720c */ /* 0x000fe20003f65270 */
[----:B------:R-:W-:Y:S01]  /*3e90*/  VIADD R4, R2, 0x8 ;  /* 0x0000000802047836 */ /* 0x000fe20000000000 */
[----:B------:R-:W-:Y:S01]  /*3ea0*/  LOP3.LUT R201, R8, 0x7a00, R201, 0xf8, !PT ;  /* 0x00007a0008c97812 */ /* 0x000fe200078ef8c9 */
[----:B------:R-:W-:Y:S01]  /*3eb0*/  IMAD.MOV.U32 R0, RZ, RZ, RZ ;  /* 0x000000ffff007224 */ /* 0x000fe200078e00ff */
[----:B------:R-:W-:Y:S01]  /*3ec0*/  CS2R R108, SRZ ;  /* 0x00000000006c7805 */ /* 0x000fe2000001ff00 */
[----:B------:R-:W-:Y:S01]  /*3ed0*/  VIADD R3, R2, 0x9 ;  /* 0x0000000902037836 */ /* 0x000fe20000000000 */
[----:B------:R-:W-:Y:S01]  /*3ee0*/  I2FP.F32.S32 R10, R5 ;  /* 0x00000005000a7245 */ /* 0x000fe20000201400 */
[C---:B------:R-:W-:Y:S01]  /*3ef0*/  IMAD.SHL.U32 R215, R214.reuse, 0x40, RZ ;  /* 0x00000040d6d77824 */ /* 0x040fe200078e00ff */
[----:B------:R-:W-:Y:S01]  /*3f00*/  I2FP.F32.S32 R8, R4 ;  /* 0x0000000400087245 */ /* 0x000fe20000201400 */
[----:B------:R-:W-:Y:S01]  /*3f10*/  IMAD.SHL.U32 R217, R214, 0x20, RZ ;  /* 0x00000020d6d97824 */ /* 0x000fe200078e00ff */
[----:B------:R-:W-:Y:S01]  /*3f20*/  I2FP.F32.S32 R6, R3 ;  /* 0x0000000300067245 */ /* 0x000fe20000201400 */
[----:B------:R-:W-:Y:S01]  /*3f30*/  VIADD R11, R2, 0x18 ;  /* 0x00000018020b7836 */ /* 0x000fe20000000000 */
[----:B------:R-:W-:Y:S01]  /*3f40*/  I2FP.F32.S32 R14, R2 ;  /* 0x00000002000e7245 */ /* 0x000fe20000201400 */
[----:B------:R-:W-:Y:S01]  /*3f50*/  IMAD.SHL.U32 R213, R214, 0x8, RZ ;  /* 0x00000008d6d57824 */ /* 0x000fe200078e00ff */
[----:B------:R-:W-:-:S02]  /*3f60*/  SEL R210, R210, 0xffffffc0, !P2 ;  /* 0xffffffc0d2d27807 */ /* 0x000fc40005000000 */
[----:B------:R-:W-:Y:S02]  /*3f70*/  CS2R R114, SRZ ;  /* 0x0000000000727805 */ /* 0x000fe4000001ff00 */
[----:B------:R-:W-:Y:S02]  /*3f80*/  I2FP.F32.S32 R3, R11 ;  /* 0x0000000b00037245 */ /* 0x000fe40000201400 */
[----:B------:R-:W-:Y:S02]  /*3f90*/  CS2R R112, SRZ ;  /* 0x0000000000707805 */ /* 0x000fe4000001ff00 */
[----:B------:R-:W-:Y:S02]  /*3fa0*/  LEA R201, R201, UR35, 0x1 ;  /* 0x00000023c9c97c11 */ /* 0x000fe4000f8e08ff */
[----:B------:R-:W-:Y:S02]  /*3fb0*/  CS2R R106, SRZ ;  /* 0x00000000006a7805 */ /* 0x000fe4000001ff00 */
[----:B------:R-:W-:-:S02]  /*3fc0*/  LOP3.LUT R209, R215, 0x1c0, RZ, 0xc0, !PT ;  /* 0x000001c0d7d17812 */ /* 0x000fc400078ec0ff */
[----:B------:R-:W-:Y:S02]  /*3fd0*/  CS2R R104, SRZ ;  /* 0x0000000000687805 */ /* 0x000fe4000001ff00 */
[----:B------:R-:W-:Y:S01]  /*3fe0*/  LEA R205, R205, UR35, 0x1 ;  /* 0x00000023cdcd7c11 */ /* 0x000fe2000f8e08ff */
[----:B------:R-:W-:Y:S01]  /*3ff0*/  IMAD.IADD R207, R210, 0x1, R201 ;  /* 0x00000001d2cf7824 */ /* 0x000fe200078e02c9 */
[----:B------:R-:W-:Y:S02]  /*4000*/  LEA R204, R204, UR35, 0x1 ;  /* 0x00000023cccc7c11 */ /* 0x000fe4000f8e08ff */
[----:B------:R-:W-:Y:S02]  /*4010*/  CS2R R102, SRZ ;  /* 0x0000000000667805 */ /* 0x000fe4000001ff00 */
[----:B------:R-:W-:Y:S02]  /*4020*/  SEL R196, R196, 0xffffffe0, !P1 ;  /* 0xffffffe0c4c47807 */ /* 0x000fe40004800000 */
[----:B------:R-:W-:-:S02]  /*4030*/  CS2R R100, SRZ ;  /* 0x0000000000647805 */ /* 0x000fc4000001ff00 */
[----:B------:R-:W-:Y:S02]  /*4040*/  LOP3.LUT R218, R214, 0x8, RZ, 0xc0, !PT ;  /* 0x00000008d6da7812 */ /* 0x000fe400078ec0ff */
[----:B------:R-:W-:Y:S02]  /*4050*/  CS2R R94, SRZ ;  /* 0x00000000005e7805 */ /* 0x000fe4000001ff00 */
[----:B------:R-:W-:Y:S02]  /*4060*/  LOP3.LUT R212, R215, 0x200, RZ, 0xc0, !PT ;  /* 0x00000200d7d47812 */ /* 0x000fe400078ec0ff */
[----:B------:R-:W-:Y:S02]  /*4070*/  CS2R R92, SRZ ;  /* 0x00000000005c7805 */ /* 0x000fe4000001ff00 */
[----:B------:R-:W-:Y:S02]  /*4080*/  LOP3.LUT R209, R209, 0x38, R213, 0xf8, !PT ;  /* 0x00000038d1d17812 */ /* 0x000fe400078ef8d5 */
        /* <DEDUP_REMOVED lines=30> */
[----:B------:R-:W-:Y:S01]  /*4270*/  VIADD R248, R248, 0xfffffffc ;  /* 0xfffffffcf8f87836 */ /* 0x000fe20000000000 */
[----:B------:R-:W-:Y:S01]  /*4280*/  LOP3.LUT P6, RZ, R214, 0x8, RZ, 0xc0, !PT ;  /* 0x00000008d6ff7812 */ /* 0x000fe200078cc0ff */
[----:B------:R-:W-:Y:S01]  /*4290*/  VIADD R205, R205, UR10 ;  /* 0x0000000acdcd7c36 */ /* 0x000fe20008000000 */
[----:B------:R-:W-:Y:S01]  /*42a0*/  SEL R216, R216, 0xffffffc0, !P0 ;  /* 0xffffffc0d8d87807 */ /* 0x000fe20004000000 */
[----:B------:R-:W-:Y:S01]  /*42b0*/  VIADD R204, R204, UR10 ;  /* 0x0000000acccc7c36 */ /* 0x000fe20008000000 */
[----:B------:R-:W-:Y:S01]  /*42c0*/  SEL R219, R219, 0xffffffc0, !P0 ;  /* 0xffffffc0dbdb7807 */ /* 0x000fe20004000000 */
[----:B------:R-:W-:Y:S01]  /*42d0*/  IMAD.IADD R202, R196, 0x1, R201 ;  /* 0x00000001c4ca7824 */ /* 0x000fe200078e02c9 */
[----:B------:R-:W-:Y:S01]  /*42e0*/  LOP3.LUT R212, R212, 0x400, R217, 0xf8, !PT ;  /* 0x00000400d4d47812 */ /* 0x000fe200078ef8d9 */
[----:B------:R-:W-:Y:S01]  /*42f0*/  IMAD.IADD R208, R196, 0x1, R207 ;  /* 0x00000001c4d07824 */ /* 0x000fe200078e02cf */
[----:B------:R-:W1:Y:S01]  /*4300*/  LDCU UR8, c[0x0][0x440] ;  /* 0x00008800ff0877ac */ /* 0x000e620008000800 */
[----:B------:R-:W1:Y:S01]  /*4310*/  LDCU UR9, c[0x0][0x3e0] ;  /* 0x00007c00ff0977ac */ /* 0x000e620008000800 */
[----:B------:R-:W1:Y:S01]  /*4320*/  LDCU.U8 UR5, c[0x0][0x4f8] ;  /* 0x00009f00ff0577ac */ /* 0x000e620008000000 */
[----:B------:R-:W-:Y:S01]  /*4330*/  UIADD3 UR47, UPT, UPT, UR47, 0x80, -UR38 ;  /* 0x000000802f2f7890 */ /* 0x000fe2000fffe826 */
[----:B----4-:R-:W-:Y:S01]  /*4340*/  @P4 FMUL.FTZ R0, R9, R7 ;  /* 0x0000000709004220 */ /* 0x010fe20000410000 */
[----:B------:R-:W-:-:S02]  /*4350*/  VIADD R9, R2, 0x11 ;  /* 0x0000001102097836 */ /* 0x000fc40000000000 */
[----:B------:R-:W-:Y:S02]  /*4360*/  VIADD R7, R2, 0x10 ;  /* 0x0000001002077836 */ /* 0x000fe40000000000 */
[-C--:B------:R-:W-:Y:S01]  /*4370*/  FMUL.FTZ R8, R8, R0.reuse ;  /* 0x0000000008087220 */ /* 0x080fe20000410000 */
[----:B------:R-:W-:Y:S01]  /*4380*/  I2FP.F32.S32 R4, R9 ;  /* 0x0000000900047245 */ /* 0x000fe20000201400 */
[-C--:B------:R-:W-:Y:S01]  /*4390*/  FMUL.FTZ R9, R10, R0.reuse ;  /* 0x000000000a097220 */ /* 0x080fe20000410000 */
[----:B------:R-:W-:Y:S02]  /*43a0*/  VIADD R2, R2, 0x19 ;  /* 0x0000001902027836 */ /* 0x000fe40000000000 */
[----:B------:R-:W-:Y:S01]  /*43b0*/  FMUL.FTZ R6, R6, R0 ;  /* 0x0000000006067220 */ /* 0x000fe20000410000 */
[----:B------:R-:W-:Y:S01]  /*43c0*/  I2FP.F32.S32 R5, R7 ;  /* 0x0000000700057245 */ /* 0x000fe20000201400 */
[----:B------:R-:W-:Y:S01]  /*43d0*/  STL [R1+0x10], R9 ;  /* 0x0000100901007387 */ /* 0x000fe20000100800 */
[----:B------:R-:W-:-:S03]  /*43e0*/  I2FP.F32.S32 R2, R2 ;  /* 0x0000000200027245 */ /* 0x000fc60000201400 */
[----:B------:R-:W-:Y:S01]  /*43f0*/  STL [R1+0xc], R8 ;  /* 0x00000c0801007387 */ /* 0x000fe20000100800 */
[----:B---3--:R-:W-:-:S03]  /*4400*/  IADD3 R7, P5, P4, R12, UR14, R28 ;  /* 0x0000000e0c077c10 */ /* 0x008fc6000fcbe01c */
[----:B------:R3:W-:Y:S01]  /*4410*/  STL [R1+0x8], R6 ;  /* 0x0000080601007387 */ /* 0x0007e20000100800 */
[-C--:B------:R-:W-:Y:S01]  /*4420*/  FMUL.FTZ R5, R5, R0.reuse ;  /* 0x0000000005057220 */ /* 0x080fe20000410000 */
[-C--:B------:R-:W-:Y:S01]  /*4430*/  FMUL.FTZ R4, R4, R0.reuse ;  /* 0x0000000004047220 */ /* 0x080fe20000410000 */
[-C--:B------:R-:W-:Y:S01]  /*4440*/  FMUL.FTZ R252, R3, R0.reuse ;  /* 0x0000000003fc7220 */ /* 0x080fe20000410000 */
[-C--:B------:R-:W-:Y:S01]  /*4450*/  FMUL.FTZ R251, R14, R0.reuse ;  /* 0x000000000efb7220 */ /* 0x080fe20000410000 */
[----:B------:R-:W-:Y:S01]  /*4460*/  FMUL.FTZ R250, R2, R0 ;  /* 0x0000000002fa7220 */ /* 0x000fe20000410000 */
[----:B------:R-:W-:Y:S01]  /*4470*/  IADD3.X R0, PT, PT, R13, UR13, RZ, P5, P4 ;  /* 0x0000000d0d007c10 */ /* 0x000fe2000afe84ff */
[----:B------:R4:W-:Y:S01]  /*4480*/  STL [R1+0x4], R5 ;  /* 0x0000040501007387 */ /* 0x0009e20000100800 */
[----:B------:R-:W-:Y:S01]  /*4490*/  SHF.R.U32.HI R2, RZ, 0x3, R214 ;  /* 0x00000003ff027819 */ /* 0x000fe200000116d6 */
[----:B------:R-:W5:Y:S02]  /*44a0*/  LDCU UR13, c[0x0][0x590] ;  /* 0x0000b200ff0d77ac */ /* 0x000f640008000800 */
[----:B------:R-:W-:Y:S04]  /*44b0*/  STL [R1], R4 ;  /* 0x0000000401007387 */ /* 0x000fe80000100800 */
[----:B------:R1:W-:Y:S01]  /*44c0*/  STL [R1+0x2c], R0 ;  /* 0x00002c0001007387 */ /* 0x0003e20000100800 */
[----:B---3--:R-:W-:-:S05]  /*44d0*/  IMAD.MOV.U32 R6, RZ, RZ, 0x10 ;  /* 0x00000010ff067424 */ /* 0x008fca00078e00ff */
[----:B------:R-:W-:Y:S01]  /*44e0*/  SEL R8, R6, 0xfffffff0, !P0 ;  /* 0xfffffff006087807 */ /* 0x000fe20004000000 */
[----:B------:R-:W-:-:S04]  /*44f0*/  IMAD.WIDE.U32 R6, R7, -0x2daee0ad, RZ ;  /* 0xd2511f5307067825 */ /* 0x000fc800078e00ff */
[C---:B----4-:R-:W-:Y:S01]  /*4500*/  IMAD.SHL.U32 R5, R214.reuse, 0x2, RZ ;  /* 0x00000002d6057824 */ /* 0x050fe200078e00ff */
[----:B------:R3:W-:Y:S04]  /*4510*/  STL.64 [R1+0x18], R6 ;  /* 0x0000180601007387 */ /* 0x0007e80000100a00 */
[----:B-1----:R-:W-:Y:S01]  /*4520*/  LOP3.LUT R0, R5, 0x20, RZ, 0xc0, !PT ;  /* 0x0000002005007812 */ /* 0x002fe200078ec0ff */
[----:B------:R-:W-:Y:S01]  /*4530*/  IMAD.SHL.U32 R3, R214, 0x10, RZ ;  /* 0x00000010d6037824 */ /* 0x000fe200078e00ff */
[----:B--2---:R-:W-:Y:S02]  /*4540*/  R2UR UR60, R16 ;  /* 0x00000000103c72ca */ /* 0x004fe400000e0000 */
[----:B------:R-:W-:Y:S02]  /*4550*/  LOP3.LUT R0, R0, 0x18, R2, 0xf8, !PT ;  /* 0x0000001800007812 */ /* 0x000fe400078ef802 */
[----:B------:R-:W-:-:S02]  /*4560*/  R2UR UR61, R17 ;  /* 0x00000000113d72ca */ /* 0x000fc400000e0000 */
[----:B------:R-:W-:Y:S02]  /*4570*/  LOP3.LUT R0, R0, 0x1c0, R215, 0xf8, !PT ;  /* 0x000001c000007812 */ /* 0x000fe400078ef8d7 */
[----:B------:R-:W-:Y:S02]  /*4580*/  LOP3.LUT R3, R3, 0x1c0, RZ, 0xc0, !PT ;  /* 0x000001c003037812 */ /* 0x000fe400078ec0ff */
[----:B------:R-:W-:Y:S02]  /*4590*/  LOP3.LUT R2, R5, 0x7006, R217, 0xc8, !PT ;  /* 0x0000700605027812 */ /* 0x000fe400078ec8d9 */
[----:B------:R-:W-:Y:S02]  /*45a0*/  LOP3.LUT R4, R217, 0x7a00, RZ, 0xc0, !PT ;  /* 0x00007a00d9047812 */ /* 0x000fe400078ec0ff */
[----:B------:R-:W-:Y:S02]  /*45b0*/  LOP3.LUT R0, R0, 0x38, R213, 0x78, !PT ;  /* 0x0000003800007812 */ /* 0x000fe400078e78d5 */
[----:B------:R-:W-:-:S02]  /*45c0*/  LOP3.LUT R3, R3, 0x38, R5, 0xf8, !PT ;  /* 0x0000003803037812 */ /* 0x000fc400078ef805 */
[----:B------:R-:W-:Y:S02]  /*45d0*/  LOP3.LUT R3, R2, 0x400, R217, 0xf8, !PT ;  /* 0x0000040002037812 */ /* 0x000fe400078ef8d9 */
[----:B------:R-:W-:Y:S02]  /*45e0*/  LOP3.LUT P5, RZ, R214, 0x2, RZ, 0xc0, !PT ;  /* 0x00000002d6ff7812 */ /* 0x000fe400078ac0ff */
[----:B------:R-:W-:Y:S02]  /*45f0*/  LOP3.LUT R2, R4, R209, R218, 0xf6, !PT ;  /* 0x000000d104027212 */ /* 0x000fe400078ef6da */
[----:B------:R-:W-:Y:S01]  /*4600*/  LOP3.LUT R211, R0, 0x200, R215, 0xf8, !PT ;  /* 0x0000020000d37812 */ /* 0x000fe200078ef8d7 */
[----:B-----5:R-:W-:Y:S02]  /*4610*/  USHF.L.U32 UR13, UR13, 0x6, URZ ;  /* 0x000000060d0d7899 */ /* 0x020fe400080006ff */
[----:B------:R-:W-:Y:S02]  /*4620*/  UIADD3 UR51, UPT, UPT, UR60, -0x61c88647, URZ ;  /* 0x9e3779b93c337890 */ /* 0x000fe4000fffe0ff */
[----:B------:R-:W-:-:S02]  /*4630*/  UIADD3 UR49, UPT, UPT, UR61, -0x4498517b, URZ ;  /* 0xbb67ae853d317890 */ /* 0x000fc4000fffe0ff */
[----:B------:R-:W-:Y:S02]  /*4640*/  UIADD3 UR43, UPT, UPT, UR60, 0x3c6ef372, URZ ;  /* 0x3c6ef3723c2b7890 */ /* 0x000fe4000fffe0ff */
[----:B------:R-:W-:Y:S02]  /*4650*/  UIADD3 UR40, UPT, UPT, UR61, 0x76cf5d0a, URZ ;  /* 0x76cf5d0a3d287890 */ /* 0x000fe4000fffe0ff */
[----:B------:R-:W-:Y:S02]  /*4660*/  UIADD3 UR24, UPT, UPT, UR60, -0x255992d5, URZ ;  /* 0xdaa66d2b3c187890 */ /* 0x000fe4000fffe0ff */
[----:B------:R-:W-:Y:S02]  /*4670*/  UIADD3 UR17, UPT, UPT, UR61, 0x32370b8f, URZ ;  /* 0x32370b8f3d117890 */ /* 0x000fe4000fffe0ff */
[----:B------:R-:W-:Y:S02]  /*4680*/  UIADD3 UR15, UPT, UPT, UR60, 0x78dde6e4, URZ ;  /* 0x78dde6e43c0f7890 */ /* 0x000fe4000fffe0ff */
[----:B------:R-:W-:-:S02]  /*4690*/  UIADD3 UR14, UPT, UPT, UR61, -0x126145ec, URZ ;  /* 0xed9eba143d0e7890 */ /* 0x000fc4000fffe0ff */
[----:B------:R-:W-:Y:S02]  /*46a0*/  UIADD3 UR59, UPT, UPT, UR60, 0x1715609d, URZ ;  /* 0x1715609d3c3b7890 */ /* 0x000fe4000fffe0ff */
[----:B------:R-:W-:Y:S02]  /*46b0*/  UIADD3 UR58, UPT, UPT, UR61, -0x56f99767, URZ ;  /* 0xa90668993d3a7890 */ /* 0x000fe4000fffe0ff */
[----:B------:R-:W-:Y:S02]  /*46c0*/  UIADD3 UR55, UPT, UPT, UR60, -0x4ab325aa, URZ ;  /* 0xb54cda563c377890 */ /* 0x000fe4000fffe0ff */
[----:B---3--:R-:W-:-:S12]  /*46d0*/  UIADD3 UR54, UPT, UPT, UR61, 0x646e171e, URZ ;  /* 0x646e171e3d367890 */ /* 0x008fd8000fffe0ff */
.L_x_1115:
[----:B------:R-:W0:Y:S01]  /*46e0*/  LDGDEPBAR ;  /* 0x00000000000079af */ /* 0x000e220000000000 */
[C---:B------:R-:W-:Y:S01]  /*46f0*/  IMAD.IADD R0, R205.reuse, 0x1, R196 ;  /* 0x00000001cd007824 */ /* 0x040fe200078e02c4 */
[----:B------:R-:W-:Y:S01]  /*4700*/  SHF.R.U32.HI R3, RZ, 0x6, R214 ;  /* 0x00000006ff037819 */ /* 0x000fe200000116d6 */
[----:B------:R-:W-:Y:S05]  /*4710*/  IMAD.IADD R200, R205, 0x1, R210 ;  /* 0x00000001cdc87824 */ /* 0x000fea00078e02d2 */
[----:B------:R-:W2:Y:S01]  /*4720*/  LDL.64 R220, [R1+0x18] ;  /* 0x0000180001dc7983 */ /* 0x000ea20000100a00 */
[----:B------:R-:W-:Y:S01]  /*4730*/  USHF.L.U32 UR52, UR42, 0x7, URZ ;  /* 0x000000072a347899 */ /* 0x000fe200080006ff */
[----:B------:R-:W-:Y:S01]  /*4740*/  IMAD.SHL.U32 R237, R214, 0x2, RZ ;  /* 0x00000002d6ed7824 */ /* 0x000fe200078e00ff */
[----:B------:R-:W-:Y:S01]  /*4750*/  UIADD3 UR36, UPT, UPT, UR36, -0x40, URZ ;  /* 0xffffffc024247890 */ /* 0x000fe2000fffe0ff */
[----:B------:R-:W-:Y:S01]  /*4760*/  IMAD.IADD R2, R196, 0x1, R200 ;  /* 0x00000001c4027824 */ /* 0x000fe200078e02c8 */
[----:B------:R-:W-:Y:S01]  /*4770*/  UIADD3 UR10, UPT, UPT, UR52, 0x80, URZ ;  /* 0x00000080340a7890 */ /* 0x000fe2000fffe0ff */
[----:B------:R-:W3:Y:S01]  /*4780*/  LDL R222, [R1+0x2c] ;  /* 0x00002c0001de7983 */ /* 0x000ee20000100800 */
[----:B------:R-:W-:Y:S02]  /*4790*/  UISETP.GE.AND UP0, UPT, UR36, UR47, UPT ;  /* 0x0000002f2400728c */ /* 0x000fe4000bf06270 */
        /* <DEDUP_REMOVED lines=8> */
[----:B------:R-:W4:Y:S08]  /*4820*/  LDSM.16.M88.4 R28, [R205+0x1000] ;  /* 0x00100000cd1c783b */ /* 0x000f300000000200 */
[----:B------:R-:W5:Y:S08]  /*4830*/  LDSM.16.M88.4 R164, [R201+0xc800] ;  /* 0x00c80000c9a4783b */ /* 0x000f700000000200 */
[----:B------:R-:W-:Y:S08]  /*4840*/  LDSM.16.M88.4 R168, [R0] ;  /* 0x0000000000a8783b */ /* 0x000ff00000000200 */
[----:B------:R-:W5:Y:S01]  /*4850*/  LDSM.16.M88.4 R172, [R202+0xc000] ;  /* 0x00c00000caac783b */ /* 0x000f620000000200 */
        /* <DEDUP_REMOVED lines=8> */
[-C--:B-----5:R-:W-:Y:S07]  /*48e0*/  HMMA.16816.F32.BF16 R20, R32, R164.reuse, RZ ;  /* 0x000000a42014723c */ /* 0x0a0fee00000418ff */
[----:B------:R-:W5:Y:S01]  /*48f0*/  LDSM.16.M88.4 R192, [R200+0x1000] ;  /* 0x00100000c8c0783b */ /* 0x000f620000000200 */
[C---:B------:R-:W-:Y:S07]  /*4900*/  HMMA.16816.F32.BF16 R24, R28.reuse, R164, RZ ;  /* 0x000000a41c18723c */ /* 0x040fee00000418ff */
[----:B------:R-:W-:Y:S01]  /*4910*/  LDSM.16.M88.4 R196, [R205+0x3000] ;  /* 0x00300000cdc4783b */ /* 0x000fe20000000200 */
[-C--:B------:R-:W-:Y:S08]  /*4920*/  HMMA.16816.F32.BF16 R28, R28, R166.reuse, RZ ;  /* 0x000000a61c1c723c */ /* 0x080ff000000418ff */
[----:B------:R-:W-:Y:S01]  /*4930*/  HMMA.16816.F32.BF16 R32, R32, R166, RZ ;  /* 0x000000a62020723c */ /* 0x000fe200000418ff */
[----:B------:R-:W5:Y:S07]  /*4940*/  LDSM.16.M88.4 R164, [R207+0xc800] ;  /* 0x00c80000cfa4783b */ /* 0x000f6e0000000200 */
[-C--:B------:R-:W-:Y:S08]  /*4950*/  HMMA.16816.F32.BF16 R4, R168, R172.reuse, R4 ;  /* 0x000000aca804723c */ /* 0x080ff00000041804 */
        /* <DEDUP_REMOVED lines=12> */
[C---:B-----5:R-:W-:Y:S08]  /*4a20*/  HMMA.16816.F32.BF16 R8, R192.reuse, R188, R8 ;  /* 0x000000bcc008723c */ /* 0x060ff00000041808 */
[-C--:B------:R-:W-:Y:S08]  /*4a30*/  HMMA.16816.F32.BF16 R12, R192, R190.reuse, R12 ;  /* 0x000000bec00c723c */ /* 0x080ff0000004180c */
[C---:B------:R-:W-:Y:S01]  /*4a40*/  HMMA.16816.F32.BF16 R16, R184.reuse, R190, R16 ;  /* 0x000000beb810723c */ /* 0x040fe20000041810 */
[----:B------:R-:W-:Y:S07]  /*4a50*/  LDSM.16.M88.4 R188, [R205+0x2000] ;  /* 0x00200000cdbc783b */ /* 0x000fee0000000200 */
[-C--:B------:R-:W-:Y:S08]  /*4a60*/  HMMA.16816.F32.BF16 R20, R184, R164.reuse, R20 ;  /* 0x000000a4b814723c */ /* 0x080ff00000041814 */
[C---:B------:R-:W-:Y:S08]  /*4a70*/  HMMA.16816.F32.BF16 R24, R192.reuse, R164, R24 ;  /* 0x000000a4c018723c */ /* 0x040ff00000041818 */
[-C--:B------:R-:W-:Y:S01]  /*4a80*/  HMMA.16816.F32.BF16 R28, R192, R166.reuse, R28 ;  /* 0x000000a6c01c723c */ /* 0x080fe2000004181c */
[----:B------:R-:W5:Y:S07]  /*4a90*/  LDSM.16.M88.4 R192, [R201+0x10000] ;  /* 0x01000000c9c0783b */ /* 0x000f6e0000000200 */
[----:B------:R-:W-:Y:S01]  /*4aa0*/  HMMA.16816.F32.BF16 R32, R184, R166, R32 ;  /* 0x000000a6b820723c */ /* 0x000fe20000041820 */
[----:B------:R-:W2:Y:S07]  /*4ab0*/  LDSM.16.M88.4 R164, [R201+0x10800] ;  /* 0x01080000c9a4783b */ /* 0x000eae0000000200 */
[-C--:B-1----:R-:W-:Y:S01]  /*4ac0*/  HMMA.16816.F32.BF16 R4, R168, R172.reuse, R4 ;  /* 0x000000aca804723c */ /* 0x082fe20000041804 */
[----:B------:R-:W-:Y:S07]  /*4ad0*/  LDSM.16.M88.4 R184, [R200+0x2000] ;  /* 0x00200000c8b8783b */ /* 0x000fee0000000200 */
[C---:B------:R-:W-:Y:S08]  /*4ae0*/  HMMA.16816.F32.BF16 R8, R176.reuse, R172, R8 ;  /* 0x000000acb008723c */ /* 0x040ff00000041808 */
        /* <DEDUP_REMOVED lines=8> */
[----:B------:R1:W4:Y:S07]  /*4b70*/  LDSM.16.M88.4 R168, [R0+0x2000] ;  /* 0x0020000000a8783b */ /* 0x00032e0000000200 */
[-C--:B-----5:R-:W-:Y:S01]  /*4b80*/  HMMA.16816.F32.BF16 R4, R188, R192.reuse, R4 ;  /* 0x000000c0bc04723c */ /* 0x0a0fe20000041804 */
[----:B------:R-:W5:Y:S07]  /*4b90*/  LDSM.16.M88.4 R180, [R202+0x10800] ;  /* 0x01080000cab4783b */ /* 0x000f6e0000000200 */
[C---:B------:R-:W-:Y:S01]  /*4ba0*/  HMMA.16816.F32.BF16 R8, R196.reuse, R192, R8 ;  /* 0x000000c0c408723c */ /* 0x040fe20000041808 */
[----:B------:R-:W-:Y:S07]  /*4bb0*/  LDSM.16.M88.4 R200, [R200+0x3000] ;  /* 0x00300000c8c8783b */ /* 0x000fee0000000200 */
[-C--:B------:R-:W-:Y:S01]  /*4bc0*/  HMMA.16816.F32.BF16 R12, R196, R194.reuse, R12 ;  /* 0x000000c2c40c723c */ /* 0x080fe2000004180c */
[----:B-1----:R-:W-:Y:S04]  /*4bd0*/  IMAD.U32 R0, RZ, RZ, UR42 ;  /* 0x0000002aff007e24 */ /* 0x002fe8000f8e00ff */
[----:B------:R-:W-:Y:S03]  /*4be0*/  IMAD R0, R0, 0x4, R3 ;  /* 0x0000000400007824 */ /* 0x000fe600078e0203 */
[C---:B------:R-:W-:Y:S01]  /*4bf0*/  HMMA.16816.F32.BF16 R16, R188.reuse, R194, R16 ;  /* 0x000000c2bc10723c */ /* 0x040fe20000041810 */
[----:B------:R-:W1:Y:S03]  /*4c00*/  LDSM.16.M88.4 R192, [R207+0x10000] ;  /* 0x01000000cfc0783b */ /* 0x000e660000000200 */
[----:B--2---:R-:W-:Y:S04]  /*4c10*/  LOP3.LUT R0, R0, UR61, R221, 0x96, !PT ;  /* 0x0000003d00007c12 */ /* 0x004fe8000f8e96dd */
[-C--:B------:R-:W-:Y:S08]  /*4c20*/  HMMA.16816.F32.BF16 R20, R188, R164.reuse, R20 ;  /* 0x000000a4bc14723c */ /* 0x080ff00000041814 */
[C---:B------:R-:W-:Y:S08]  /*4c30*/  HMMA.16816.F32.BF16 R24, R196.reuse, R164, R24 ;  /* 0x000000a4c418723c */ /* 0x040ff00000041818 */
[-C--:B------:R-:W-:Y:S08]  /*4c40*/  HMMA.16816.F32.BF16 R28, R196, R166.reuse, R28 ;  /* 0x000000a6c41c723c */ /* 0x080ff0000004181c */
[----:B------:R-:W-:Y:S01]  /*4c50*/  HMMA.16816.F32.BF16 R32, R188, R166, R32 ;  /* 0x000000a6bc20723c */ /* 0x000fe20000041820 */
[----:B------:R-:W2:Y:S07]  /*4c60*/  LDSM.16.M88.4 R164, [R207+0x10800] ;  /* 0x01080000cfa4783b */ /* 0x000eae0000000200 */
[-C--:B----4-:R-:W-:Y:S08]  /*4c70*/  HMMA.16816.F32.BF16 R4, R168, R172.reuse, R4 ;  /* 0x000000aca804723c */ /* 0x090ff00000041804 */
[C---:B------:R-:W-:Y:S08]  /*4c80*/  HMMA.16816.F32.BF16 R8, R176.reuse, R172, R8 ;  /* 0x000000acb008723c */ /* 0x040ff00000041808 */
[-C--:B------:R-:W-:Y:S08]  /*4c90*/  HMMA.16816.F32.BF16 R12, R176, R174.reuse, R12 ;  /* 0x000000aeb00c723c */ /* 0x080ff0000004180c */
[C---:B------:R-:W-:Y:S01]  /*4ca0*/  HMMA.16816.F32.BF16 R16, R168.reuse, R174, R16 ;  /* 0x000000aea810723c */ /* 0x040fe20000041810 */
[----:B------:R-:W-:Y:S07]  /*4cb0*/  LDSM.16.M88.4 R172, [R208+0x10000] ;  /* 0x01000000d0ac783b */ /* 0x000fee0000000200 */
[-C--:B-----5:R-:W-:Y:S08]  /*4cc0*/  HMMA.16816.F32.BF16 R20, R168, R180.reuse, R20 ;  /* 0x000000b4a814723c */ /* 0x0a0ff00000041814 */
[C---:B------:R-:W-:Y:S08]  /*4cd0*/  HMMA.16816.F32.BF16 R24, R176.reuse, R180, R24 ;  /* 0x000000b4b018723c */ /* 0x040ff00000041818 */
[-C--:B------:R-:W-:Y:S01]  /*4ce0*/  HMMA.16816.F32.BF16 R28, R176, R182.reuse, R28 ;  /* 0x000000b6b01c723c */ /* 0x080fe2000004181c */
[----:B------:R-:W-:Y:S07]  /*4cf0*/  LDSM.16.M88.4 R176, [R2+0x3000] ;  /* 0x0030000002b0783b */ /* 0x000fee0000000200 */
[----:B------:R-:W-:Y:S01]  /*4d00*/  HMMA.16816.F32.BF16 R32, R168, R182, R32 ;  /* 0x000000b6a820723c */ /* 0x000fe20000041820 */
[----:B------:R4:W5:Y:S03]  /*4d10*/  LDSM.16.M88.4 R168, [R2+0x2000] ;  /* 0x0020000002a8783b */ /* 0x0009660000000200 */
[----:B------:R-:W-:Y:S04]  /*4d20*/  VIADD R182, R248, 0x2 ;  /* 0x00000002f8b67836 */ /* 0x000fe80000000000 */
[-C--:B-1----:R-:W-:Y:S05]  /*4d30*/  HMMA.16816.F32.BF16 R4, R184, R192.reuse, R4 ;  /* 0x000000c0b804723c */ /* 0x082fea0000041804 */
[----:B------:R-:W-:Y:S03]  /*4d40*/  IMAD.WIDE.U32 R182, R182, -0x326172a9, RZ ;  /* 0xcd9e8d57b6b67825 */ /* 0x000fe600078e00ff */
[C---:B------:R-:W-:Y:S01]  /*4d50*/  HMMA.16816.F32.BF16 R8, R200.reuse, R192, R8 ;  /* 0x000000c0c808723c */ /* 0x040fe20000041808 */
[----:B------:R-:W5:Y:S07]  /*4d60*/  LDL R193, [R1+0x10] ;  /* 0x0000100001c17983 */ /* 0x000f6e0000100800 */
[-C--:B------:R-:W-:Y:S03]  /*4d70*/  HMMA.16816.F32.BF16 R12, R200, R194.reuse, R12 ;  /* 0x000000c2c80c723c */ /* 0x080fe6000004180c */
[----:B----4-:R-:W-:Y:S04]  /*4d80*/  IMAD.WIDE.U32 R2, R0, -0x326172a9, RZ ;  /* 0xcd9e8d5700027825 */ /* 0x010fe800078e00ff */
[----:B------:R-:W-:Y:S01]  /*4d90*/  @!P2 IMAD.SHL.U32 R0, R214, 0x2, RZ ;  /* 0x00000002d600a824 */ /* 0x000fe200078e00ff */
[C---:B------:R-:W-:Y:S04]  /*4da0*/  HMMA.16816.F32.BF16 R16, R184.reuse, R194, R16 ;  /* 0x000000c2b810723c */ /* 0x040fe80000041810 */
[----:B------:R-:W-:Y:S02]  /*4db0*/  @!P2 LOP3.LUT R0, R0, 0x6, RZ, 0xc0, !PT ;  /* 0x000000060000a812 */ /* 0x000fe400078ec0ff */
[--C-:B------:R-:W-:Y:S02]  /*4dc0*/  LOP3.LUT R190, R182, UR51, R3.reuse, 0x96, !PT ;  /* 0x00000033b6be7c12 */ /* 0x100fe4000f8e9603 */
[-C--:B--2---:R-:W-:Y:S03]  /*4dd0*/  HMMA.16816.F32.BF16 R20, R184, R164.reuse, R20 ;  /* 0x000000a4b814723c */ /* 0x084fe60000041814 */
[----:B------:R-:W-:Y:S01]  /*4de0*/  IMAD.WIDE.U32 R190, R190, -0x2daee0ad, RZ ;  /* 0xd2511f53bebe7825 */ /* 0x000fe200078e00ff */
[----:B------:R-:W-:Y:S02]  /*4df0*/  @!P2 LOP3.LUT R0, R0, 0x1e0, R206, 0xf8, !PT ;  /* 0x000001e00000a812 */ /* 0x000fe400078ef8ce */
[----:B------:R-:W-:Y:S02]  /*4e00*/  SHF.R.U32.HI R206, RZ, 0x1, R214 ;  /* 0x00000001ffce7819 */ /* 0x000fe400000116d6 */
[C---:B------:R-:W-:Y:S04]  /*4e10*/  HMMA.16816.F32.BF16 R24, R200.reuse, R164, R24 ;  /* 0x000000a4c818723c */ /* 0x040fe80000041818 */
[----:B------:R-:W-:Y:S04]  /*4e20*/  IMAD.WIDE.U32 R164, R248, -0x326172a9, RZ ;  /* 0xcd9e8d57f8a47825 */ /* 0x000fe800078e00ff */
[-C--:B------:R-:W-:Y:S01]  /*4e30*/  HMMA.16816.F32.BF16 R28, R200, R166.reuse, R28 ;  /* 0x000000a6c81c723c */ /* 0x080fe2000004181c */
[----:B------:R-:W2:Y:S01]  /*4e40*/  LDL R201, [R1+0xc] ;  /* 0x00000c0001c97983 */ /* 0x000ea20000100800 */
[----:B------:R-:W-:Y:S01]  /*4e50*/  IMAD.MOV.U32 R200, RZ, RZ, 0x20 ;  /* 0x00000020ffc87424 */ /* 0x000fe200078e00ff */
[----:B------:R-:W-:Y:S01]  /*4e60*/  LOP3.LUT R180, R164, UR51, R3, 0x96, !PT ;  /* 0x00000033a4b47c12 */ /* 0x000fe2000f8e9603 */
[----:B------:R-:W-:Y:S01]  /*4e70*/  @!P2 VIADD R0, R0, UR52 ;  /* 0x000000340000ac36 */ /* 0x000fe20008000000 */
[----:B------:R-:W-:Y:S01]  /*4e80*/  @!P2 VIMNMX R3, PT, PT, R239, UR38, PT ;  /* 0x00000026ef03ac48 */ /* 0x000fe2000bfe0100 */
[----:B------:R-:W-:Y:S01]  /*4e90*/  IMAD.SHL.U32 R202, R214, 0x2, RZ ;  /* 0x00000002d6ca7824 */ /* 0x000fe200078e00ff */
[C---:B---3--:R-:W-:Y:S01]  /*4ea0*/  LOP3.LUT R188, R222.reuse, UR60, R165, 0x96, !PT ;  /* 0x0000003cdebc7c12 */ /* 0x048fe2000f8e96a5 */
[----:B------:R-:W-:Y:S01]  /*4eb0*/  HMMA.16816.F32.BF16 R32, R184, R166, R32 ;  /* 0x000000a6b820723c */ /* 0x000fe20000041820 */
[----:B------:R-:W-:Y:S03]  /*4ec0*/  IMAD.MOV.U32 R184, RZ, RZ, 0x8 ;  /* 0x00000008ffb87424 */ /* 0x000fe600078e00ff */
[----:B------:R-:W-:Y:S01]  /*4ed0*/  LOP3.LUT R165, R222, UR60, R183, 0x96, !PT ;  /* 0x0000003cdea57c12 */ /* 0x000fe2000f8e96b7 */
[----:B------:R-:W-:Y:S03]  /*4ee0*/  IMAD.WIDE.U32 R188, R188, -0x2daee0ad, RZ ;  /* 0xd2511f53bcbc7825 */ /* 0x000fe600078e00ff */
[-C--:B-----5:R-:W-:Y:S05]  /*4ef0*/  HMMA.16816.F32.BF16 R4, R168, R172.reuse, R4 ;  /* 0x000000aca804723c */ /* 0x0a0fea0000041804 */
[----:B------:R-:W-:Y:S01]  /*4f00*/  IMAD.WIDE.U32 R164, R165, -0x2daee0ad, RZ ;  /* 0xd2511f53a5a47825 */ /* 0x000fe200078e00ff */
[C---:B------:R-:W-:Y:S02]  /*4f10*/  LOP3.LUT R166, R220.reuse, UR49, R189, 0x96, !PT ;  /* 0x00000031dca67c12 */ /* 0x040fe4000f8e96bd */
[C---:B------:R-:W-:Y:S04]  /*4f20*/  HMMA.16816.F32.BF16 R8, R176.reuse, R172, R8 ;  /* 0x000000acb008723c */ /* 0x040fe80000041808 */
[----:B------:R-:W-:Y:S01]  /*4f30*/  LOP3.LUT R194, R220, UR49, R165, 0x96, !PT ;  /* 0x00000031dcc27c12 */ /* 0x000fe2000f8e96a5 */
[----:B------:R-:W-:Y:S01]  /*4f40*/  IMAD.WIDE.U32 R166, R166, -0x326172a9, RZ ;  /* 0xcd9e8d57a6a67825 */ /* 0x000fe200078e00ff */
[----:B------:R-:W-:Y:S02]  /*4f50*/  @!P2 VIADDMNMX R172, R239, -R200, UR38, PT ;  /* 0x00000026efacae46 */ /* 0x000fe4000b8009c8 */
[-C--:B------:R-:W-:Y:S01]  /*4f60*/  HMMA.16816.F32.BF16 R12, R176, R174.reuse, R12 ;  /* 0x000000aeb00c723c */ /* 0x080fe2000004180c */
[----:B------:R-:W-:Y:S02]  /*4f70*/  IMAD.MOV.U32 R200, RZ, RZ, 0x18 ;  /* 0x00000018ffc87424 */ /* 0x000fe400078e00ff */
[----:B------:R-:W-:Y:S01]  /*4f80*/  LOP3.LUT R198, R2, UR43, R167, 0x96, !PT ;  /* 0x0000002b02c67c12 */ /* 0x000fe2000f8e96a7 */
[----:B------:R-:W-:Y:S04]  /*4f90*/  IMAD.WIDE.U32 R194, R194, -0x326172a9, RZ ;  /* 0xcd9e8d57c2c27825 */ /* 0x000fe800078e00ff */
[----:B------:R-:W-:Y:S01]  /*4fa0*/  FADD.FTZ R185, R251, R4 ;  /* 0x00000004fbb97221 */ /* 0x000fe20000010000 */
[----:B------:R-:W-:Y:S01]  /*4fb0*/  @!P2 ISETP.GE.AND P4, PT, R0, R172, PT ;  /* 0x000000ac0000a20c */ /* 0x000fe20003f86270 */
[C---:B------:R-:W-:Y:S04]  /*4fc0*/  HMMA.16816.F32.BF16 R16, R168.reuse, R174, R16 ;  /* 0x000000aea810723c */ /* 0x040fe80000041810 */
[----:B------:R-:W-:Y:S01]  /*4fd0*/  LOP3.LUT R192, R2, UR43, R195, 0x96, !PT ;  /* 0x0000002b02c07c12 */ /* 0x000fe2000f8e96c3 */
[----:B------:R-:W-:Y:S01]  /*4fe0*/  IMAD.WIDE.U32 R198, R198, -0x2daee0ad, RZ ;  /* 0xd2511f53c6c67825 */ /* 0x000fe200078e00ff */
[C---:B------:R-:W-:Y:S02]  /*4ff0*/  @!P2 VIADDMNMX R2, R239.reuse, R184, UR38, PT ;  /* 0x00000026ef02ae46 */ /* 0x040fe4000b8001b8 */
[----:B------:R-:W-:Y:S01]  /*5000*/  @!P2 VIADDMNMX R4, R239, -R200, UR38, PT ;  /* 0x00000026ef04ae46 */ /* 0x000fe2000b8009c8 */
[C---:B------:R-:W-:Y:S01]  /*5010*/  FADD.FTZ R184, R251.reuse, R8 ;  /* 0x00000008fbb87221 */ /* 0x040fe20000010000 */
[----:B------:R-:W-:Y:S01]  /*5020*/  IMAD.WIDE.U32 R180, R180, -0x2daee0ad, RZ ;  /* 0xd2511f53b4b47825 */ /* 0x000fe200078e00ff */
[----:B------:R-:W3:Y:S02]  /*5030*/  LDL R8, [R1+0x4] ;  /* 0x0000040001087983 */ /* 0x000ee40000100800 */
[----:B------:R-:W-:Y:S01]  /*5040*/  LOP3.LUT R189, R164, UR40, R191, 0x96, !PT ;  /* 0x00000028a4bd7c12 */ /* 0x000fe2000f8e96bf */
[C---:B------:R-:W-:Y:S01]  /*5050*/  FADD.FTZ R182, R251.reuse, R10 ;  /* 0x0000000afbb67221 */ /* 0x040fe20000010000 */
[----:B------:R-:W-:Y:S01]  /*5060*/  LOP3.LUT R196, R188, UR40, R181, 0x96, !PT ;  /* 0x00000028bcc47c12 */ /* 0x000fe2000f8e96b5 */
[----:B------:R-:W4:Y:S01]  /*5070*/  LDL R200, [R1+0x8] ;  /* 0x0000080001c87983 */ /* 0x000f220000100800 */
[----:B------:R-:W-:Y:S01]  /*5080*/  FADD.FTZ R188, R251, R6 ;  /* 0x00000006fbbc7221 */ /* 0x000fe20000010000 */
[----:B------:R-:W-:Y:S01]  /*5090*/  @!P2 VIADD R6, R0, 0x8 ;  /* 0x000000080006a836 */ /* 0x000fe20000000000 */
[----:B------:R-:W-:Y:S01]  /*50a0*/  LOP3.LUT R191, R180, UR17, R199, 0x96, !PT ;  /* 0x00000011b4bf7c12 */ /* 0x000fe2000f8e96c7 */
[----:B------:R-:W-:Y:S01]  /*50b0*/  IMAD.WIDE.U32 R196, R196, -0x326172a9, RZ ;  /* 0xcd9e8d57c4c47825 */ /* 0x000fe200078e00ff */
[----:B------:R-:W-:Y:S02]  /*50c0*/  @!P2 FSEL R185, R185, -INF , !P4 ;  /* 0xff800000b9b9a808 */ /* 0x000fe40006000000 */
[----:B------:R-:W-:Y:S02]  /*50d0*/  @!P2 ISETP.GE.AND P4, PT, R0, R4, PT ;  /* 0x000000040000a20c */ /* 0x000fe40003f86270 */
[----:B------:R-:W-:Y:S02]  /*50e0*/  LOP3.LUT R195, R166, UR24, R197, 0x96, !PT ;  /* 0x00000018a6c37c12 */ /* 0x000fe4000f8e96c5 */
[----:B------:R-:W1:Y:S01]  /*50f0*/  LDSM.16.M88.4 R164, [R208+0x10800] ;  /* 0x01080000d0a4783b */ /* 0x000e620000000200 */
[----:B------:R-:W-:Y:S02]  /*5100*/  @!P2 FSEL R188, R188, -INF , !P4 ;  /* 0xff800000bcbca808 */ /* 0x000fe40006000000 */
[-C--:B------:R-:W-:Y:S04]  /*5110*/  @!P2 ISETP.GE.AND P4, PT, R0, R3.reuse, PT ;  /* 0x000000030000a20c */ /* 0x080fe80003f86270 */
[----:B------:R-:W-:Y:S01]  /*5120*/  @!P2 FSEL R184, R184, -INF , !P4 ;  /* 0xff800000b8b8a808 */ /* 0x000fe20006000000 */
[-C--:B-1----:R-:W-:Y:S08]  /*5130*/  HMMA.16816.F32.BF16 R20, R168, R164.reuse, R20 ;  /* 0x000000a4a814723c */ /* 0x082ff00000041814 */
[C---:B------:R-:W-:Y:S08]  /*5140*/  HMMA.16816.F32.BF16 R24, R176.reuse, R164, R24 ;  /* 0x000000a4b018723c */ /* 0x040ff00000041818 */
[-C--:B------:R-:W-:Y:S01]  /*5150*/  HMMA.16816.F32.BF16 R28, R176, R166.reuse, R28 ;  /* 0x000000a6b01c723c */ /* 0x080fe2000004181c */
[----:B------:R-:W5:Y:S04]  /*5160*/  LDL R178, [R1+0x28] ;  /* 0x0000280001b27983 */ /* 0x000f680000100800 */
[----:B------:R-:W5:Y:S03]  /*5170*/  LDL R177, [R1+0x24] ;  /* 0x0000240001b17983 */ /* 0x000f660000100800 */
[----:B------:R-:W-:Y:S01]  /*5180*/  HMMA.16816.F32.BF16 R32, R168, R166, R32 ;  /* 0x000000a6a820723c */ /* 0x000fe20000041820 */
[----:B------:R-:W5:Y:S03]  /*5190*/  LDL R176, [R1+0x14] ;  /* 0x0000140001b07983 */ /* 0x000f660000100800 */
[----:B------:R-:W-:Y:S04]  /*51a0*/  IMAD.WIDE.U32 R168, R191, -0x326172a9, RZ ;  /* 0xcd9e8d57bfa87825 */ /* 0x000fe800078e00ff */
[----:B------:R-:W-:Y:S01]  /*51b0*/  IMAD.SHL.U32 R170, R214, 0x10, RZ ;  /* 0x00000010d6aa7824 */ /* 0x000fe200078e00ff */
[----:B------:R-:W-:Y:S02]  /*51c0*/  LOP3.LUT R166, R196, UR15, R169, 0x96, !PT ;  /* 0x0000000fc4a67c12 */ /* 0x000fe4000f8e96a9 */
[----:B------:R-:W-:Y:S01]  /*51d0*/  FADD.FTZ R29, R250, R29 ;  /* 0x0000001dfa1d7221 */ /* 0x000fe20000010000 */
[----:B------:R-:W-:Y:S01]  /*51e0*/  FADD.FTZ R28, R252, R28 ;  /* 0x0000001cfc1c7221 */ /* 0x000fe20000010000 */
[----:B------:R-:W-:Y:S01]  /*51f0*/  LOP3.LUT R170, R170, 0x1c0, RZ, 0xc0, !PT ;  /* 0x000001c0aaaa7812 */ /* 0x000fe200078ec0ff */
[----:B------:R-:W-:Y:S04]  /*5200*/  IMAD.WIDE.U32 R166, R166, -0x2daee0ad, RZ ;  /* 0xd2511f53a6a67825 */ /* 0x000fe800078e00ff */
[----:B------:R-:W-:Y:S01]  /*5210*/  FADD.FTZ R30, R252, R30 ;  /* 0x0000001efc1e7221 */ /* 0x000fe20000010000 */
[----:B------:R-:W-:Y:S01]  /*5220*/  LOP3.LUT R170, R170, 0x38, R237, 0xf8, !PT ;  /* 0x00000038aaaa7812 */ /* 0x000fe200078ef8ed */
[----:B------:R-:W-:Y:S01]  /*5230*/  FADD.FTZ R31, R250, R31 ;  /* 0x0000001ffa1f7221 */ /* 0x000fe20000010000 */
[----:B------:R-:W-:Y:S01]  /*5240*/  FADD.FTZ R32, R252, R32 ;  /* 0x00000020fc207221 */ /* 0x000fe20000010000 */
[C---:B------:R-:W-:Y:S01]  /*5250*/  FADD.FTZ R33, R250.reuse, R33 ;  /* 0x00000021fa217221 */ /* 0x040fe20000010000 */
[----:B------:R-:W-:Y:S01]  /*5260*/  FADD.FTZ R35, R250, R35 ;  /* 0x00000023fa237221 */ /* 0x000fe20000010000 */
[----:B------:R-:W-:Y:S01]  /*5270*/  FADD.FTZ R34, R252, R34 ;  /* 0x00000022fc227221 */ /* 0x000fe20000010000 */
[C---:B------:R-:W-:Y:S01]  /*5280*/  FADD.FTZ R186, R193.reuse, R5 ;  /* 0x00000005c1ba7221 */ /* 0x040fe20000010000 */
[----:B------:R-:W-:Y:S02]  /*5290*/  @!P2 VIADD R5, R0, 0x1 ;  /* 0x000000010005a836 */ /* 0x000fe40000000000 */
[C---:B------:R-:W-:Y:S01]  /*52a0*/  FADD.FTZ R187, R193.reuse, R7 ;  /* 0x00000007c1bb7221 */ /* 0x040fe20000010000 */
[C---:B------:R-:W-:Y:S01]  /*52b0*/  FADD.FTZ R183, R193.reuse, R9 ;  /* 0x00000009c1b77221 */ /* 0x040fe20000010000 */
[----:B------:R-:W5:Y:S01]  /*52c0*/  LDL R7, [R1] ;  /* 0x0000000001077983 */ /* 0x000f620000100800 */
[----:B------:R-:W-:Y:S01]  /*52d0*/  FADD.FTZ R181, R193, R11 ;  /* 0x0000000bc1b57221 */ /* 0x000fe20000010000 */
[C---:B------:R-:W-:Y:S01]  /*52e0*/  @!P2 ISETP.GE.AND P1, PT, R5.reuse, R172, PT ;  /* 0x000000ac0500a20c */ /* 0x040fe20003f26270 */
[----:B------:R-:W-:Y:S01]  /*52f0*/  IMAD.WIDE.U32 R192, R192, -0x2daee0ad, RZ ;  /* 0xd2511f53c0c07825 */ /* 0x000fe200078e00ff */
[----:B------:R-:W-:Y:S02]  /*5300*/  @!P2 ISETP.GE.AND P4, PT, R5, R2, PT ;  /* 0x000000020500a20c */ /* 0x000fe40003f86270 */
[----:B------:R-:W-:Y:S01]  /*5310*/  @!P2 FSEL R186, R186, -INF , !P1 ;  /* 0xff800000babaa808 */ /* 0x000fe20004800000 */
[----:B------:R-:W-:Y:S01]  /*5320*/  IMAD.WIDE.U32 R10, R189, -0x326172a9, RZ ;  /* 0xcd9e8d57bd0a7825 */ /* 0x000fe200078e00ff */
[----:B------:R-:W-:Y:S02]  /*5330*/  @!P2 ISETP.GE.AND P1, PT, R5, R4, PT ;  /* 0x000000040500a20c */ /* 0x000fe40003f26270 */
[----:B------:R-:W-:Y:S02]  /*5340*/  @!P2 FSEL R181, R181, -INF , !P4 ;  /* 0xff800000b5b5a808 */ /* 0x000fe40006000000 */
[----:B------:R-:W-:Y:S02]  /*5350*/  @!P2 FSEL R187, R187, -INF , !P1 ;  /* 0xff800000bbbba808 */ /* 0x000fe40004800000 */
[-C--:B------:R-:W-:Y:S01]  /*5360*/  @!P2 ISETP.GE.AND P1, PT, R5, R3.reuse, PT ;  /* 0x000000030500a20c */ /* 0x080fe20003f26270 */
[----:B------:R-:W-:Y:S01]  /*5370*/  @!P2 VIADD R5, R0, 0x9 ;  /* 0x000000090005a836 */ /* 0x000fe20000000000 */
[----:B------:R-:W-:Y:S02]  /*5380*/  LOP3.LUT R190, R190, UR17, R193, 0x96, !PT ;  /* 0x00000011bebe7c12 */ /* 0x000fe4000f8e96c1 */
[----:B------:R-:W-:Y:S02]  /*5390*/  @!P2 FSEL R183, R183, -INF , !P1 ;  /* 0xff800000b7b7a808 */ /* 0x000fe40004800000 */
[-C--:B------:R-:W-:Y:S01]  /*53a0*/  @!P2 ISETP.GE.AND P1, PT, R0, R2.reuse, PT ;  /* 0x000000020000a20c */ /* 0x080fe20003f26270 */
[----:B------:R-:W-:Y:S01]  /*53b0*/  IMAD.WIDE.U32 R164, R190, -0x326172a9, RZ ;  /* 0xcd9e8d57bea47825 */ /* 0x000fe200078e00ff */
[-C--:B------:R-:W-:Y:S02]  /*53c0*/  @!P2 ISETP.GE.AND P4, PT, R5, R3.reuse, PT ;  /* 0x000000030500a20c */ /* 0x080fe40003f86270 */
[----:B------:R-:W-:Y:S02]  /*53d0*/  @!P2 FSEL R182, R182, -INF , !P1 ;  /* 0xff800000b6b6a808 */ /* 0x000fe40004800000 */
[-C--:B------:R-:W-:Y:S02]  /*53e0*/  @!P2 ISETP.GE.AND P1, PT, R6, R3.reuse, PT ;  /* 0x000000030600a20c */ /* 0x080fe40003f26270 */
[----:B------:R-:W-:Y:S01]  /*53f0*/  LOP3.LUT R194, R194, UR24, R11, 0x96, !PT ;  /* 0x00000018c2c27c12 */ /* 0x000fe2000f8e960b */
[C---:B--2---:R-:W-:Y:S01]  /*5400*/  FADD.FTZ R180, R201.reuse, R12 ;  /* 0x0000000cc9b47221 */ /* 0x044fe20000010000 */
[C---:B------:R-:W-:Y:S01]  /*5410*/  FADD.FTZ R174, R201.reuse, R14 ;  /* 0x0000000ec9ae7221 */ /* 0x040fe20000010000 */
[C---:B------:R-:W-:Y:S01]  /*5420*/  FADD.FTZ R16, R201.reuse, R16 ;  /* 0x00000010c9107221 */ /* 0x040fe20000010000 */
[----:B------:R-:W-:Y:S01]  /*5430*/  FADD.FTZ R18, R201, R18 ;  /* 0x00000012c9127221 */ /* 0x000fe20000010000 */
[----:B------:R-:W-:Y:S02]  /*5440*/  LOP3.LUT R14, R10, UR15, R165, 0x96, !PT ;  /* 0x0000000f0a0e7c12 */ /* 0x000fe4000f8e96a5 */
[----:B------:R-:W-:Y:S02]  /*5450*/  @!P2 FSEL R180, R180, -INF , !P1 ;  /* 0xff800000b4b4a808 */ /* 0x000fe40004800000 */
[----:B------:R-:W-:Y:S04]  /*5460*/  @!P2 ISETP.GE.AND P1, PT, R6, R2, PT ;  /* 0x000000020600a20c */ /* 0x000fe80003f26270 */
[----:B------:R-:W-:Y:S02]  /*5470*/  @!P2 FSEL R174, R174, -INF , !P1 ;  /* 0xff800000aeaea808 */ /* 0x000fe40004800000 */
[----:B------:R-:W-:Y:S04]  /*5480*/  @!P2 ISETP.GE.AND P1, PT, R6, R172, PT ;  /* 0x000000ac0600a20c */ /* 0x000fe80003f26270 */
[----:B------:R-:W-:Y:S02]  /*5490*/  @!P2 FSEL R16, R16, -INF , !P1 ;  /* 0xff8000001010a808 */ /* 0x000fe40004800000 */
[----:B------:R-:W-:Y:S01]  /*54a0*/  @!P2 ISETP.GE.AND P1, PT, R6, R4, PT ;  /* 0x000000040600a20c */ /* 0x000fe20003f26270 */
[----:B------:R-:W-:Y:S03]  /*54b0*/  @!P2 VIADD R6, R0, 0x10 ;  /* 0x000000100006a836 */ /* 0x000fe60000000000 */
[----:B------:R-:W-:Y:S02]  /*54c0*/  @!P2 FSEL R18, R18, -INF , !P1 ;  /* 0xff8000001212a808 */ /* 0x000fe40004800000 */
[----:B------:R-:W-:Y:S01]  /*54d0*/  @!P2 ISETP.GE.AND P1, PT, R6, R172, PT ;  /* 0x000000ac0600a20c */ /* 0x000fe20003f26270 */
[C---:B---3--:R-:W-:Y:S01]  /*54e0*/  FADD.FTZ R20, R8.reuse, R20 ;  /* 0x0000001408147221 */ /* 0x048fe20000010000 */
[C---:B------:R-:W-:Y:S01]  /*54f0*/  FADD.FTZ R22, R8.reuse, R22 ;  /* 0x0000001608167221 */ /* 0x040fe20000010000 */
[C---:B------:R-:W-:Y:S01]  /*5500*/  FADD.FTZ R24, R8.reuse, R24 ;  /* 0x0000001808187221 */ /* 0x040fe20000010000 */
[----:B------:R-:W-:Y:S02]  /*5510*/  FADD.FTZ R26, R8, R26 ;  /* 0x0000001a081a7221 */ /* 0x000fe40000010000 */
[----:B------:R-:W-:Y:S01]  /*5520*/  @!P2 FSEL R20, R20, -INF , !P1 ;  /* 0xff8000001414a808 */ /* 0x000fe20004800000 */
[----:B----4-:R-:W-:Y:S01]  /*5530*/  FADD.FTZ R175, R200, R13 ;  /* 0x0000000dc8af7221 */ /* 0x010fe20000010000 */
[----:B------:R-:W-:Y:S01]  /*5540*/  @!P2 ISETP.GE.AND P1, PT, R6, R4, PT ;  /* 0x000000040600a20c */ /* 0x000fe20003f26270 */
[C---:B------:R-:W-:Y:S01]  /*5550*/  FADD.FTZ R173, R200.reuse, R15 ;  /* 0x0000000fc8ad7221 */ /* 0x040fe20000010000 */
[C---:B------:R-:W-:Y:S01]  /*5560*/  FADD.FTZ R17, R200.reuse, R17 ;  /* 0x00000011c8117221 */ /* 0x040fe20000010000 */
[----:B------:R-:W-:Y:S01]  /*5570*/  FADD.FTZ R19, R200, R19 ;  /* 0x00000013c8137221 */ /* 0x000fe20000010000 */
[----:B------:R-:W-:Y:S01]  /*5580*/  @!P2 FSEL R22, R22, -INF , !P1 ;  /* 0xff8000001616a808 */ /* 0x000fe20004800000 */
[----:B------:R-:W-:Y:S01]  /*5590*/  IMAD.WIDE.U32 R14, R14, -0x2daee0ad, RZ ;  /* 0xd2511f530e0e7825 */ /* 0x000fe200078e00ff */
[-C--:B------:R-:W-:Y:S02]  /*55a0*/  @!P2 ISETP.GE.AND P1, PT, R6, R3.reuse, PT ;  /* 0x000000030600a20c */ /* 0x080fe40003f26270 */
[----:B------:R-:W-:Y:S02]  /*55b0*/  @!P2 FSEL R175, R175, -INF , !P4 ;  /* 0xff800000afafa808 */ /* 0x000fe40006000000 */
[----:B------:R-:W-:Y:S02]  /*55c0*/  @!P2 FSEL R24, R24, -INF , !P1 ;  /* 0xff8000001818a808 */ /* 0x000fe40004800000 */
[-C--:B------:R-:W-:Y:S02]  /*55d0*/  @!P2 ISETP.GE.AND P1, PT, R6, R2.reuse, PT ;  /* 0x000000020600a20c */ /* 0x080fe40003f26270 */
[----:B------:R-:W2:Y:S01]  /*55e0*/  LDL R6, [R1+0x20] ;  /* 0x0000200001067983 */ /* 0x000ea20000100800 */
[----:B------:R-:W-:Y:S02]  /*55f0*/  @!P2 ISETP.GE.AND P4, PT, R5, R2, PT ;  /* 0x000000020500a20c */ /* 0x000fe40003f86270 */
[----:B------:R-:W-:Y:S02]  /*5600*/  @!P2 FSEL R26, R26, -INF , !P1 ;  /* 0xff8000001a1aa808 */ /* 0x000fe40004800000 */
[----:B------:R-:W-:Y:S02]  /*5610*/  @!P2 FSEL R173, R173, -INF , !P4 ;  /* 0xff800000adada808 */ /* 0x000fe40006000000 */
[----:B------:R-:W-:Y:S04]  /*5620*/  @!P2 ISETP.GE.AND P4, PT, R5, R172, PT ;  /* 0x000000ac0500a20c */ /* 0x000fe80003f86270 */
[----:B------:R-:W-:Y:S02]  /*5630*/  @!P2 FSEL R17, R17, -INF , !P4 ;  /* 0xff8000001111a808 */ /* 0x000fe40006000000 */
[----:B------:R-:W-:Y:S01]  /*5640*/  @!P2 ISETP.GE.AND P4, PT, R5, R4, PT ;  /* 0x000000040500a20c */ /* 0x000fe20003f86270 */
[C---:B------:R-:W-:Y:S03]  /*5650*/  @!P2 VIADD R5, R0.reuse, 0x11 ;  /* 0x000000110005a836 */ /* 0x040fe60000000000 */
[----:B------:R-:W-:Y:S02]  /*5660*/  @!P2 FSEL R19, R19, -INF , !P4 ;  /* 0xff8000001313a808 */ /* 0x000fe40006000000 */
[----:B------:R-:W-:Y:S01]  /*5670*/  @!P2 ISETP.GE.AND P4, PT, R5, R172, PT ;  /* 0x000000ac0500a20c */ /* 0x000fe20003f86270 */
[C---:B-----5:R-:W-:Y:S01]  /*5680*/  FADD.FTZ R21, R7.reuse, R21 ;  /* 0x0000001507157221 */ /* 0x060fe20000010000 */
[C---:B------:R-:W-:Y:S01]  /*5690*/  FADD.FTZ R23, R7.reuse, R23 ;  /* 0x0000001707177221 */ /* 0x040fe20000010000 */
[C---:B------:R-:W-:Y:S01]  /*56a0*/  FADD.FTZ R25, R7.reuse, R25 ;  /* 0x0000001907197221 */ /* 0x040fe20000010000 */
[----:B------:R-:W-:Y:S02]  /*56b0*/  FADD.FTZ R27, R7, R27 ;  /* 0x0000001b071b7221 */ /* 0x000fe40000010000 */
[----:B------:R-:W-:Y:S02]  /*56c0*/  @!P2 FSEL R21, R21, -INF , !P4 ;  /* 0xff8000001515a808 */ /* 0x000fe40006000000 */
[----:B------:R-:W-:Y:S04]  /*56d0*/  @!P2 ISETP.GE.AND P4, PT, R5, R4, PT ;  /* 0x000000040500a20c */ /* 0x000fe80003f86270 */
[----:B------:R-:W-:Y:S02]  /*56e0*/  @!P2 FSEL R23, R23, -INF , !P4 ;  /* 0xff8000001717a808 */ /* 0x000fe40006000000 */
[-C--:B------:R-:W-:Y:S04]  /*56f0*/  @!P2 ISETP.GE.AND P4, PT, R5, R3.reuse, PT ;  /* 0x000000030500a20c */ /* 0x080fe80003f86270 */
[----:B------:R-:W-:Y:S02]  /*5700*/  @!P2 FSEL R25, R25, -INF , !P4 ;  /* 0xff8000001919a808 */ /* 0x000fe40006000000 */
[-C--:B------:R-:W-:Y:S01]  /*5710*/  @!P2 ISETP.GE.AND P4, PT, R5, R2.reuse, PT ;  /* 0x000000020500a20c */ /* 0x080fe20003f86270 */
[C---:B------:R-:W-:Y:S02]  /*5720*/  @!P2 VIADD R5, R0.reuse, 0x18 ;  /* 0x000000180005a836 */ /* 0x040fe40000000000 */
[----:B------:R-:W-:Y:S01]  /*5730*/  @!P2 VIADD R0, R0, 0x19 ;  /* 0x000000190000a836 */ /* 0x000fe20000000000 */
[----:B------:R-:W-:Y:S02]  /*5740*/  @!P2 FSEL R27, R27, -INF , !P4 ;  /* 0xff8000001b1ba808 */ /* 0x000fe40006000000 */
[-C--:B------:R-:W-:Y:S02]  /*5750*/  @!P2 ISETP.GE.AND P1, PT, R5, R3.reuse, PT ;  /* 0x000000030500a20c */ /* 0x080fe40003f26270 */
[----:B------:R-:W-:Y:S02]  /*5760*/  @!P2 ISETP.GE.AND P4, PT, R0, R3, PT ;  /* 0x000000030000a20c */ /* 0x000fe40003f86270 */
[----:B------:R-:W-:Y:S02]  /*5770*/  @!P2 FSEL R28, R28, -INF , !P1 ;  /* 0xff8000001c1ca808 */ /* 0x000fe40004800000 */
[----:B------:R-:W-:Y:S02]  /*5780*/  @!P2 FSEL R29, R29, -INF , !P4 ;  /* 0xff8000001d1da808 */ /* 0x000fe40006000000 */
[-C--:B------:R-:W-:Y:S02]  /*5790*/  @!P2 ISETP.GE.AND P1, PT, R5, R2.reuse, PT ;  /* 0x000000020500a20c */ /* 0x080fe40003f26270 */
[----:B------:R-:W-:Y:S01]  /*57a0*/  @!P2 ISETP.GE.AND P4, PT, R0, R2, PT ;  /* 0x000000020000a20c */ /* 0x000fe20003f86270 */
[----:B------:R-:W-:Y:S01]  /*57b0*/  IMAD.WIDE.U32 R2, R195, -0x2daee0ad, RZ ;  /* 0xd2511f53c3027825 */ /* 0x000fe200078e00ff */
[----:B------:R-:W-:Y:S02]  /*57c0*/  @!P2 FSEL R30, R30, -INF , !P1 ;  /* 0xff8000001e1ea808 */ /* 0x000fe40004800000 */
[-C--:B------:R-:W-:Y:S02]  /*57d0*/  @!P2 ISETP.GE.AND P1, PT, R5, R172.reuse, PT ;  /* 0x000000ac0500a20c */ /* 0x080fe40003f26270 */
[----:B------:R-:W-:Y:S02]  /*57e0*/  LOP3.LUT R8, R2, UR58, R167, 0x96, !PT ;  /* 0x0000003a02087c12 */ /* 0x000fe4000f8e96a7 */
[----:B------:R-:W-:Y:S01]  /*57f0*/  LOP3.LUT R12, R198, UR14, R3, 0x96, !PT ;  /* 0x0000000ec60c7c12 */ /* 0x000fe2000f8e9603 */
[----:B------:R-:W-:Y:S01]  /*5800*/  IMAD.WIDE.U32 R2, R194, -0x2daee0ad, RZ ;  /* 0xd2511f53c2027825 */ /* 0x000fe200078e00ff */
[----:B------:R-:W-:Y:S02]  /*5810*/  @!P2 FSEL R31, R31, -INF , !P4 ;  /* 0xff8000001f1fa808 */ /* 0x000fe40006000000 */
[----:B------:R-:W-:Y:S01]  /*5820*/  @!P2 ISETP.GE.AND P4, PT, R0, R172, PT ;  /* 0x000000ac0000a20c */ /* 0x000fe20003f86270 */
[----:B------:R-:W-:Y:S01]  /*5830*/  IMAD.WIDE.U32 R12, R12, -0x326172a9, RZ ;  /* 0xcd9e8d570c0c7825 */ /* 0x000fe200078e00ff */
[----:B------:R-:W-:Y:S02]  /*5840*/  @!P2 FSEL R32, R32, -INF , !P1 ;  /* 0xff8000002020a808 */ /* 0x000fe40004800000 */
[----:B------:R-:W-:Y:S01]  /*5850*/  @!P2 FSEL R33, R33, -INF , !P4 ;  /* 0xff8000002121a808 */ /* 0x000fe20006000000 */
[----:B------:R-:W-:Y:S01]  /*5860*/  IMAD.WIDE.U32 R8, R8, -0x326172a9, RZ ;  /* 0xcd9e8d5708087825 */ /* 0x000fe200078e00ff */
[-C--:B------:R-:W-:Y:S02]  /*5870*/  @!P2 ISETP.GE.AND P1, PT, R5, R4.reuse, PT ;  /* 0x000000040500a20c */ /* 0x080fe40003f26270 */
[----:B------:R-:W-:Y:S01]  /*5880*/  @!P2 ISETP.GE.AND P4, PT, R0, R4, PT ;  /* 0x000000040000a20c */ /* 0x000fe20003f86270 */
[----:B------:R-:W-:Y:S01]  /*5890*/  FMUL.FTZ R4, R178, 1.4426950216293334961 ;  /* 0x3fb8aa3bb2047820 */ /* 0x000fe20000410000 */
[----:B------:R-:W-:Y:S02]  /*58a0*/  LOP3.LUT R5, R12, UR55, R9, 0x96, !PT ;  /* 0x000000370c057c12 */ /* 0x000fe4000f8e9609 */
[----:B------:R-:W-:Y:S02]  /*58b0*/  @!P2 FSEL R35, R35, -INF , !P4 ;  /* 0xff8000002323a808 */ /* 0x000fe40006000000 */
[C---:B------:R-:W-:Y:S02]  /*58c0*/  LOP3.LUT R0, R5.reuse, 0xff, RZ, 0xc0, !PT ;  /* 0x000000ff05007812 */ /* 0x040fe400078ec0ff */
[----:B------:R-:W-:Y:S02]  /*58d0*/  FSETP.NEU.FTZ.AND P4, PT, R178, -INF , PT ;  /* 0xff800000b200780b */ /* 0x000fe40003f9d000 */
[----:B------:R-:W-:Y:S02]  /*58e0*/  @!P2 FSEL R34, R34, -INF , !P1 ;  /* 0xff8000002222a808 */ /* 0x000fe40004800000 */
[----:B------:R-:W-:Y:S02]  /*58f0*/  ISETP.LE.U32.AND P1, PT, R0, UR5, PT ;  /* 0x0000000500007c0c */ /* 0x000fe4000bf23070 */
[----:B------:R-:W-:Y:S02]  /*5900*/  FSEL R4, R4, RZ, P4 ;  /* 0x000000ff04047208 */ /* 0x000fe40002000000 */
[----:B------:R-:W-:Y:S02]  /*5910*/  LOP3.LUT R0, R5, 0xffff, RZ, 0xc0, !PT ;  /* 0x0000ffff05007812 */ /* 0x000fe400078ec0ff */
[----:B------:R-:W-:Y:S01]  /*5920*/  LOP3.LUT R10, R192, UR14, R3, 0x96, !PT ;  /* 0x0000000ec00a7c12 */ /* 0x000fe2000f8e9603 */
[C---:B------:R-:W-:Y:S01]  /*5930*/  FMUL.FTZ R3, R177.reuse, 1.4426950216293334961 ;  /* 0x3fb8aa3bb1037820 */ /* 0x040fe20000410000 */
[----:B------:R-:W-:Y:S01]  /*5940*/  FSETP.NEU.FTZ.AND P2, PT, R177, -INF , PT ;  /* 0xff800000b100780b */ /* 0x000fe20003f5d000 */
[----:B------:R-:W-:Y:S01]  /*5950*/  FFMA.FTZ R185, R185, UR12, -R4 ;  /* 0x0000000cb9b97c23 */ /* 0x000fe20008010804 */
[----:B------:R-:W-:Y:S01]  /*5960*/  SHF.R.U32.HI R0, RZ, 0x8, R0 ;  /* 0x00000008ff007819 */ /* 0x000fe20000011600 */
[--C-:B------:R-:W-:Y:S01]  /*5970*/  FFMA.FTZ R186, R186, UR12, -R4.reuse ;  /* 0x0000000cbaba7c23 */ /* 0x100fe20008010804 */
[----:B------:R-:W-:Y:S01]  /*5980*/  LOP3.LUT R7, R2, UR58, R15, 0x96, !PT ;  /* 0x0000003a02077c12 */ /* 0x000fe2000f8e960f */
[----:B------:R-:W1:Y:S01]  /*5990*/  MUFU.EX2 R224, R185 ;  /* 0x000000b900e07308 */ /* 0x000e620000000800 */
[----:B------:R-:W-:Y:S01]  /*59a0*/  FSEL R3, R3, RZ, P2 ;  /* 0x000000ff03037208 */ /* 0x000fe20001000000 */
[----:B------:R-:W-:Y:S01]  /*59b0*/  IMAD.WIDE.U32 R10, R10, -0x326172a9, RZ ;  /* 0xcd9e8d570a0a7825 */ /* 0x000fe200078e00ff */
[----:B------:R-:W-:Y:S07]  /*59c0*/  LOP3.LUT R0, R0, 0xffff, RZ, 0xc0, !PT ;  /* 0x0000ffff00007812 */ /* 0x000fee00078ec0ff */
[----:B------:R-:W3:Y:S01]  /*59d0*/  MUFU.EX2 R221, R186 ;  /* 0x000000ba00dd7308 */ /* 0x000ee20000000800 */
[----:B------:R-:W-:Y:S01]  /*59e0*/  FSETP.NEU.FTZ.AND P2, PT, R176, -INF , PT ;  /* 0xff800000b000780b */ /* 0x000fe20003f5d000 */
[----:B------:R-:W-:Y:S01]  /*59f0*/  FFMA.FTZ R187, R187, UR12, -R3 ;  /* 0x0000000cbbbb7c23 */ /* 0x000fe20008010803 */
[----:B------:R-:W-:Y:S01]  /*5a00*/  PRMT R9, R5, 0x7632, R9 ;  /* 0x0000763205097816 */ /* 0x000fe20000000009 */
[----:B------:R-:W-:Y:S01]  /*5a10*/  FFMA.FTZ R188, R188, UR12, -R3 ;  /* 0x0000000cbcbc7c23 */ /* 0x000fe20008010803 */
[----:B------:R-:W-:Y:S05]  /*5a20*/  SHF.R.U32.HI R12, RZ, 0x18, R5 ;  /* 0x00000018ff0c7819 */ /* 0x000fea0000011605 */
[----:B------:R-:W4:Y:S01]  /*5a30*/  MUFU.EX2 R231, R187 ;  /* 0x000000bb00e77308 */ /* 0x000f220000000800 */
[--C-:B------:R-:W-:Y:S01]  /*5a40*/  FFMA.FTZ R16, R16, UR12, -R4.reuse ;  /* 0x0000000c10107c23 */ /* 0x100fe20008010804 */
[--C-:B------:R-:W-:Y:S01]  /*5a50*/  FFMA.FTZ R17, R17, UR12, -R4.reuse ;  /* 0x0000000c11117c23 */ /* 0x100fe20008010804 */
[--C-:B------:R-:W-:Y:S01]  /*5a60*/  FFMA.FTZ R18, R18, UR12, -R3.reuse ;  /* 0x0000000c12127c23 */ /* 0x100fe20008010803 */
[----:B-1----:R-:W-:Y:S06]  /*5a70*/  @!P1 FADD.FTZ R224, -R224, -RZ ;  /* 0x800000ffe0e09221 */ /* 0x002fec0000010100 */
[----:B------:R-:W1:Y:S01]  /*5a80*/  MUFU.EX2 R232, R188 ;  /* 0x000000bc00e87308 */ /* 0x000e620000000800 */
[--C-:B------:R-:W-:Y:S01]  /*5a90*/  FFMA.FTZ R20, R20, UR12, -R4.reuse ;  /* 0x0000000c14147c23 */ /* 0x100fe20008010804 */
[--C-:B------:R-:W-:Y:S01]  /*5aa0*/  FFMA.FTZ R19, R19, UR12, -R3.reuse ;  /* 0x0000000c13137c23 */ /* 0x100fe20008010803 */
[--C-:B------:R-:W-:Y:S07]  /*5ab0*/  FFMA.FTZ R21, R21, UR12, -R4.reuse ;  /* 0x0000000c15157c23 */ /* 0x100fee0008010804 */
[----:B------:R-:W-:Y:S01]  /*5ac0*/  MUFU.EX2 R197, R16 ;  /* 0x0000001000c57308 */ /* 0x000fe20000000800 */
[--C-:B------:R-:W-:Y:S01]  /*5ad0*/  FFMA.FTZ R22, R22, UR12, -R3.reuse ;  /* 0x0000000c16167c23 */ /* 0x100fe20008010803 */
[--C-:B------:R-:W-:Y:S01]  /*5ae0*/  FFMA.FTZ R34, R34, UR12, -R3.reuse ;  /* 0x0000000c22227c23 */ /* 0x100fe20008010803 */
[--C-:B------:R-:W-:Y:S07]  /*5af0*/  FFMA.FTZ R23, R23, UR12, -R3.reuse ;  /* 0x0000000c17177c23 */ /* 0x100fee0008010803 */
[----:B------:R-:W-:Y:S01]  /*5b00*/  MUFU.EX2 R189, R17 ;  /* 0x0000001100bd7308 */ /* 0x000fe20000000800 */
[----:B------:R-:W-:Y:S01]  /*5b10*/  FFMA.FTZ R3, R35, UR12, -R3 ;  /* 0x0000000c23037c23 */ /* 0x000fe20008010803 */
[--C-:B------:R-:W-:Y:S01]  /*5b20*/  FFMA.FTZ R32, R32, UR12, -R4.reuse ;  /* 0x0000000c20207c23 */ /* 0x100fe20008010804 */
[----:B------:R-:W-:Y:S01]  /*5b30*/  FFMA.FTZ R4, R33, UR12, -R4 ;  /* 0x0000000c21047c23 */ /* 0x000fe20008010804 */
[C---:B--2---:R-:W-:Y:S01]  /*5b40*/  FMUL.FTZ R2, R6.reuse, 1.4426950216293334961 ;  /* 0x3fb8aa3b06027820 */ /* 0x044fe20000410000 */
[----:B------:R-:W-:Y:S01]  /*5b50*/  FSETP.NEU.FTZ.AND P4, PT, R6, -INF , PT ;  /* 0xff8000000600780b */ /* 0x000fe20003f9d000 */
[----:B------:R-:W-:Y:S04]  /*5b60*/  FMUL.FTZ R6, R176, 1.4426950216293334961 ;  /* 0x3fb8aa3bb0067820 */ /* 0x000fe80000410000 */
[----:B------:R-:W-:Y:S01]  /*5b70*/  MUFU.EX2 R226, R18 ;  /* 0x0000001200e27308 */ /* 0x000fe20000000800 */
[----:B------:R-:W-:Y:S02]  /*5b80*/  FSEL R2, R2, RZ, P4 ;  /* 0x000000ff02027208 */ /* 0x000fe40002000000 */
[----:B------:R-:W-:Y:S07]  /*5b90*/  ISETP.LE.U32.AND P4, PT, R0, UR5, PT ;  /* 0x0000000500007c0c */ /* 0x000fee000bf83070 */
[----:B------:R-:W-:Y:S01]  /*5ba0*/  MUFU.EX2 R185, R20 ;  /* 0x0000001400b97308 */ /* 0x000fe20000000800 */
[----:B------:R-:W-:Y:S01]  /*5bb0*/  FSEL R0, R6, RZ, P2 ;  /* 0x000000ff06007208 */ /* 0x000fe20001000000 */
[----:B------:R-:W-:Y:S01]  /*5bc0*/  IMAD.WIDE.U32 R6, R7, -0x326172a9, RZ ;  /* 0xcd9e8d5707067825 */ /* 0x000fe200078e00ff */
[----:B------:R-:W-:Y:S07]  /*5bd0*/  ISETP.LE.U32.AND P2, PT, R12, UR5, PT ;  /* 0x000000050c007c0c */ /* 0x000fee000bf43070 */
[----:B------:R-:W-:Y:S01]  /*5be0*/  MUFU.EX2 R225, R19 ;  /* 0x0000001300e17308 */ /* 0x000fe20000000800 */
[--C-:B------:R-:W-:Y:S01]  /*5bf0*/  FFMA.FTZ R184, R184, UR12, -R2.reuse ;  /* 0x0000000cb8b87c23 */ /* 0x100fe20008010802 */
[----:B------:R-:W-:Y:S01]  /*5c00*/  FFMA.FTZ R183, R183, UR12, -R2 ;  /* 0x0000000cb7b77c23 */ /* 0x000fe20008010802 */
[----:B------:R-:W-:Y:S01]  /*5c10*/  LOP3.LUT R5, R10, UR55, R7, 0x96, !PT ;  /* 0x000000370a057c12 */ /* 0x000fe2000f8e9607 */
[----:B------:R-:W-:Y:S01]  /*5c20*/  FFMA.FTZ R182, R182, UR12, -R0 ;  /* 0x0000000cb6b67c23 */ /* 0x000fe20008010800 */
[----:B------:R-:W-:Y:S05]  /*5c30*/  LOP3.LUT R7, R9, 0xff, RZ, 0xc0, !PT ;  /* 0x000000ff09077812 */ /* 0x000fea00078ec0ff */
[----:B------:R-:W2:Y:S01]  /*5c40*/  MUFU.EX2 R235, R184 ;  /* 0x000000b800eb7308 */ /* 0x000ea20000000800 */
[----:B------:R-:W-:Y:S01]  /*5c50*/  LOP3.LUT R10, R5, 0xffff, RZ, 0xc0, !PT ;  /* 0x0000ffff050a7812 */ /* 0x000fe200078ec0ff */
[----:B---3--:R-:W-:Y:S01]  /*5c60*/  @!P4 FADD.FTZ R221, -R221, -RZ ;  /* 0x800000ffddddc221 */ /* 0x008fe20000010100 */
[----:B------:R-:W-:Y:S07]  /*5c70*/  ISETP.LE.U32.AND P1, PT, R7, UR5, PT ;  /* 0x0000000507007c0c */ /* 0x000fee000bf23070 */
[----:B------:R-:W-:Y:S01]  /*5c80*/  MUFU.EX2 R233, R183 ;  /* 0x000000b700e97308 */ /* 0x000fe20000000800 */
[----:B------:R-:W-:Y:S01]  /*5c90*/  LOP3.LUT R7, R5, 0xff, RZ, 0xc0, !PT ;  /* 0x000000ff05077812 */ /* 0x000fe200078ec0ff */
[----:B----4-:R-:W-:Y:S01]  /*5ca0*/  @!P2 FADD.FTZ R231, -R231, -RZ ;  /* 0x800000ffe7e7a221 */ /* 0x010fe20000010100 */
[----:B------:R-:W-:Y:S07]  /*5cb0*/  SHF.R.U32.HI R10, RZ, 0x8, R10 ;  /* 0x00000008ff0a7819 */ /* 0x000fee000001160a */
[----:B------:R-:W3:Y:S01]  /*5cc0*/  MUFU.EX2 R236, R182 ;  /* 0x000000b600ec7308 */ /* 0x000ee20000000800 */
[----:B------:R-:W-:Y:S01]  /*5cd0*/  ISETP.LE.U32.AND P4, PT, R7, UR5, PT ;  /* 0x0000000507007c0c */ /* 0x000fe2000bf83070 */
[----:B------:R-:W-:Y:S01]  /*5ce0*/  FFMA.FTZ R181, R181, UR12, -R0 ;  /* 0x0000000cb5b57c23 */ /* 0x000fe20008010800 */
[----:B------:R-:W-:Y:S01]  /*5cf0*/  PRMT R7, R5, 0x7632, R7 ;  /* 0x0000763205077816 */ /* 0x000fe20000000007 */
[--C-:B------:R-:W-:Y:S01]  /*5d00*/  FFMA.FTZ R180, R180, UR12, -R2.reuse ;  /* 0x0000000cb4b47c23 */ /* 0x100fe20008010802 */
[----:B------:R-:W-:Y:S05]  /*5d10*/  SHF.R.U32.HI R5, RZ, 0x18, R5 ;  /* 0x00000018ff057819 */ /* 0x000fea0000011605 */
[----:B------:R-:W4:Y:S01]  /*5d20*/  MUFU.EX2 R234, R181 ;  /* 0x000000b500ea7308 */ /* 0x000f220000000800 */
[----:B------:R-:W-:Y:S01]  /*5d30*/  LOP3.LUT R9, R7, 0xff, RZ, 0xc0, !PT ;  /* 0x000000ff07097812 */ /* 0x000fe200078ec0ff */
[----:B-1----:R-:W-:Y:S01]  /*5d40*/  @!P1 FADD.FTZ R232, -R232, -RZ ;  /* 0x800000ffe8e89221 */ /* 0x002fe20000010100 */
[----:B------:R-:W-:Y:S01]  /*5d50*/  LOP3.LUT R7, R10, 0xffff, RZ, 0xc0, !PT ;  /* 0x0000ffff0a077812 */ /* 0x000fe200078ec0ff */
[----:B------:R-:W-:Y:S01]  /*5d60*/  FFMA.FTZ R175, R175, UR12, -R2 ;  /* 0x0000000cafaf7c23 */ /* 0x000fe20008010802 */
[----:B------:R-:W-:Y:S05]  /*5d70*/  ISETP.LE.U32.AND P1, PT, R9, UR5, PT ;  /* 0x0000000509007c0c */ /* 0x000fea000bf23070 */
[----:B------:R-:W-:Y:S01]  /*5d80*/  MUFU.EX2 R228, R180 ;  /* 0x000000b400e47308 */ /* 0x000fe20000000800 */
[----:B------:R-:W-:Y:S01]  /*5d90*/  ISETP.LE.U32.AND P2, PT, R7, UR5, PT ;  /* 0x0000000507007c0c */ /* 0x000fe2000bf43070 */
[----:B--2---:R-:W-:Y:S01]  /*5da0*/  @!P4 FADD.FTZ R235, -R235, -RZ ;  /* 0x800000ffebebc221 */ /* 0x004fe20000010100 */
[----:B------:R-:W-:Y:S07]  /*5db0*/  ISETP.LE.U32.AND P4, PT, R5, UR5, PT ;  /* 0x0000000505007c0c */ /* 0x000fee000bf83070 */
[----:B------:R-:W1:Y:S01]  /*5dc0*/  MUFU.EX2 R227, R175 ;  /* 0x000000af00e37308 */ /* 0x000e620000000800 */
[----:B------:R-:W-:Y:S01]  /*5dd0*/  PRMT R7, R6, 0x7770, RZ ;  /* 0x0000777006077816 */ /* 0x000fe200000000ff */
[--C-:B------:R-:W-:Y:S01]  /*5de0*/  FFMA.FTZ R174, R174, UR12, -R0.reuse ;  /* 0x0000000caeae7c23 */ /* 0x100fe20008010800 */
[----:B------:R-:W-:Y:S01]  /*5df0*/  PRMT R5, R6, 0x7771, RZ ;  /* 0x0000777106057816 */ /* 0x000fe200000000ff */
[----:B------:R-:W-:Y:S01]  /*5e00*/  FFMA.FTZ R173, R173, UR12, -R0 ;  /* 0x0000000cadad7c23 */ /* 0x000fe20008010800 */
[----:B------:R-:W-:Y:S05]  /*5e10*/  LOP3.LUT R12, R168, UR59, R13, 0x96, !PT ;  /* 0x0000003ba80c7c12 */ /* 0x000fea000f8e960d */
[----:B------:R-:W2:Y:S01]  /*5e20*/  MUFU.EX2 R230, R174 ;  /* 0x000000ae00e67308 */ /* 0x000ea20000000800 */
[----:B------:R-:W-:Y:S01]  /*5e30*/  LOP3.LUT R9, R164, UR59, R11, 0x96, !PT ;  /* 0x0000003ba4097c12 */ /* 0x000fe2000f8e960b */
[----:B---3--:R-:W-:Y:S01]  /*5e40*/  @!P1 FADD.FTZ R236, -R236, -RZ ;  /* 0x800000ffecec9221 */ /* 0x008fe20000010100 */
[----:B------:R-:W-:Y:S01]  /*5e50*/  ISETP.GT.U32.AND P1, PT, R5, UR5, PT ;  /* 0x0000000505007c0c */ /* 0x000fe2000bf24070 */
[----:B------:R-:W-:Y:S01]  /*5e60*/  @!P2 FADD.FTZ R233, -R233, -RZ ;  /* 0x800000ffe9e9a221 */ /* 0x000fe20000010100 */
[----:B------:R-:W-:Y:S01]  /*5e70*/  ISETP.LE.U32.AND P2, PT, R7, UR5, PT ;  /* 0x0000000507007c0c */ /* 0x000fe2000bf43070 */
[----:B----4-:R-:W-:Y:S01]  /*5e80*/  @!P4 FADD.FTZ R234, -R234, -RZ ;  /* 0x800000ffeaeac221 */ /* 0x010fe20000010100 */
[C---:B------:R-:W-:Y:S03]  /*5e90*/  PRMT R5, R6.reuse, 0x7772, RZ ;  /* 0x0000777206057816 */ /* 0x040fe600000000ff */
[----:B------:R-:W3:Y:S01]  /*5ea0*/  MUFU.EX2 R229, R173 ;  /* 0x000000ad00e57308 */ /* 0x000ee20000000800 */
[----:B------:R-:W-:Y:S01]  /*5eb0*/  PRMT R6, R6, 0x7773, RZ ;  /* 0x0000777306067816 */ /* 0x000fe200000000ff */
[----:B------:R-:W-:Y:S01]  /*5ec0*/  FFMA.FTZ R24, R24, UR12, -R2 ;  /* 0x0000000c18187c23 */ /* 0x000fe20008010802 */
[----:B------:R-:W-:Y:S07]  /*5ed0*/  ISETP.GT.U32.AND P4, PT, R5, UR5, PT ;  /* 0x0000000505007c0c */ /* 0x000fee000bf84070 */
[----:B------:R-:W4:Y:S01]  /*5ee0*/  MUFU.EX2 R186, R21 ;  /* 0x0000001500ba7308 */ /* 0x000f220000000800 */
[C---:B------:R-:W-:Y:S01]  /*5ef0*/  PRMT R5, R8.reuse, 0x7770, RZ ;  /* 0x0000777008057816 */ /* 0x040fe200000000ff */
[----:B------:R-:W-:Y:S01]  /*5f00*/  FFMA.FTZ R27, R27, UR12, -R0 ;  /* 0x0000000c1b1b7c23 */ /* 0x000fe20008010800 */
[----:B------:R-:W-:Y:S01]  /*5f10*/  PRMT R11, R8, 0x7772, RZ ;  /* 0x00007772080b7816 */ /* 0x000fe200000000ff */
[----:B-1----:R-:W-:Y:S01]  /*5f20*/  @P1 FADD.FTZ R227, -R227, -RZ ;  /* 0x800000ffe3e31221 */ /* 0x002fe20000010100 */
[----:B------:R-:W-:Y:S01]  /*5f30*/  ISETP.LE.U32.AND P1, PT, R5, UR5, PT ;  /* 0x0000000505007c0c */ /* 0x000fe2000bf23070 */
[----:B------:R-:W-:Y:S01]  /*5f40*/  @!P2 FADD.FTZ R228, -R228, -RZ ;  /* 0x800000ffe4e4a221 */ /* 0x000fe20000010100 */
[----:B------:R-:W-:Y:S01]  /*5f50*/  ISETP.GT.U32.AND P2, PT, R6, UR5, PT ;  /* 0x0000000506007c0c */ /* 0x000fe2000bf44070 */
[----:B------:R-:W-:Y:S01]  /*5f60*/  IMAD.WIDE.U32 R6, R12, -0x2daee0ad, RZ ;  /* 0xd2511f530c067825 */ /* 0x000fe200078e00ff */
[C---:B------:R-:W-:Y:S01]  /*5f70*/  PRMT R5, R8.reuse, 0x7771, RZ ;  /* 0x0000777108057816 */ /* 0x040fe200000000ff */
[----:B------:R-:W-:Y:S01]  /*5f80*/  MUFU.EX2 R220, R24 ;  /* 0x0000001800dc7308 */ /* 0x000fe20000000800 */
[----:B------:R-:W-:Y:S01]  /*5f90*/  PRMT R10, R8, 0x7773, RZ ;  /* 0x00007773080a7816 */ /* 0x000fe200000000ff */
[----:B--2---:R-:W-:Y:S01]  /*5fa0*/  @P4 FADD.FTZ R230, -R230, -RZ ;  /* 0x800000ffe6e64221 */ /* 0x004fe20000010100 */
[----:B------:R-:W-:Y:S01]  /*5fb0*/  ISETP.GT.U32.AND P4, PT, R5, UR5, PT ;  /* 0x0000000505007c0c */ /* 0x000fe2000bf84070 */
[----:B------:R-:W-:Y:S01]  /*5fc0*/  IMAD.WIDE.U32 R8, R9, -0x2daee0ad, RZ ;  /* 0xd2511f5309087825 */ /* 0x000fe200078e00ff */
[----:B------:R-:W-:Y:S05]  /*5fd0*/  LOP3.LUT R7, R166, UR54, R7, 0x96, !PT ;  /* 0x00000036a6077c12 */ /* 0x000fea000f8e9607 */
[----:B------:R-:W-:Y:S01]  /*5fe0*/  MUFU.EX2 R222, R27 ;  /* 0x0000001b00de7308 */ /* 0x000fe20000000800 */
[----:B------:R-:W-:Y:S01]  /*5ff0*/  PRMT R13, R6, 0x7771, RZ ;  /* 0x00007771060d7816 */ /* 0x000fe200000000ff */
[----:B------:R-:W-:Y:S01]  /*6000*/  @!P1 FADD.FTZ R197, -R197, -RZ ;  /* 0x800000ffc5c59221 */ /* 0x000fe20000010100 */
[----:B------:R-:W-:Y:S01]  /*6010*/  LOP3.LUT R5, R14, UR54, R9, 0x96, !PT ;  /* 0x000000360e057c12 */ /* 0x000fe2000f8e9609 */
[----:B---3--:R-:W-:Y:S01]  /*6020*/  @P2 FADD.FTZ R229, -R229, -RZ ;  /* 0x800000ffe5e52221 */ /* 0x008fe20000010100 */
[----:B------:R-:W-:Y:S05]  /*6030*/  ISETP.GT.U32.AND P2, PT, R11, UR5, PT ;  /* 0x000000050b007c0c */ /* 0x000fea000bf44070 */
[----:B------:R-:W-:Y:S01]  /*6040*/  MUFU.EX2 R200, R22 ;  /* 0x0000001600c87308 */ /* 0x000fe20000000800 */
[----:B------:R-:W-:Y:S01]  /*6050*/  LOP3.LUT R9, R7, 0xffff, RZ, 0xc0, !PT ;  /* 0x0000ffff07097812 */ /* 0x000fe200078ec0ff */
[----:B------:R-:W-:Y:S01]  /*6060*/  FFMA.FTZ R25, R25, UR12, -R2 ;  /* 0x0000000c19197c23 */ /* 0x000fe20008010802 */
[----:B------:R-:W-:Y:S01]  /*6070*/  ISETP.GT.U32.AND P1, PT, R10, UR5, PT ;  /* 0x000000050a007c0c */ /* 0x000fe2000bf24070 */
[----:B------:R-:W-:Y:S01]  /*6080*/  @P4 FADD.FTZ R189, -R189, -RZ ;  /* 0x800000ffbdbd4221 */ /* 0x000fe20000010100 */
[C---:B------:R-:W-:Y:S05]  /*6090*/  PRMT R11, R6.reuse, 0x7770, RZ ;  /* 0x00007770060b7816 */ /* 0x040fea00000000ff */
[----:B------:R-:W1:Y:S01]  /*60a0*/  MUFU.EX2 R199, R23 ;  /* 0x0000001700c77308 */ /* 0x000e620000000800 */
[----:B------:R-:W-:Y:S01]  /*60b0*/  PRMT R14, R6, 0x7772, RZ ;  /* 0x00007772060e7816 */ /* 0x000fe200000000ff */
[----:B------:R-:W-:Y:S01]  /*60c0*/  FFMA.FTZ R26, R26, UR12, -R0 ;  /* 0x0000000c1a1a7c23 */ /* 0x000fe20008010800 */
[----:B------:R-:W-:Y:S07]  /*60d0*/  PRMT R12, R6, 0x7773, RZ ;  /* 0x00007773060c7816 */ /* 0x000fee00000000ff */
[----:B------:R2:W-:Y:S01]  /*60e0*/  MUFU.EX2 R194, R3 ;  /* 0x0000000300c27308 */ /* 0x0005e20000000800 */
[----:B------:R-:W-:Y:S01]  /*60f0*/  LOP3.LUT R10, R7, 0xff, RZ, 0xc0, !PT ;  /* 0x000000ff070a7812 */ /* 0x000fe200078ec0ff */
[----:B------:R-:W-:Y:S01]  /*6100*/  @P2 FADD.FTZ R226, -R226, -RZ ;  /* 0x800000ffe2e22221 */ /* 0x000fe20000010100 */
[----:B------:R-:W-:Y:S07]  /*6110*/  SHF.R.U32.HI R6, RZ, 0x8, R9 ;  /* 0x00000008ff067819 */ /* 0x000fee0000011609 */
[----:B------:R-:W-:Y:S01]  /*6120*/  MUFU.EX2 R184, R4 ;  /* 0x0000000400b87308 */ /* 0x000fe20000000800 */
[----:B------:R-:W-:Y:S01]  /*6130*/  ISETP.LE.U32.AND P4, PT, R10, UR5, PT ;  /* 0x000000050a007c0c */ /* 0x000fe2000bf83070 */
[----:B------:R-:W-:Y:S01]  /*6140*/  @P1 FADD.FTZ R225, -R225, -RZ ;  /* 0x800000ffe1e11221 */ /* 0x000fe20000010100 */
[----:B------:R-:W-:Y:S07]  /*6150*/  LOP3.LUT R9, R6, 0xffff, RZ, 0xc0, !PT ;  /* 0x0000ffff06097812 */ /* 0x000fee00078ec0ff */
[----:B------:R-:W3:Y:S01]  /*6160*/  MUFU.EX2 R203, R25 ;  /* 0x0000001900cb7308 */ /* 0x000ee20000000800 */
[----:B------:R-:W-:Y:S01]  /*6170*/  PRMT R6, R7, 0x7632, R6 ;  /* 0x0000763207067816 */ /* 0x000fe20000000006 */
[----:B------:R-:W-:Y:S01]  /*6180*/  FFMA.FTZ R28, R28, UR12, -R2 ;  /* 0x0000000c1c1c7c23 */ /* 0x000fe20008010802 */
[----:B------:R-:W-:Y:S07]  /*6190*/  ISETP.LE.U32.AND P2, PT, R9, UR5, PT ;  /* 0x0000000509007c0c */ /* 0x000fee000bf43070 */
[----:B------:R-:W5:Y:S01]  /*61a0*/  MUFU.EX2 R223, R26 ;  /* 0x0000001a00df7308 */ /* 0x000f620000000800 */
[----:B------:R-:W-:Y:S01]  /*61b0*/  SHF.R.U32.HI R7, RZ, 0x18, R7 ;  /* 0x00000018ff077819 */ /* 0x000fe20000011607 */
[----:B------:R-:W-:Y:S01]  /*61c0*/  FFMA.FTZ R30, R30, UR12, -R0 ;  /* 0x0000000c1e1e7c23 */ /* 0x000fe20008010800 */
[----:B------:R-:W-:Y:S07]  /*61d0*/  LOP3.LUT R6, R6, 0xff, RZ, 0xc0, !PT ;  /* 0x000000ff06067812 */ /* 0x000fee00078ec0ff */
[----:B------:R-:W5:Y:S01]  /*61e0*/  MUFU.EX2 R198, R28 ;  /* 0x0000001c00c67308 */ /* 0x000f620000000800 */
[----:B--2---:R-:W-:Y:S01]  /*61f0*/  PRMT R3, R8, 0x7771, RZ ;  /* 0x0000777108037816 */ /* 0x004fe200000000ff */
[----:B------:R-:W-:Y:S01]  /*6200*/  @!P4 FADD.FTZ R185, -R185, -RZ ;  /* 0x800000ffb9b9c221 */ /* 0x000fe20000010100 */
[----:B------:R-:W-:Y:S07]  /*6210*/  ISETP.LE.U32.AND P4, PT, R7, UR5, PT ;  /* 0x0000000507007c0c */ /* 0x000fee000bf83070 */
[----:B------:R-:W2:Y:S01]  /*6220*/  MUFU.EX2 R181, R32 ;  /* 0x0000002000b57308 */ /* 0x000ea20000000800 */
[----:B------:R-:W-:Y:S01]  /*6230*/  LOP3.LUT R7, R5, 0xff, RZ, 0xc0, !PT ;  /* 0x000000ff05077812 */ /* 0x000fe200078ec0ff */
[----:B------:R-:W-:Y:S01]  /*6240*/  FFMA.FTZ R2, R29, UR12, -R2 ;  /* 0x0000000c1d027c23 */ /* 0x000fe20008010802 */
[----:B------:R-:W-:Y:S01]  /*6250*/  ISETP.LE.U32.AND P1, PT, R6, UR5, PT ;  /* 0x0000000506007c0c */ /* 0x000fe2000bf23070 */
[----:B----4-:R-:W-:Y:S01]  /*6260*/  @!P2 FADD.FTZ R186, -R186, -RZ ;  /* 0x800000ffbabaa221 */ /* 0x010fe20000010100 */
[----:B------:R-:W-:Y:S05]  /*6270*/  ISETP.LE.U32.AND P2, PT, R7, UR5, PT ;  /* 0x0000000507007c0c */ /* 0x000fea000bf43070 */
[----:B------:R-:W-:Y:S01]  /*6280*/  MUFU.EX2 R195, R34 ;  /* 0x0000002200c37308 */ /* 0x000fe20000000800 */
[----:B------:R-:W-:Y:S01]  /*6290*/  LOP3.LUT R6, R5, 0xffff, RZ, 0xc0, !PT ;  /* 0x0000ffff05067812 */ /* 0x000fe200078ec0ff */
[----:B------:R-:W-:Y:S01]  /*62a0*/  FFMA.FTZ R0, R31, UR12, -R0 ;  /* 0x0000000c1f007c23 */ /* 0x000fe20008010800 */
[----:B------:R-:W-:Y:S07]  /*62b0*/  F2FP.RELU.BF16.F32.PACK_AB R9, R233, R235 ;  /* 0x000000ebe909723e */ /* 0x000fee00000018ff */
[----:B------:R4:W2:Y:S01]  /*62c0*/  MUFU.EX2 R187, R2 ;  /* 0x0000000200bb7308 */ /* 0x0008a20000000800 */
[----:B------:R-:W-:Y:S01]  /*62d0*/  SHF.R.U32.HI R6, RZ, 0x8, R6 ;  /* 0x00000008ff067819 */ /* 0x000fe20000011606 */
[----:B-1----:R-:W-:Y:S01]  /*62e0*/  @!P4 FADD.FTZ R199, -R199, -RZ ;  /* 0x800000ffc7c7c221 */ /* 0x002fe20000010100 */
[----:B------:R-:W-:Y:S07]  /*62f0*/  IMAD.MOV.U32 R24, RZ, RZ, 0x20 ;  /* 0x00000020ff187424 */ /* 0x000fee00078e00ff */
[----:B------:R1:W-:Y:S01]  /*6300*/  MUFU.EX2 R192, R0 ;  /* 0x0000000000c07308 */ /* 0x0003e20000000800 */
[----:B------:R-:W-:Y:S01]  /*6310*/  LOP3.LUT R7, R6, 0xffff, RZ, 0xc0, !PT ;  /* 0x0000ffff06077812 */ /* 0x000fe200078ec0ff */
[----:B------:R-:W-:Y:S01]  /*6320*/  @!P1 FADD.FTZ R200, -R200, -RZ ;  /* 0x800000ffc8c89221 */ /* 0x000fe20000010100 */
[----:B------:R-:W-:Y:S01]  /*6330*/  PRMT R6, R5, 0x7632, R6 ;  /* 0x0000763205067816 */ /* 0x000fe20000000006 */
[----:B------:R-:W-:Y:S01]  /*6340*/  @!P2 FADD.FTZ R220, -R220, -RZ ;  /* 0x800000ffdcdca221 */ /* 0x000fe20000010100 */
[----:B------:R-:W-:Y:S05]  /*6350*/  SHF.R.U32.HI R5, RZ, 0x18, R5 ;  /* 0x00000018ff057819 */ /* 0x000fea0000011605 */
[----:B------:R-:W1:Y:S01]  /*6360*/  MUFU.EX2 R193, R30 ;  /* 0x0000001e00c17308 */ /* 0x000e620000000800 */
[----:B------:R-:W-:Y:S02]  /*6370*/  ISETP.LE.U32.AND P1, PT, R7, UR5, PT ;  /* 0x0000000507007c0c */ /* 0x000fe4000bf23070 */
[----:B------:R-:W-:Y:S02]  /*6380*/  ISETP.LE.U32.AND P2, PT, R5, UR5, PT ;  /* 0x0000000505007c0c */ /* 0x000fe4000bf43070 */
[----:B------:R-:W-:Y:S02]  /*6390*/  LOP3.LUT R5, R206, 0x20, RZ, 0xc0, !PT ;  /* 0x00000020ce057812 */ /* 0x000fe400078ec0ff */
[----:B------:R-:W-:Y:S02]  /*63a0*/  LOP3.LUT R6, R6, 0xff, RZ, 0xc0, !PT ;  /* 0x000000ff06067812 */ /* 0x000fe400078ec0ff */
[----:B------:R-:W-:Y:S02]  /*63b0*/  LOP3.LUT R237, R170, R5, RZ, 0x3c, !PT ;  /* 0x00000005aaed7212 */ /* 0x000fe400078e3cff */
[--C-:B------:R-:W-:Y:S01]  /*63c0*/  LOP3.LUT R170, R202, 0x7006, R217.reuse, 0xc8, !PT ;  /* 0x00007006caaa7812 */ /* 0x100fe200078ec8d9 */
[----:B------:R-:W-:Y:S01]  /*63d0*/  IMAD.MOV.U32 R202, RZ, RZ, 0x10 ;  /* 0x00000010ffca7424 */ /* 0x000fe200078e00ff */
[----:B------:R-:W-:Y:S01]  /*63e0*/  ISETP.LE.U32.AND P4, PT, R6, UR5, PT ;  /* 0x0000000506007c0c */ /* 0x000fe2000bf83070 */
[----:B---3--:R-:W-:Y:S01]  /*63f0*/  @!P1 FADD.FTZ R203, -R203, -RZ ;  /* 0x800000ffcbcb9221 */ /* 0x008fe20000010100 */
[----:B------:R-:W-:Y:S01]  /*6400*/  LOP3.LUT R170, R170, 0x400, R217, 0xf8, !PT ;  /* 0x00000400aaaa7812 */ /* 0x000fe200078ef8d9 */
[----:B------:R-:W-:Y:S01]  /*6410*/  @!P2 FADD.FTZ R222, -R222, -RZ ;  /* 0x800000ffdedea221 */ /* 0x000fe20000010100 */
[----:B------:R-:W-:Y:S02]  /*6420*/  ISETP.GT.U32.AND P2, PT, R13, UR5, PT ;  /* 0x000000050d007c0c */ /* 0x000fe4000bf44070 */
[----:B------:R-:W-:Y:S02]  /*6430*/  LOP3.LUT R5, R170, R237, RZ, 0xfc, !PT ;  /* 0x000000edaa057212 */ /* 0x000fe400078efcff */
[----:B------:R-:W-:Y:S02]  /*6440*/  PRMT R6, R8, 0x7770, RZ ;  /* 0x0000777008067816 */ /* 0x000fe400000000ff */
[----:B------:R-:W-:Y:S02]  /*6450*/  LEA R4, R5, UR4, 0x1 ;  /* 0x0000000405047c11 */ /* 0x000fe4000f8e08ff */
[----:B------:R-:W-:Y:S01]  /*6460*/  ISETP.LE.U32.AND P1, PT, R6, UR5, PT ;  /* 0x0000000506007c0c */ /* 0x000fe2000bf23070 */
[----:B-----5:R-:W-:Y:S01]  /*6470*/  @!P4 FADD.FTZ R223, -R223, -RZ ;  /* 0x800000ffdfdfc221 */ /* 0x020fe20000010100 */
[----:B------:R-:W-:Y:S01]  /*6480*/  F2FP.RELU.BF16.F32.PACK_AB R7, R231, R232 ;  /* 0x000000e8e707723e */ /* 0x000fe200000018ff */
[----:B------:R-:W-:Y:S01]  /*6490*/  VIADD R6, R4, 0x20000 ;  /* 0x0002000004067836 */ /* 0x000fe20000000000 */
[----:B------:R-:W-:Y:S01]  /*64a0*/  ISETP.LE.U32.AND P4, PT, R11, UR5, PT ;  /* 0x000000050b007c0c */ /* 0x000fe2000bf83070 */
[----:B------:R-:W-:Y:S01]  /*64b0*/  @P2 FADD.FTZ R184, -R184, -RZ ;  /* 0x800000ffb8b82221 */ /* 0x000fe20000010100 */
[----:B------:R-:W-:Y:S01]  /*64c0*/  ISETP.GT.U32.AND P2, PT, R3, UR5, PT ;  /* 0x0000000503007c0c */ /* 0x000fe2000bf44070 */
[----:B------:R3:W-:Y:S01]  /*64d0*/  STS [R4+0x20400], R7 ;  /* 0x0204000704007388 */ /* 0x0007e20000000800 */
[----:B------:R-:W-:Y:S01]  /*64e0*/  F2FP.RELU.BF16.F32.PACK_AB R3, R221, R224 ;  /* 0x000000e0dd03723e */ /* 0x000fe200000018ff */
[----:B------:R-:W-:Y:S01]  /*64f0*/  VIADD R5, R4, 0x20020 ;  /* 0x0002002004057836 */ /* 0x000fe20000000000 */
[----:B------:R-:W-:Y:S01]  /*6500*/  SEL R10, R202, 0xfffffff0, !P0 ;  /* 0xfffffff0ca0a7807 */ /* 0x000fe20004000000 */
[----:B------:R-:W-:Y:S01]  /*6510*/  @P6 VIADD R5, R6, 0xffffffe0 ;  /* 0xffffffe006056836 */ /* 0x000fe20000000000 */
[----:B------:R-:W-:Y:S01]  /*6520*/  PRMT R6, R8, 0x7772, RZ ;  /* 0x0000777208067816 */ /* 0x000fe200000000ff */
[----:B------:R5:W-:Y:S01]  /*6530*/  STS [R4+0x20000], R3 ;  /* 0x0200000304007388 */ /* 0x000be20000000800 */
[----:B------:R-:W-:Y:S01]  /*6540*/  @!P1 FADD.FTZ R198, -R198, -RZ ;  /* 0x800000ffc6c69221 */ /* 0x000fe20000010100 */
[----:B------:R-:W-:Y:S01]  /*6550*/  ISETP.GT.U32.AND P1, PT, R14, UR5, PT ;  /* 0x000000050e007c0c */ /* 0x000fe2000bf24070 */
[----:B----4-:R-:W-:Y:S02]  /*6560*/  IMAD.IADD R2, R10, 0x1, R5 ;  /* 0x000000010a027824 */ /* 0x010fe400078e0205 */
[----:B--2---:R-:W-:Y:S01]  /*6570*/  @!P4 FADD.FTZ R181, -R181, -RZ ;  /* 0x800000ffb5b5c221 */ /* 0x004fe20000010100 */
[----:B------:R-:W-:Y:S01]  /*6580*/  ISETP.GT.U32.AND P4, PT, R12, UR5, PT ;  /* 0x000000050c007c0c */ /* 0x000fe2000bf84070 */
[----:B------:R-:W-:Y:S01]  /*6590*/  @P2 FADD.FTZ R187, -R187, -RZ ;  /* 0x800000ffbbbb2221 */ /* 0x000fe20000010100 */
[----:B------:R-:W-:Y:S02]  /*65a0*/  PRMT R8, R8, 0x7773, RZ ;  /* 0x0000777308087816 */ /* 0x000fe400000000ff */
[----:B------:R-:W-:Y:S02]  /*65b0*/  SEL R196, R24, 0xffffffe0, !P5 ;  /* 0xffffffe018c47807 */ /* 0x000fe40006800000 */
[----:B------:R-:W-:Y:S03]  /*65c0*/  FSETP.GE.FTZ.AND P2, PT, R224, RZ, PT ;  /* 0x000000ffe000720b */ /* 0x000fe60003f56000 */
[----:B------:R-:W-:Y:S01]  /*65d0*/  @P1 FADD.FTZ R195, -R195, -RZ ;  /* 0x800000ffc3c31221 */ /* 0x000fe20000010100 */
[----:B------:R-:W-:Y:S02]  /*65e0*/  ISETP.GT.U32.AND P1, PT, R6, UR5, PT ;  /* 0x0000000506007c0c */ /* 0x000fe4000bf24070 */
[----:B------:R-:W-:Y:S01]  /*65f0*/  F2FP.RELU.BF16.F32.PACK_AB R6, R189, R197 ;  /* 0x000000c5bd06723e */ /* 0x000fe200000018ff */
[----:B------:R-:W-:Y:S01]  /*6600*/  @P4 FADD.FTZ R194, -R194, -RZ ;  /* 0x800000ffc2c24221 */ /* 0x000fe20000010100 */
[----:B---3--:R-:W-:Y:S02]  /*6610*/  F2FP.RELU.BF16.F32.PACK_AB R7, R225, R226 ;  /* 0x000000e2e107723e */ /* 0x008fe400000018ff */
[----:B------:R-:W-:Y:S02]  /*6620*/  ISETP.GT.U32.AND P4, PT, R8, UR5, PT ;  /* 0x0000000508007c0c */ /* 0x000fe4000bf84070 */
[----:B------:R-:W-:Y:S01]  /*6630*/  F2FP.RELU.BF16.F32.PACK_AB R8, R234, R236 ;  /* 0x000000ecea08723e */ /* 0x000fe200000018ff */
[----:B-----5:R-:W-:Y:S01]  /*6640*/  IMAD.IADD R3, R4, 0x1, R10 ;  /* 0x0000000104037824 */ /* 0x020fe200078e020a */
[----:B-1----:R-:W-:Y:S02]  /*6650*/  F2FP.RELU.BF16.F32.PACK_AB R0, R194, R195 ;  /* 0x000000c3c200723e */ /* 0x002fe400000018ff */
[----:B------:R-:W-:Y:S01]  /*6660*/  LOP3.LUT R10, R217, 0x7a00, RZ, 0xc0, !PT ;  /* 0x00007a00d90a7812 */ /* 0x000fe200078ec0ff */
[----:B------:R-:W-:Y:S01]  /*6670*/  @P1 FADD.FTZ R193, -R193, -RZ ;  /* 0x800000ffc1c11221 */ /* 0x000fe20000010100 */
[----:B------:R1:W-:Y:S02]  /*6680*/  STS [R3+0x20000], R6 ;  /* 0x0200000603007388 */ /* 0x0003e40000000800 */
[----:B------:R-:W-:Y:S02]  /*6690*/  LOP3.LUT R10, R10, R209, R218, 0xf6, !PT ;  /* 0x000000d10a0a7212 */ /* 0x000fe400078ef6da */
[----:B------:R2:W-:Y:S01]  /*66a0*/  STS [R3+0x20400], R7 ;  /* 0x0204000703007388 */ /* 0x0005e20000000800 */
[----:B------:R-:W-:Y:S01]  /*66b0*/  @P4 FADD.FTZ R192, -R192, -RZ ;  /* 0x800000ffc0c04221 */ /* 0x000fe20000010100 */
[----:B------:R-:W-:Y:S02]  /*66c0*/  LEA R201, R10, UR4, 0x1 ;  /* 0x000000040ac97c11 */ /* 0x000fe4000f8e08ff */
[----:B------:R3:W-:Y:S01]  /*66d0*/  STS [R4+0x21400], R8 ;  /* 0x0214000804007388 */ /* 0x0007e20000000800 */
[----:B------:R-:W-:Y:S02]  /*66e0*/  FSETP.GE.FTZ.AND P4, PT, R189, RZ, PT ;  /* 0x000000ffbd00720b */ /* 0x000fe40003f96000 */
[----:B------:R-:W-:Y:S01]  /*66f0*/  IMAD.IADD R202, R196, 0x1, R201 ;  /* 0x00000001c4ca7824 */ /* 0x000fe200078e02c9 */
[----:B------:R4:W-:Y:S01]  /*6700*/  STS [R4+0x21000], R9 ;  /* 0x0210000904007388 */ /* 0x0009e20000000800 */
[----:B------:R-:W-:Y:S01]  /*6710*/  IMAD.IADD R180, R201, 0x1, R216 ;  /* 0x00000001c9b47824 */ /* 0x000fe200078e02d8 */
[----:B-1----:R-:W-:Y:S02]  /*6720*/  F2FP.RELU.BF16.F32.PACK_AB R6, R227, R228 ;  /* 0x000000e4e306723e */ /* 0x002fe400000018ff */
[----:B--2---:R-:W-:Y:S03]  /*6730*/  F2FP.RELU.BF16.F32.PACK_AB R7, R186, R185 ;  /* 0x000000b9ba07723e */ /* 0x004fe600000018ff */
[----:B------:R1:W-:Y:S01]  /*6740*/  STS [R3+0x21000], R6 ;  /* 0x0210000603007388 */ /* 0x0003e20000000800 */
[----:B---3--:R-:W-:Y:S02]  /*6750*/  F2FP.RELU.BF16.F32.PACK_AB R8, R229, R230 ;  /* 0x000000e6e508723e */ /* 0x008fe400000018ff */
[----:B----4-:R-:W-:Y:S03]  /*6760*/  F2FP.RELU.BF16.F32.PACK_AB R4, R184, R181 ;  /* 0x000000b5b804723e */ /* 0x010fe600000018ff */
[----:B------:R2:W-:Y:S04]  /*6770*/  STS [R3+0x21400], R8 ;  /* 0x0214000803007388 */ /* 0x0005e80000000800 */
[----:B------:R-:W-:Y:S01]  /*6780*/  STS [R5], R7 ;  /* 0x0000000705007388 */ /* 0x000fe20000000800 */
[----:B-1----:R-:W-:Y:S05]  /*6790*/  F2FP.RELU.BF16.F32.PACK_AB R6, R199, R200 ;  /* 0x000000c8c706723e */ /* 0x002fea00000018ff */
[----:B------:R1:W-:Y:S01]  /*67a0*/  STS [R5+0x400], R6 ;  /* 0x0004000605007388 */ /* 0x0003e20000000800 */
[----:B--2---:R-:W-:Y:S03]  /*67b0*/  F2FP.RELU.BF16.F32.PACK_AB R3, R203, R220 ;  /* 0x000000dccb03723e */ /* 0x004fe600000018ff */
[----:B------:R2:W-:Y:S04]  /*67c0*/  STS [R2], R4 ;  /* 0x0000000402007388 */ /* 0x0005e80000000800 */
[----:B------:R3:W-:Y:S04]  /*67d0*/  STS [R2+0x400], R0 ;  /* 0x0004000002007388 */ /* 0x0007e80000000800 */
[----:B------:R4:W-:Y:S01]  /*67e0*/  STS [R5+0x1000], R3 ;  /* 0x0010000305007388 */ /* 0x0009e20000000800 */
[----:B-1----:R-:W-:Y:S02]  /*67f0*/  F2FP.RELU.BF16.F32.PACK_AB R6, R222, R223 ;  /* 0x000000dfde06723e */ /* 0x002fe400000018ff */
[----:B--2---:R-:W-:Y:S03]  /*6800*/  F2FP.RELU.BF16.F32.PACK_AB R4, R187, R198 ;  /* 0x000000c6bb04723e */ /* 0x004fe600000018ff */
[----:B------:R-:W-:Y:S01]  /*6810*/  STS [R5+0x1400], R6 ;  /* 0x0014000605007388 */ /* 0x000fe20000000800 */
[----:B---3--:R-:W-:Y:S03]  /*6820*/  LOP3.LUT R0, R206, 0x8, RZ, 0xc0, !PT ;  /* 0x00000008ce007812 */ /* 0x008fe600078ec0ff */
[----:B------:R-:W-:Y:S01]  /*6830*/  STS [R2+0x1000], R4 ;  /* 0x0010000402007388 */ /* 0x000fe20000000800 */
[----:B----4-:R-:W-:Y:S02]  /*6840*/  F2FP.RELU.BF16.F32.PACK_AB R3, R192, R193 ;  /* 0x000000c1c003723e */ /* 0x010fe400000018ff */
[----:B------:R-:W-:Y:S03]  /*6850*/  LOP3.LUT R0, R212, R209, R0, 0xf6, !PT ;  /* 0x000000d1d4007212 */ /* 0x000fe600078ef600 */
[----:B------:R1:W-:Y:S01]  /*6860*/  STS [R2+0x1400], R3 ;  /* 0x0014000302007388 */ /* 0x0003e20000000800 */
[----:B------:R-:W-:Y:S03]  /*6870*/  LEA R188, R0, UR4, 0x1 ;  /* 0x0000000400bc7c11 */ /* 0x000fe6000f8e08ff */
[----:B------:R-:W-:Y:S02]  /*6880*/  LDSM.16.M88.4 R16, [R201+0x14000] ;  /* 0x01400000c910783b */ /* 0x000fe40000000200 */
[C---:B------:R-:W-:Y:S02]  /*6890*/  IMAD.IADD R190, R188.reuse, 0x1, R196 ;  /* 0x00000001bcbe7824 */ /* 0x040fe400078e02c4 */
[----:B------:R-:W-:Y:S04]  /*68a0*/  IMAD.IADD R0, R188, 0x1, R216 ;  /* 0x00000001bc007824 */ /* 0x000fe800078e02d8 */
[----:B------:R-:W2:Y:S01]  /*68b0*/  LDSM.16.M88.4 R32, [R188+0x8000] ;  /* 0x00800000bc20783b */ /* 0x000ea20000000200 */
[----:B------:R-:W-:Y:S07]  /*68c0*/  IMAD.IADD R0, R196, 0x1, R0 ;  /* 0x00000001c4007824 */ /* 0x000fee00078e0200 */
[----:B------:R-:W3:Y:S01]  /*68d0*/  LDSM.16.M88.4 R28, [R188+0x9000] ;  /* 0x00900000bc1c783b */ /* 0x000ee20000000200 */
[----:B-1----:R-:W-:Y:S02]  /*68e0*/  IMAD.IADD R3, R188, 0x1, R219 ;  /* 0x00000001bc037824 */ /* 0x002fe400078e02db */
[----:B------:R-:W-:Y:S05]  /*68f0*/  IMAD.IADD R2, R196, 0x1, R180 ;  /* 0x00000001c4027824 */ /* 0x000fea00078e02b4 */
        /* <DEDUP_REMOVED lines=81> */
[----:B------:R-:W2:Y:S01]  /*6e10*/  LDG.E R180, desc[UR32][R182.64] ;  /* 0x00000020b6b47981 */ /* 0x000ea2000c1e1900 */
[C---:B------:R-:W-:Y:S03]  /*6e20*/  HMMA.16816.F32.BF16 R16, R172.reuse, R166, R16 ;  /* 0x000000a6ac10723c */ /* 0x040fe60000041810 */
[----:B------:R-:W3:Y:S04]  /*6e30*/  LDG.E R3, desc[UR32][R182.64+0xa0] ;  /* 0x0000a020b6037981 */ /* 0x000ee8000c1e1900 */
[----:B------:R-:W-:Y:S01]  /*6e40*/  LDSM.16.M88.4 R164, [R0+0xa000] ;  /* 0x00a0000000a4783b */ /* 0x000fe20000000200 */
[-C--:B------:R-:W-:Y:S08]  /*6e50*/  HMMA.16816.F32.BF16 R20, R172, R176.reuse, R20 ;  /* 0x000000b0ac14723c */ /* 0x080ff00000041814 */
[C---:B------:R-:W-:Y:S01]  /*6e60*/  HMMA.16816.F32.BF16 R24, R168.reuse, R176, R24 ;  /* 0x000000b0a818723c */ /* 0x040fe20000041818 */
[----:B------:R-:W4:Y:S04]  /*6e70*/  LDG.E R177, desc[UR32][R182.64+0x20] ;  /* 0x00002020b6b17981 */ /* 0x000f28000c1e1900 */
[----:B------:R-:W5:Y:S03]  /*6e80*/  LDG.E R176, desc[UR32][R182.64+0x80] ;  /* 0x00008020b6b07981 */ /* 0x000f66000c1e1900 */
[-C--:B------:R-:W-:Y:S01]  /*6e90*/  HMMA.16816.F32.BF16 R28, R168, R178.reuse, R28 ;  /* 0x000000b2a81c723c */ /* 0x080fe2000004181c */
[----:B------:R-:W1:Y:S07]  /*6ea0*/  LDSM.16.M88.4 R168, [R2+0x18000] ;  /* 0x0180000002a8783b */ /* 0x000e6e0000000200 */
[----:B------:R-:W-:Y:S01]  /*6eb0*/  HMMA.16816.F32.BF16 R32, R172, R178, R32 ;  /* 0x000000b2ac20723c */ /* 0x000fe20000041820 */
[----:B------:R1:W1:Y:S03]  /*6ec0*/  LDSM.16.M88.4 R172, [R0+0xb000] ;  /* 0x00b0000000ac783b */ /* 0x0002660000000200 */
[----:B------:R-:W-:Y:S01]  /*6ed0*/  IMAD.SHL.U32 R179, R214, 0x2, RZ ;  /* 0x00000002d6b37824 */ /* 0x000fe200078e00ff */
[----:B-1----:R-:W-:Y:S04]  /*6ee0*/  LOP3.LUT R0, R215, 0x1c0, RZ, 0xc0, !PT ;  /* 0x000001c0d7007812 */ /* 0x002fe800078ec0ff */
[----:B------:R-:W-:Y:S01]  /*6ef0*/  LOP3.LUT R0, R0, 0x38, R213, 0xf8, !PT ;  /* 0x0000003800007812 */ /* 0x000fe200078ef8d5 */
[-C--:B------:R-:W-:Y:S08]  /*6f00*/  HMMA.16816.F32.BF16 R4, R164, R168.reuse, R4 ;  /* 0x000000a8a404723c */ /* 0x080ff00000041804 */
[C---:B------:R-:W-:Y:S08]  /*6f10*/  HMMA.16816.F32.BF16 R8, R172.reuse, R168, R8 ;  /* 0x000000a8ac08723c */ /* 0x040ff00000041808 */
[-C--:B------:R-:W-:Y:S08]  /*6f20*/  HMMA.16816.F32.BF16 R12, R172, R170.reuse, R12 ;  /* 0x000000aaac0c723c */ /* 0x080ff0000004180c */
[C---:B------:R-:W-:Y:S01]  /*6f30*/  HMMA.16816.F32.BF16 R16, R164.reuse, R170, R16 ;  /* 0x000000aaa410723c */ /* 0x040fe20000041810 */
[----:B------:R1:W1:Y:S03]  /*6f40*/  LDSM.16.M88.4 R168, [R2+0x18800] ;  /* 0x0188000002a8783b */ /* 0x0002660000000200 */
[--C-:B-1----:R-:W-:Y:S04]  /*6f50*/  SHF.R.U32.HI R2, RZ, 0x4, R214.reuse ;  /* 0x00000004ff027819 */ /* 0x102fe800000116d6 */
[----:B------:R-:W-:Y:S04]  /*6f60*/  LOP3.LUT R191, R2, 0x8, RZ, 0xc0, !PT ;  /* 0x0000000802bf7812 */ /* 0x000fe800078ec0ff */
[----:B------:R-:W-:Y:S04]  /*6f70*/  LOP3.LUT R2, R191, 0x10, R214, 0xf8, !PT ;  /* 0x00000010bf027812 */ /* 0x000fe800078ef8d6 */
[----:B------:R-:W-:Y:S01]  /*6f80*/  LOP3.LUT R0, R2, R0, RZ, 0x3c, !PT ;  /* 0x0000000002007212 */ /* 0x000fe200078e3cff */
[-C--:B------:R-:W-:Y:S08]  /*6f90*/  HMMA.16816.F32.BF16 R20, R164, R168.reuse, R20 ;  /* 0x000000a8a414723c */ /* 0x080ff00000041814 */
[C---:B------:R-:W-:Y:S08]  /*6fa0*/  HMMA.16816.F32.BF16 R24, R172.reuse, R168, R24 ;  /* 0x000000a8ac18723c */ /* 0x040ff00000041818 */
[-C--:B------:R-:W-:Y:S08]  /*6fb0*/  HMMA.16816.F32.BF16 R28, R172, R170.reuse, R28 ;  /* 0x000000aaac1c723c */ /* 0x080ff0000004181c */
[----:B------:R-:W-:Y:S04]  /*6fc0*/  HMMA.16816.F32.BF16 R32, R164, R170, R32 ;  /* 0x000000aaa420723c */ /* 0x000fe80000041820 */
[----:B------:R-:W-:Y:S04]  /*6fd0*/  LOP3.LUT R164, R217, 0x7400, RZ, 0xc0, !PT ;  /* 0x00007400d9a47812 */ /* 0x000fe800078ec0ff */
[----:B------:R-:W-:Y:S04]  /*6fe0*/  LOP3.LUT R164, R164, 0x6, R179, 0xf8, !PT ;  /* 0x00000006a4a47812 */ /* 0x000fe800078ef8b3 */
[----:B------:R-:W-:Y:S01]  /*6ff0*/  LOP3.LUT R164, R164, R237, RZ, 0xfc, !PT ;  /* 0x000000eda4a47212 */ /* 0x000fe200078efcff */
[C---:B--2---:R-:W-:Y:S01]  /*7000*/  FADD.FTZ R5, -R180.reuse, R5 ;  /* 0x00000005b4057221 */ /* 0x044fe20000010100 */
[C---:B------:R-:W-:Y:S01]  /*7010*/  FADD.FTZ R16, -R180.reuse, R16 ;  /* 0x00000010b4107221 */ /* 0x040fe20000010100 */
[C---:B------:R-:W-:Y:S01]  /*7020*/  FADD.FTZ R4, -R180.reuse, R4 ;  /* 0x00000004b4047221 */ /* 0x040fe20000010100 */
[C---:B------:R-:W-:Y:S01]  /*7030*/  FADD.FTZ R17, -R180.reuse, R17 ;  /* 0x00000011b4117221 */ /* 0x040fe20000010100 */
[C---:B------:R-:W-:Y:S01]  /*7040*/  FADD.FTZ R20, -R180.reuse, R20 ;  /* 0x00000014b4147221 */ /* 0x040fe20000010100 */
[-C--:B------:R-:W-:Y:S01]  /*7050*/  FSEL R5, R5, R180.reuse, P1 ;  /* 0x000000b405057208 */ /* 0x080fe20000800000 */
[C---:B------:R-:W-:Y:S01]  /*7060*/  FADD.FTZ R21, -R180.reuse, R21 ;  /* 0x00000015b4157221 */ /* 0x040fe20000010100 */
[----:B------:R-:W-:Y:S01]  /*7070*/  FSETP.GE.FTZ.AND P1, PT, R197, RZ, PT ;  /* 0x000000ffc500720b */ /* 0x000fe20003f36000 */
[----:B------:R-:W-:Y:S01]  /*7080*/  FADD.FTZ R32, -R180, R32 ;  /* 0x00000020b4207221 */ /* 0x000fe20000010100 */
[-C--:B------:R-:W-:Y:S01]  /*7090*/  FSEL R4, R4, R180.reuse, P2 ;  /* 0x000000b404047208 */ /* 0x080fe20001000000 */
[C---:B---3--:R-:W-:Y:S01]  /*70a0*/  FADD.FTZ R11, -R3.reuse, R11 ;  /* 0x0000000b030b7221 */ /* 0x048fe20000010100 */
[----:B------:R-:W-:Y:S01]  /*70b0*/  FSEL R16, R16, R180, P1 ;  /* 0x000000b410107208 */ /* 0x000fe20000800000 */
[C---:B------:R-:W-:Y:S01]  /*70c0*/  FADD.FTZ R10, -R3.reuse, R10 ;  /* 0x0000000a030a7221 */ /* 0x040fe20000010100 */
[----:B------:R-:W-:Y:S01]  /*70d0*/  FSETP.GE.FTZ.AND P1, PT, R184, RZ, PT ;  /* 0x000000ffb800720b */ /* 0x000fe20003f36000 */
[----:B------:R-:W-:Y:S01]  /*70e0*/  FADD.FTZ R14, -R3, R14 ;  /* 0x0000000e030e7221 */ /* 0x000fe20000010100 */
[----:B------:R-:W-:Y:S01]  /*70f0*/  FSETP.GE.FTZ.AND P2, PT, R185, RZ, PT ;  /* 0x000000ffb900720b */ /* 0x000fe20003f56000 */
[----:B------:R-:W-:Y:S01]  /*7100*/  FMUL.FTZ R2, R197, R16 ;  /* 0x00000010c5027220 */ /* 0x000fe20000410000 */
[-C--:B------:R-:W-:Y:S01]  /*7110*/  FSEL R17, R17, R180.reuse, P4 ;  /* 0x000000b411117208 */ /* 0x080fe20002000000 */
[C---:B----4-:R-:W-:Y:S01]  /*7120*/  FADD.FTZ R7, -R177.reuse, R7 ;  /* 0x00000007b1077221 */ /* 0x050fe20000010100 */
[-C--:B------:R-:W-:Y:S01]  /*7130*/  FSEL R20, R20, R180.reuse, P2 ;  /* 0x000000b414147208 */ /* 0x080fe20001000000 */
[----:B------:R-:W-:Y:S01]  /*7140*/  FADD.FTZ R6, -R177, R6 ;  /* 0x00000006b1067221 */ /* 0x000fe20000010100 */
[----:B------:R-:W-:Y:S01]  /*7150*/  FSETP.GE.FTZ.AND P4, PT, R186, RZ, PT ;  /* 0x000000ffba00720b */ /* 0x000fe20003f96000 */
[----:B------:R-:W-:Y:S01]  /*7160*/  FMUL.FTZ R16, R189, R17 ;  /* 0x00000011bd107220 */ /* 0x000fe20000410000 */
[----:B------:R-:W-:Y:S01]  /*7170*/  FSETP.GE.FTZ.AND P2, PT, R181, RZ, PT ;  /* 0x000000ffb500720b */ /* 0x000fe20003f56000 */
[----:B------:R-:W-:Y:S01]  /*7180*/  FADD.FTZ R18, -R177, R18 ;  /* 0x00000012b1127221 */ /* 0x000fe20000010100 */
[-C--:B------:R-:W-:Y:S01]  /*7190*/  FSEL R17, R21, R180.reuse, P4 ;  /* 0x000000b415117208 */ /* 0x080fe20002000000 */
[----:B------:R-:W-:Y:S01]  /*71a0*/  FADD.FTZ R19, -R177, R19 ;  /* 0x00000013b1137221 */ /* 0x000fe20000010100 */
[----:B------:R-:W-:Y:S01]  /*71b0*/  FSEL R32, R32, R180, P2 ;  /* 0x000000b420207208 */ /* 0x000fe20001000000 */
[----:B------:R-:W-:Y:S01]  /*71c0*/  @P1 FADD.FTZ R180, -R180, R33 ;  /* 0x00000021b4b41221 */ /* 0x000fe20000010100 */
[----:B------:R-:W-:Y:S01]  /*71d0*/  FSETP.GE.FTZ.AND P1, PT, R231, RZ, PT ;  /* 0x000000ffe700720b */ /* 0x000fe20003f36000 */
[C---:B------:R-:W-:Y:S01]  /*71e0*/  FADD.FTZ R22, -R177.reuse, R22 ;  /* 0x00000016b1167221 */ /* 0x040fe20000010100 */
[----:B------:R-:W-:Y:S01]  /*71f0*/  FSETP.GE.FTZ.AND P4, PT, R232, RZ, PT ;  /* 0x000000ffe800720b */ /* 0x000fe20003f96000 */
[C---:B------:R-:W-:Y:S01]  /*7200*/  FADD.FTZ R23, -R177.reuse, R23 ;  /* 0x00000017b1177221 */ /* 0x040fe20000010100 */
[----:B------:R-:W-:Y:S01]  /*7210*/  FSETP.GE.FTZ.AND P2, PT, R226, RZ, PT ;  /* 0x000000ffe200720b */ /* 0x000fe20003f56000 */
[----:B------:R-:W-:Y:S01]  /*7220*/  FADD.FTZ R34, -R177, R34 ;  /* 0x00000022b1227221 */ /* 0x000fe20000010100 */
[-C--:B------:R-:W-:Y:S01]  /*7230*/  FSEL R169, R7, R177.reuse, P1 ;  /* 0x000000b107a97208 */ /* 0x080fe20000800000 */
[----:B-----5:R-:W-:Y:S01]  /*7240*/  FADD.FTZ R9, -R176, R9 ;  /* 0x00000009b0097221 */ /* 0x020fe20000010100 */
[----:B------:R-:W-:Y:S01]  /*7250*/  FSETP.GE.FTZ.AND P1, PT, R194, RZ, PT ;  /* 0x000000ffc200720b */ /* 0x000fe20003f36000 */
[----:B------:R-:W-:Y:S01]  /*7260*/  FADD.FTZ R8, -R176, R8 ;  /* 0x00000008b0087221 */ /* 0x000fe20000010100 */
[-C--:B------:R-:W-:Y:S01]  /*7270*/  FSEL R170, R6, R177.reuse, P4 ;  /* 0x000000b106aa7208 */ /* 0x080fe20002000000 */
[----:B------:R-:W-:Y:S01]  /*7280*/  FADD.FTZ R12, -R176, R12 ;  /* 0x0000000cb00c7221 */ /* 0x000fe20000010100 */
[-C--:B------:R-:W-:Y:S01]  /*7290*/  FSEL R168, R18, R177.reuse, P2 ;  /* 0x000000b112a87208 */ /* 0x080fe20001000000 */
[C---:B------:R-:W-:Y:S01]  /*72a0*/  FADD.FTZ R13, -R176.reuse, R13 ;  /* 0x0000000db00d7221 */ /* 0x040fe20000010100 */
[----:B------:R-:W-:Y:S01]  /*72b0*/  FSETP.GE.FTZ.AND P4, PT, R225, RZ, PT ;  /* 0x000000ffe100720b */ /* 0x000fe20003f96000 */
[----:B------:R-:W-:Y:S01]  /*72c0*/  FADD.FTZ R24, -R176, R24 ;  /* 0x00000018b0187221 */ /* 0x000fe20000010100 */
[----:B------:R-:W-:Y:S01]  /*72d0*/  FSETP.GE.FTZ.AND P2, PT, R200, RZ, PT ;  /* 0x000000ffc800720b */ /* 0x000fe20003f56000 */
[C---:B------:R-:W-:Y:S01]  /*72e0*/  FADD.FTZ R25, -R176.reuse, R25 ;  /* 0x00000019b0197221 */ /* 0x040fe20000010100 */
[-C--:B------:R-:W-:Y:S01]  /*72f0*/  FSEL R167, R19, R177.reuse, P4 ;  /* 0x000000b113a77208 */ /* 0x080fe20002000000 */
[----:B------:R-:W-:Y:S01]  /*7300*/  FADD.FTZ R28, -R176, R28 ;  /* 0x0000001cb01c7221 */ /* 0x000fe20000010100 */
        /* <DEDUP_REMOVED lines=8> */
[----:B------:R-:W-:Y:S01]  /*7390*/  FSEL R165, R34, R177, P2 ;  /* 0x000000b122a57208 */ /* 0x000fe20001000000 */
[----:B------:R-:W-:Y:S01]  /*73a0*/  @P1 FADD.FTZ R177, -R177, R35 ;  /* 0x00000023b1b11221 */ /* 0x000fe20000010100 */
[----:B------:R-:W-:Y:S01]  /*73b0*/  FSETP.GE.FTZ.AND P1, PT, R233, RZ, PT ;  /* 0x000000ffe900720b */ /* 0x000fe20003f36000 */
[----:B------:R-:W-:Y:S01]  /*73c0*/  FMUL.FTZ R4, R224, R4 ;  /* 0x00000004e0047220 */ /* 0x000fe20000410000 */
[----:B------:R-:W-:Y:S01]  /*73d0*/  FSETP.GE.FTZ.AND P4, PT, R235, RZ, PT ;  /* 0x000000ffeb00720b */ /* 0x000fe20003f96000 */
[----:B------:R-:W-:Y:S01]  /*73e0*/  FMUL.FTZ R5, R221, R5 ;  /* 0x00000005dd057220 */ /* 0x000fe20000410000 */
[----:B------:R-:W-:Y:S01]  /*73f0*/  FSETP.GE.FTZ.AND P2, PT, R228, RZ, PT ;  /* 0x000000ffe400720b */ /* 0x000fe20003f56000 */
[----:B------:R-:W-:Y:S01]  /*7400*/  FADD.FTZ R27, -R3, R27 ;  /* 0x0000001b031b7221 */ /* 0x000fe20000010100 */
[-C--:B------:R-:W-:Y:S01]  /*7410*/  FSEL R34, R9, R176.reuse, P1 ;  /* 0x000000b009227208 */ /* 0x080fe20000800000 */
[----:B------:R-:W-:Y:S01]  /*7420*/  FADD.FTZ R30, -R3, R30 ;  /* 0x0000001e031e7221 */ /* 0x000fe20000010100 */
[----:B------:R-:W-:Y:S02]  /*7430*/  FSETP.GE.FTZ.AND P1, PT, R187, RZ, PT ;  /* 0x000000ffbb00720b */ /* 0x000fe40003f36000 */
[-C--:B------:R-:W-:Y:S02]  /*7440*/  FSEL R35, R8, R176.reuse, P4 ;  /* 0x000000b008237208 */ /* 0x080fe40002000000 */
[----:B------:R-:W-:Y:S01]  /*7450*/  FSEL R33, R12, R176, P2 ;  /* 0x000000b00c217208 */ /* 0x000fe20001000000 */
[----:B------:R-:W-:Y:S01]  /*7460*/  FMUL.FTZ R12, R181, R32 ;  /* 0x00000020b50c7220 */ /* 0x000fe20000410000 */
[----:B------:R-:W-:Y:S02]  /*7470*/  FSETP.GE.FTZ.AND P4, PT, R227, RZ, PT ;  /* 0x000000ffe300720b */ /* 0x000fe40003f96000 */
[----:B------:R-:W-:Y:S02]  /*7480*/  FSETP.GE.FTZ.AND P2, PT, R220, RZ, PT ;  /* 0x000000ffdc00720b */ /* 0x000fe40003f56000 */
[-C--:B------:R-:W-:Y:S02]  /*7490*/  FSEL R13, R13, R176.reuse, P4 ;  /* 0x000000b00d0d7208 */ /* 0x080fe40002000000 */
[-C--:B------:R-:W-:Y:S02]  /*74a0*/  FSEL R24, R24, R176.reuse, P2 ;  /* 0x000000b018187208 */ /* 0x080fe40001000000 */
[----:B------:R-:W-:Y:S02]  /*74b0*/  FSETP.GE.FTZ.AND P4, PT, R203, RZ, PT ;  /* 0x000000ffcb00720b */ /* 0x000fe40003f96000 */
[----:B------:R-:W-:Y:S02]  /*74c0*/  FSETP.GE.FTZ.AND P2, PT, R198, RZ, PT ;  /* 0x000000ffc600720b */ /* 0x000fe40003f56000 */
[-C--:B------:R-:W-:Y:S02]  /*74d0*/  FSEL R25, R25, R176.reuse, P4 ;  /* 0x000000b019197208 */ /* 0x080fe40002000000 */
[----:B------:R-:W-:Y:S01]  /*74e0*/  FSEL R28, R28, R176, P2 ;  /* 0x000000b01c1c7208 */ /* 0x000fe20001000000 */
[----:B------:R-:W-:Y:S01]  /*74f0*/  @P1 FADD.FTZ R176, -R176, R29 ;  /* 0x0000001db0b01221 */ /* 0x000fe20000010100 */
[----:B------:R-:W-:Y:S02]  /*7500*/  FSETP.GE.FTZ.AND P1, PT, R234, RZ, PT ;  /* 0x000000ffea00720b */ /* 0x000fe40003f36000 */
[----:B------:R-:W-:Y:S02]  /*7510*/  FSETP.GE.FTZ.AND P4, PT, R236, RZ, PT ;  /* 0x000000ffec00720b */ /* 0x000fe40003f96000 */
[----:B------:R-:W-:Y:S02]  /*7520*/  FSETP.GE.FTZ.AND P2, PT, R230, RZ, PT ;  /* 0x000000ffe600720b */ /* 0x000fe40003f56000 */
[-C--:B------:R-:W-:Y:S02]  /*7530*/  FSEL R22, R11, R3.reuse, P1 ;  /* 0x000000030b167208 */ /* 0x080fe40000800000 */
[----:B------:R-:W-:Y:S02]  /*7540*/  FSETP.GE.FTZ.AND P1, PT, R192, RZ, PT ;  /* 0x000000ffc000720b */ /* 0x000fe40003f36000 */
[-C--:B------:R-:W-:Y:S02]  /*7550*/  FSEL R23, R10, R3.reuse, P4 ;  /* 0x000000030a177208 */ /* 0x080fe40002000000 */
[-C--:B------:R-:W-:Y:S02]  /*7560*/  FSEL R21, R14, R3.reuse, P2 ;  /* 0x000000030e157208 */ /* 0x080fe40001000000 */
[----:B------:R-:W-:Y:S02]  /*7570*/  FSETP.GE.FTZ.AND P4, PT, R229, RZ, PT ;  /* 0x000000ffe500720b */ /* 0x000fe40003f96000 */
[----:B------:R-:W-:Y:S02]  /*7580*/  FSETP.GE.FTZ.AND P2, PT, R223, RZ, PT ;  /* 0x000000ffdf00720b */ /* 0x000fe40003f56000 */
[-C--:B------:R-:W-:Y:S01]  /*7590*/  FSEL R19, R15, R3.reuse, P4 ;  /* 0x000000030f137208 */ /* 0x080fe20002000000 */
[----:B------:R-:W-:Y:S01]  /*75a0*/  FMUL.FTZ R15, R184, R180 ;  /* 0x000000b4b80f7220 */ /* 0x000fe20000410000 */
[-C--:B------:R-:W-:Y:S02]  /*75b0*/  FSEL R26, R26, R3.reuse, P2 ;  /* 0x000000031a1a7208 */ /* 0x080fe40001000000 */
[----:B------:R-:W-:Y:S02]  /*75c0*/  FSETP.GE.FTZ.AND P4, PT, R222, RZ, PT ;  /* 0x000000ffde00720b */ /* 0x000fe40003f96000 */
[----:B------:R-:W-:Y:S02]  /*75d0*/  FSETP.GE.FTZ.AND P2, PT, R193, RZ, PT ;  /* 0x000000ffc100720b */ /* 0x000fe40003f56000 */
[----:B------:R-:W-:Y:S02]  /*75e0*/  F2FP.BF16.F32.PACK_AB R17, R17, R20 ;  /* 0x000000141111723e */ /* 0x000fe400000010ff */
[----:B------:R-:W-:Y:S02]  /*75f0*/  F2FP.BF16.F32.PACK_AB R5, R5, R4 ;  /* 0x000000040505723e */ /* 0x000fe400000010ff */
[-C--:B------:R-:W-:Y:S02]  /*7600*/  FSEL R27, R27, R3.reuse, P4 ;  /* 0x000000031b1b7208 */ /* 0x080fe40002000000 */
[----:B------:R-:W-:Y:S01]  /*7610*/  FSEL R20, R30, R3, P2 ;  /* 0x000000031e147208 */ /* 0x000fe20001000000 */
[----:B------:R-:W-:Y:S01]  /*7620*/  @P1 FADD.FTZ R3, -R3, R31 ;  /* 0x0000001f03031221 */ /* 0x000fe20000010100 */
[----:B------:R-:W-:Y:S02]  /*7630*/  F2FP.BF16.F32.PACK_AB R16, R16, R2 ;  /* 0x000000021010723e */ /* 0x000fe400000010ff */
[----:B------:R-:W-:Y:S01]  /*7640*/  LEA R4, R164, UR4, 0x1 ;  /* 0x00000004a4047c11 */ /* 0x000fe2000f8e08ff */
[----:B------:R-:W-:Y:S06]  /*7650*/  BRA.U !UP0, `(.L_x_1113) ;  /* 0x0000000108d87547 */ /* 0x000fec000b800000 */
[----:B------:R-:W1:Y:S01]  /*7660*/  LDC R9, c[0x0][0x3b0] ;  /* 0x0000ec00ff097b82 */ /* 0x000e620000000800 */
[----:B------:R-:W-:Y:S01]  /*7670*/  IADD3 R6, P1, PT, RZ, -UR30, RZ ;  /* 0x8000001eff067c10 */ /* 0x000fe2000ff3e0ff */
[----:B------:R-:W-:Y:S04]  /*7680*/  ULOP3.LUT UR10, UR37, 0x1, URZ, 0xc0, !UPT ;  /* 0x00000001250a7892 */ /* 0x000fe8000f8ec0ff */
[----:B------:R-:W-:Y:S04]  /*7690*/  UISETP.NE.U32.AND UP1, UPT, UR10, 0x1, UPT ;  /* 0x000000010a00788c */ /* 0x000fe8000bf25070 */
[----:B------:R-:W-:Y:S06]  /*76a0*/  USEL UR10, UR27, 0x4000, !UP1 ;  /* 0x000040001b0a7887 */ /* 0x000fec000c800000 */
[----:B------:R-:W-:Y:S02]  /*76b0*/  VIADD R242, R242, UR10 ;  /* 0x0000000af2f27c36 */ /* 0x000fe40008000000 */
[----:B------:R-:W-:Y:S02]  /*76c0*/  VIADD R238, R238, UR10 ;  /* 0x0000000aeeee7c36 */ /* 0x000fe40008000000 */
[----:B------:R-:W-:Y:S02]  /*76d0*/  VIADD R205, R205, UR10 ;  /* 0x0000000acdcd7c36 */ /* 0x000fe40008000000 */
[----:B-1----:R-:W-:Y:S04]  /*76e0*/  IMAD.SHL.U32 R2, R9, 0x40, RZ ;  /* 0x0000004009027824 */ /* 0x002fe800078e00ff */
[----:B------:R-:W-:Y:S05]  /*76f0*/  IMAD.X R2, RZ, RZ, ~R2, P1 ;  /* 0x000000ffff027224 */ /* 0x000fea00008e0e02 */
[----:B------:R-:W-:Y:S04]  /*7700*/  SHF.R.S64 R6, R6, 0x1f, R2 ;  /* 0x0000001f06067819 */ /* 0x000fe80000001002 */
[----:B------:R-:W-:Y:S02]  /*7710*/  IADD3 R244, P1, PT, R6, R244, RZ ;  /* 0x000000f406f47210 */ /* 0x000fe40007f3e0ff */
[----:B------:R-:W-:Y:S02]  /*7720*/  LOP3.LUT R6, R213, 0x38, RZ, 0xc0, !PT ;  /* 0x00000038d5067812 */ /* 0x000fe400078ec0ff */
[----:B------:R-:W-:Y:S02]  /*7730*/  LEA.HI.X.SX32 R243, R2, R243, 0x1, P1 ;  /* 0x000000f302f37211 */ /* 0x000fe400008f0eff */
[C---:B------:R-:W-:Y:S01]  /*7740*/  ISETP.GE.AND P4, PT, R6.reuse, UR8, PT ;  /* 0x0000000806007c0c */ /* 0x040fe2000bf86270 */
[----:B------:R-:W1:Y:S01]  /*7750*/  LDC R2, c[0x0][0x3b4] ;  /* 0x0000ed00ff027b82 */ /* 0x000e620000000800 */
[----:B------:R-:W-:Y:S04]  /*7760*/  LOP3.LUT R6, R6, 0x40, RZ, 0xfc, !PT ;  /* 0x0000004006067812 */ /* 0x000fe800078efcff */
[----:B------:R-:W-:Y:S07]  /*7770*/  ISETP.GE.AND P2, PT, R6, UR8, PT ;  /* 0x0000000806007c0c */ /* 0x000fee000bf46270 */
        /* <DEDUP_REMOVED lines=17> */
[C---:B------:R-:W-:Y:S02]  /*7890*/  LEA.HI.X R7, R9.reuse, RZ, RZ, 0x6, P1 ;  /* 0x000000ff09077211 */ /* 0x040fe400008f34ff */
[C---:B------:R-:W-:Y:S04]  /*78a0*/  @!P2 LEA R8, P1, R9.reuse, R244, 0x6 ;  /* 0x000000f40908a211 */ /* 0x040fe800078230ff */
[----:B-1----:R-:W-:Y:S01]  /*78b0*/  @!P2 LEA.HI.X R9, R9, R243, R2, 0x6, P1 ;  /* 0x000000f30909a211 */ /* 0x002fe200008f3402 */
[----:B------:R-:W-:Y:S01]  /*78c0*/  IMAD.SHL.U32 R2, R2, 0x40, RZ ;  /* 0x0000004002027824 */ /* 0x000fe200078e00ff */
[----:B------:R-:W-:Y:S04]  /*78d0*/  @!P4 IADD3 R6, P1, PT, R244, R6, RZ ;  /* 0x00000006f406c210 */ /* 0x000fe80007f3e0ff */
[----:B------:R-:W-:Y:S05]  /*78e0*/  @!P4 IADD3.X R7, PT, PT, R243, R7, R2, P1, !PT ;  /* 0x00000007f307c210 */ /* 0x000fea0000ffe402 */
        /* <DEDUP_REMOVED lines=13> */
.L_x_1113:
[----:B------:R1:W-:Y:S01]  /*79c0*/  STS [R4+0x1c000], R5 ;  /* 0x01c0000504007388 */ /* 0x0003e20000000800 */
[----:B------:R-:W-:Y:S01]  /*79d0*/  ISETP.NE.AND P1, PT, R218, RZ, PT ;  /* 0x000000ffda00720c */ /* 0x000fe20003f25270 */
[----:B---3--:R-:W-:Y:S01]  /*79e0*/  FMUL.FTZ R8, R232, R170 ;  /* 0x000000aae8087220 */ /* 0x008fe20000410000 */
[----:B------:R-:W-:Y:S01]  /*79f0*/  FMUL.FTZ R7, R231, R169 ;  /* 0x000000a9e7077220 */ /* 0x000fe20000410000 */
[----:B------:R-:W-:Y:S02]  /*7a00*/  IMAD.MOV.U32 R11, RZ, RZ, 0x10 ;  /* 0x00000010ff0b7424 */ /* 0x000fe400078e00ff */
[----:B------:R-:W-:Y:S01]  /*7a10*/  FMUL.FTZ R9, R226, R168 ;  /* 0x000000a8e2097220 */ /* 0x000fe20000410000 */
[----:B------:R-:W-:Y:S01]  /*7a20*/  FMUL.FTZ R6, R225, R167 ;  /* 0x000000a7e1067220 */ /* 0x000fe20000410000 */
[----:B------:R-:W-:Y:S01]  /*7a30*/  FMUL.FTZ R10, R200, R166 ;  /* 0x000000a6c80a7220 */ /* 0x000fe20000410000 */
[----:B------:R-:W-:Y:S01]  /*7a40*/  F2FP.BF16.F32.PACK_AB R7, R7, R8 ;  /* 0x000000080707723e */ /* 0x000fe200000010ff */
[----:B------:R-:W-:Y:S01]  /*7a50*/  FMUL.FTZ R14, R199, R18 ;  /* 0x00000012c70e7220 */ /* 0x000fe20000410000 */
[----:B------:R-:W-:Y:S01]  /*7a60*/  SEL R29, R11, 0xfffffff0, !P3 ;  /* 0xfffffff00b1d7807 */ /* 0x000fe20005800000 */
[----:B------:R-:W-:Y:S01]  /*7a70*/  FMUL.FTZ R11, R220, R24 ;  /* 0x00000018dc0b7220 */ /* 0x000fe20000410000 */
[----:B------:R-:W-:Y:S01]  /*7a80*/  F2FP.BF16.F32.PACK_AB R6, R6, R9 ;  /* 0x000000090606723e */ /* 0x000fe200000010ff */
[----:B------:R2:W-:Y:S01]  /*7a90*/  STS [R4+0x1c400], R7 ;  /* 0x01c4000704007388 */ /* 0x0005e20000000800 */
[----:B------:R-:W-:Y:S01]  /*7aa0*/  F2FP.BF16.F32.PACK_AB R15, R15, R12 ;  /* 0x0000000c0f0f723e */ /* 0x000fe200000010ff */
[----:B------:R-:W-:Y:S01]  /*7ab0*/  FMUL.FTZ R12, R203, R25 ;  /* 0x00000019cb0c7220 */ /* 0x000fe20000410000 */
[----:B------:R-:W-:Y:S01]  /*7ac0*/  F2FP.BF16.F32.PACK_AB R14, R14, R10 ;  /* 0x0000000a0e0e723e */ /* 0x000fe200000010ff */
[----:B------:R-:W-:Y:S01]  /*7ad0*/  FMUL.FTZ R10, R228, R33 ;  /* 0x00000021e40a7220 */ /* 0x000fe20000410000 */
[----:B------:R-:W-:Y:S01]  /*7ae0*/  FMUL.FTZ R8, R227, R13 ;  /* 0x0000000de3087220 */ /* 0x000fe20000410000 */
[----:B------:R-:W-:Y:S01]  /*7af0*/  FMUL.FTZ R18, R195, R165 ;  /* 0x000000a5c3127220 */ /* 0x000fe20000410000 */
[----:B------:R-:W-:Y:S01]  /*7b00*/  F2FP.BF16.F32.PACK_AB R12, R12, R11 ;  /* 0x0000000b0c0c723e */ /* 0x000fe200000010ff */
[----:B------:R-:W-:Y:S01]  /*7b10*/  FMUL.FTZ R11, R230, R21 ;  /* 0x00000015e60b7220 */ /* 0x000fe20000410000 */
[----:B------:R-:W-:Y:S01]  /*7b20*/  FMUL.FTZ R9, R194, R177 ;  /* 0x000000b1c2097220 */ /* 0x000fe20000410000 */
[----:B------:R-:W-:Y:S01]  /*7b30*/  F2FP.BF16.F32.PACK_AB R8, R8, R10 ;  /* 0x0000000a0808723e */ /* 0x000fe200000010ff */
[----:B------:R-:W-:Y:S01]  /*7b40*/  FMUL.FTZ R10, R229, R19 ;  /* 0x00000013e50a7220 */ /* 0x000fe20000410000 */
[----:B-1----:R-:W-:Y:S01]  /*7b50*/  LEA R5, R164, UR34, 0x1 ;  /* 0x00000022a4057c11 */ /* 0x002fe2000f8e08ff */
[----:B------:R-:W-:Y:S01]  /*7b60*/  FMUL.FTZ R13, R187, R176 ;  /* 0x000000b0bb0d7220 */ /* 0x000fe20000410000 */
[----:B------:R-:W-:Y:S01]  /*7b70*/  F2FP.BF16.F32.PACK_AB R9, R9, R18 ;  /* 0x000000120909723e */ /* 0x000fe200000010ff */
[----:B------:R-:W-:Y:S01]  /*7b80*/  FMUL.FTZ R18, R223, R26 ;  /* 0x0000001adf127220 */ /* 0x000fe20000410000 */
[C---:B------:R-:W-:Y:S01]  /*7b90*/  IADD3 R2, PT, PT, R5.reuse, 0x20, RZ ;  /* 0x0000002005027810 */ /* 0x040fe20007ffe0ff */
[C---:B------:R-:W-:Y:S01]  /*7ba0*/  @P1 VIADD R2, R5.reuse, 0xffffffe0 ;  /* 0xffffffe005021836 */ /* 0x040fe20000000000 */
[----:B------:R-:W-:Y:S01]  /*7bb0*/  IADD3 R5, PT, PT, R5, R29, RZ ;  /* 0x0000001d05057210 */ /* 0x000fe20007ffe0ff */
[----:B------:R-:W-:Y:S01]  /*7bc0*/  FMUL.FTZ R20, R193, R20 ;  /* 0x00000014c1147220 */ /* 0x000fe20000410000 */
[----:B------:R-:W-:Y:S01]  /*7bd0*/  FMUL.FTZ R19, R192, R3 ;  /* 0x00000003c0137220 */ /* 0x000fe20000410000 */
[----:B------:R-:W-:Y:S01]  /*7be0*/  LOP3.LUT R3, R218, 0x30, R206, 0xf8, !PT ;  /* 0x00000030da037812 */ /* 0x000fe200078ef8ce */
[----:B------:R-:W-:Y:S01]  /*7bf0*/  IMAD R197, R247, UR9, RZ ;  /* 0x00000009f7c57c24 */ /* 0x000fe2000f8e02ff */
[----:B------:R1:W-:Y:S01]  /*7c00*/  STS [R5+-0x3c00], R6 ;  /* 0xffc4000605007388 */ /* 0x0003e20000000800 */
[--C-:B------:R-:W-:Y:S01]  /*7c10*/  LOP3.LUT R180, R0, 0x200, R215.reuse, 0xf8, !PT ;  /* 0x0000020000b47812 */ /* 0x100fe200078ef8d7 */
[----:B--2---:R-:W-:Y:S01]  /*7c20*/  FMUL.FTZ R7, R235, R35 ;  /* 0x00000023eb077220 */ /* 0x004fe20000410000 */
[----:B------:R-:W-:Y:S02]  /*7c30*/  LOP3.LUT R3, R3, 0x1c0, R215, 0xf8, !PT ;  /* 0x000001c003037812 */ /* 0x000fe400078ef8d7 */
[----:B------:R2:W-:Y:S01]  /*7c40*/  STS [R5+-0x4000], R16 ;  /* 0xffc0001005007388 */ /* 0x0005e20000000800 */
[----:B------:R-:W-:Y:S02]  /*7c50*/  LEA R180, R180, UR4, 0x1 ;  /* 0x00000004b4b47c11 */ /* 0x000fe4000f8e08ff */
[----:B------:R-:W-:Y:S02]  /*7c60*/  LOP3.LUT R3, R3, 0x38, R213, 0x78, !PT ;  /* 0x0000003803037812 */ /* 0x000fe400078e78d5 */
[----:B------:R-:W-:Y:S01]  /*7c70*/  LOP3.LUT R200, R214, 0x10, RZ, 0xc0, !PT ;  /* 0x00000010d6c87812 */ /* 0x000fe200078ec0ff */
[----:B------:R-:W-:Y:S01]  /*7c80*/  VIADD R0, R180, 0x8040 ;  /* 0x00008040b4007836 */ /* 0x000fe20000000000 */
[----:B------:R-:W-:Y:S04]  /*7c90*/  LOP3.LUT R3, R3, 0x200, R217, 0xf8, !PT ;  /* 0x0000020003037812 */ /* 0x000fe800078ef8d9 */
[----:B------:R-:W-:Y:S01]  /*7ca0*/  LEA R3, R3, UR4, 0x1 ;  /* 0x0000000403037c11 */ /* 0x000fe2000f8e08ff */
[----:B-1----:R-:W-:Y:S01]  /*7cb0*/  FMUL.FTZ R6, R233, R34 ;  /* 0x00000022e9067220 */ /* 0x002fe20000410000 */
[----:B--2---:R-:W-:Y:S04]  /*7cc0*/  FMUL.FTZ R16, R198, R28 ;  /* 0x0000001cc6107220 */ /* 0x004fe80000410000 */
[----:B------:R-:W-:Y:S01]  /*7cd0*/  F2FP.BF16.F32.PACK_AB R6, R6, R7 ;  /* 0x000000070606723e */ /* 0x000fe200000010ff */
[----:B------:R-:W-:Y:S01]  /*7ce0*/  FMUL.FTZ R7, R236, R23 ;  /* 0x00000017ec077220 */ /* 0x000fe20000410000 */
[----:B------:R-:W-:Y:S03]  /*7cf0*/  F2FP.BF16.F32.PACK_AB R13, R13, R16 ;  /* 0x000000100d0d723e */ /* 0x000fe600000010ff */
[----:B------:R1:W-:Y:S01]  /*7d00*/  STS [R4+0x1d000], R6 ;  /* 0x01d0000604007388 */ /* 0x0003e20000000800 */
[----:B------:R-:W-:Y:S01]  /*7d10*/  FMUL.FTZ R16, R222, R27 ;  /* 0x0000001bde107220 */ /* 0x000fe20000410000 */
[----:B-1----:R-:W-:Y:S05]  /*7d20*/  FMUL.FTZ R6, R234, R22 ;  /* 0x00000016ea067220 */ /* 0x002fea0000410000 */
[----:B------:R-:W-:Y:S02]  /*7d30*/  F2FP.BF16.F32.PACK_AB R6, R6, R7 ;  /* 0x000000070606723e */ /* 0x000fe400000010ff */
[----:B------:R-:W-:Y:S02]  /*7d40*/  F2FP.BF16.F32.PACK_AB R7, R10, R11 ;  /* 0x0000000b0a07723e */ /* 0x000fe400000010ff */
[----:B------:R-:W-:Y:S01]  /*7d50*/  F2FP.BF16.F32.PACK_AB R10, R16, R18 ;  /* 0x00000012100a723e */ /* 0x000fe200000010ff */
[----:B------:R1:W-:Y:S01]  /*7d60*/  STS [R4+0x1d400], R6 ;  /* 0x01d4000604007388 */ /* 0x0003e20000000800 */
[----:B------:R-:W-:Y:S04]  /*7d70*/  F2FP.BF16.F32.PACK_AB R11, R19, R20 ;  /* 0x00000014130b723e */ /* 0x000fe800000010ff */
[----:B------:R-:W-:Y:S05]  /*7d80*/  STS [R5+-0x3000], R8 ;  /* 0xffd0000805007388 */ /* 0x000fea0000000800 */
[----:B------:R-:W-:Y:S05]  /*7d90*/  STS [R5+-0x2c00], R7 ;  /* 0xffd4000705007388 */ /* 0x000fea0000000800 */
[----:B------:R-:W-:Y:S05]  /*7da0*/  STS [R2+-0x4000], R17 ;  /* 0xffc0001102007388 */ /* 0x000fea0000000800 */
[----:B------:R-:W-:Y:S01]  /*7db0*/  STS [R2+-0x3c00], R14 ;  /* 0xffc4000e02007388 */ /* 0x000fe20000000800 */
[----:B-1----:R-:W-:Y:S05]  /*7dc0*/  IMAD.IADD R4, R29, 0x1, R2 ;  /* 0x000000011d047824 */ /* 0x002fea00078e0202 */
        /* <DEDUP_REMOVED lines=14> */
[----:B------:R-:W5:Y:S05]  /*7eb0*/  LDSM.16.MT88.4 R24, [R0+0x2000] ;  /* 0x002000000018783b */ /* 0x000f6a0000004200 */
[----:B------:R-:W-:Y:S05]  /*7ec0*/  LDSM.16.MT88.4 R28, [R3+0x20800] ;  /* 0x02080000031c783b */ /* 0x000fea0000004200 */
[----:B------:R-:W5:Y:S05]  /*7ed0*/  LDSM.16.MT88.4 R32, [R180+0x8800] ;  /* 0x00880000b420783b */ /* 0x000f6a0000004200 */
[----:B------:R-:W5:Y:S01]  /*7ee0*/  LDSM.16.MT88.4 R164, [R3+0x22800] ;  /* 0x0228000003a4783b */ /* 0x000f620000004200 */
        /* <DEDUP_REMOVED lines=18> */
[-C--:B-----5:R-:W-:Y:S08]  /*8010*/  HMMA.16816.F32.BF16 R84, R4, R24.reuse, R84 ;  /* 0x000000180454723c */ /* 0x0a0ff00000041854 */
        /* <DEDUP_REMOVED lines=10> */
[----:B------:R-:W5:Y:S07]  /*80c0*/  LDSM.16.MT88.4 R32, [R0+0x3000] ;  /* 0x003000000020783b */ /* 0x000f6e0000004200 */
        /* <DEDUP_REMOVED lines=21> */
[----:B----4-:R-:W-:Y:S05]  /*8220*/  IMAD.U32 R0, R197, -0x40, RZ ;  /* 0xffffffc0c5007824 */ /* 0x010fea00078e00ff */
[C---:B------:R-:W-:Y:S04]  /*8230*/  HMMA.16816.F32.BF16 R48, R4.reuse, R14, R48 ;  /* 0x0000000e0430723c */ /* 0x040fe80000041830 */
[C---:B------:R-:W-:Y:S04]  /*8240*/  LEA R2, P1, R0.reuse, R240, 0x2 ;  /* 0x000000f000027211 */ /* 0x040fe800078210ff */
[-C--:B------:R-:W-:Y:S03]  /*8250*/  HMMA.16816.F32.BF16 R52, R4, R20.reuse, R52 ;  /* 0x000000140434723c */ /* 0x080fe60000041834 */
[----:B------:R-:W-:Y:S02]  /*8260*/  LEA.HI.X.SX32 R0, R0, R241, 0x2, P1 ;  /* 0x000000f100007211 */ /* 0x000fe400008f16ff */
[----:B------:R-:W-:Y:S03]  /*8270*/  MOV R240, R2 ;  /* 0x0000000200f07202 */ /* 0x000fe60000000f00 */
        /* <DEDUP_REMOVED lines=8> */
[-C--:B-----5:R-:W-:Y:S08]  /*8300*/  HMMA.16816.F32.BF16 R84, R4, R32.reuse, R84 ;  /* 0x000000200454723c */ /* 0x0a0ff00000041854 */
        /* <DEDUP_REMOVED lines=23> */
[----:B------:R-:W-:Y:S03]  /*8480*/  LOP3.LUT R5, R213, 0x38, RZ, 0xc0, !PT ;  /* 0x00000038d5057812 */ /* 0x000fe600078ec0ff */
[----:B------:R-:W-:Y:S01]  /*8490*/  IMAD.X R0, RZ, RZ, ~UR13, P1 ;  /* 0x8000000dff007e24 */ /* 0x000fe200088e06ff */
[C---:B------:R-:W-:Y:S04]  /*84a0*/  ISETP.GE.AND P4, PT, R5.reuse, UR8, PT ;  /* 0x0000000805007c0c */ /* 0x040fe8000bf86270 */
[----:B------:R-:W-:Y:S02]  /*84b0*/  SHF.R.S64 R4, R2, 0x1f, R0 ;  /* 0x0000001f02047819 */ /* 0x000fe40000001000 */
[----:B------:R-:W-:Y:S01]  /*84c0*/  LOP3.LUT R2, R5, 0x40, RZ, 0xfc, !PT ;  /* 0x0000004005027812 */ /* 0x000fe200078efcff */
[----:B------:R-:W-:Y:S01]  /*84d0*/  IMAD.U32 R5, RZ, RZ, UR50 ;  /* 0x00000032ff057e24 */ /* 0x000fe2000f8e00ff */
[----:B------:R-:W-:Y:S01]  /*84e0*/  IADD3 R246, P1, PT, R4, R246, RZ ;  /* 0x000000f604f67210 */ /* 0x000fe20007f3e0ff */
[----:B------:R-:W-:Y:S01]  /*84f0*/  IMAD.U32 R4, RZ, RZ, UR50 ;  /* 0x00000032ff047e24 */ /* 0x000fe2000f8e00ff */
[----:B------:R-:W-:Y:S01]  /*8500*/  ISETP.GE.AND P2, PT, R2, UR8, PT ;  /* 0x0000000802007c0c */ /* 0x000fe2000bf46270 */
[----:B------:R-:W-:Y:S01]  /*8510*/  IMAD.U32 R2, RZ, RZ, UR48 ;  /* 0x00000030ff027e24 */ /* 0x000fe2000f8e00ff */
[----:B------:R-:W-:Y:S01]  /*8520*/  LEA.HI.X.SX32 R245, R0, R245, 0x1, P1 ;  /* 0x000000f500f57211 */ /* 0x000fe200008f0eff */
[----:B------:R-:W-:Y:S01]  /*8530*/  @!P4 IMAD.MOV.U32 R8, RZ, RZ, R246 ;  /* 0x000000ffff08c224 */ /* 0x000fe200078e00f6 */
[----:B------:R-:W-:Y:S02]  /*8540*/  LOP3.LUT R0, R213, 0x1f8, RZ, 0xc0, !PT ;  /* 0x000001f8d5007812 */ /* 0x000fe400078ec0ff */
[-C--:B------:R-:W-:Y:S01]  /*8550*/  @!P4 LEA R6, P1, R6, R246.reuse, 0x1 ;  /* 0x000000f60606c211 */ /* 0x080fe200078208ff */
[----:B------:R-:W-:Y:S01]  /*8560*/  @!P4 IMAD.MOV.U32 R9, RZ, RZ, R245 ;  /* 0x000000ffff09c224 */ /* 0x000fe200078e00f5 */
[----:B------:R-:W-:Y:S02]  /*8570*/  LOP3.LUT R0, R0, 0x38, R214, 0x78, !PT ;  /* 0x0000003800007812 */ /* 0x000fe400078e78d6 */
[-CC-:B------:R-:W-:Y:S02]  /*8580*/  @!P4 LEA.HI.X R7, R4, R245.reuse, R2.reuse, 0x1, P1 ;  /* 0x000000f50407c211 */ /* 0x180fe400008f0c02 */
[----:B------:R-:W-:Y:S02]  /*8590*/  LOP3.LUT R0, R0, 0x1e00, R213, 0xf8, !PT ;  /* 0x00001e0000007812 */ /* 0x000fe400078ef8d5 */
[----:B------:R-:W-:Y:S02]  /*85a0*/  @!P2 LEA R4, P1, R4, R246, 0x1 ;  /* 0x000000f60404a211 */ /* 0x000fe400078208ff */
[----:B------:R-:W-:Y:S02]  /*85b0*/  LEA R0, R0, UR4, 0x1 ;  /* 0x0000000400007c11 */ /* 0x000fe4000f8e08ff */
[----:B------:R-:W-:Y:S03]  /*85c0*/  @!P2 LEA.HI.X R5, R5, R245, R2, 0x1, P1 ;  /* 0x000000f50505a211 */ /* 0x000fe600008f0c02 */
[----:B------:R-:W-:Y:S01]  /*85d0*/  @!PT LDS RZ, [RZ] ;  /* 0x00000000fffff984 */ /* 0x000fe20000000800 */
[----:B------:R-:W-:Y:S01]  /*85e0*/  @!PT LDS RZ, [RZ] ;  /* 0x00000000fffff984 */ /* 0x000fe20000000800 */
[----:B------:R-:W-:Y:S01]  /*85f0*/  @!PT LDS RZ, [RZ] ;  /* 0x00000000fffff984 */ /* 0x000fe20000000800 */
[----:B------:R1:W-:Y:S04]  /*8600*/  @!P4 LDGSTS.E.BYPASS.LTC128B.128 [R0+0x8000], desc[UR32][R8.64] ;  /* 0x080000000800cfae */ /* 0x0003e8000b981a20 */
        /* <DEDUP_REMOVED lines=19> */
.L_x_1114:
[----:B--2---:R-:W-:Y:S01]  /*8740*/  LEA R0, R211, UR4, 0x1 ;  /* 0x00000004d3007c11 */ /* 0x004fe2000f8e08ff */
[----:B------:R-:W-:Y:S01]  /*8750*/  LDSM.16.M88.4 R32, [R188+0x1c000] ;  /* 0x01c00000bc20783b */ /* 0x000fe20000000200 */
[----:B------:R-:W-:Y:S01]  /*8760*/  VIADD R2, R188, 0x8040 ;  /* 0x00008040bc027836 */ /* 0x000fe20000000000 */
[----:B------:R-:W-:Y:S01]  /*8770*/  PLOP3.LUT P4, PT, PT, PT, UP0, 0x80, 0x8 ;  /* 0x000000000008781c */ /* 0x000fe20003f8f008 */
[----:B------:R-:W-:Y:S01]  /*8780*/  IMAD.MOV.U32 R231, RZ, RZ, 0x4 ;  /* 0x00000004ffe77424 */ /* 0x000fe200078e00ff */
[----:B------:R-:W-:Y:S01]  /*8790*/  @UP0 UIADD3 UR53, UP1, UPT, UR56, -0x100, URZ ;  /* 0xffffff0038350890 */ /* 0x000fe2000ff3e0ff */
[----:B------:R-:W1:Y:S01]  /*87a0*/  LDSM.16.MT88.4 R16, [R0+0xc000] ;  /* 0x00c000000010783b */ /* 0x000e620000004200 */
[----:B------:R-:W-:Y:S01]  /*87b0*/  ULOP3.LUT UR10, UR37, 0x1, URZ, 0xc0, !UPT ;  /* 0x00000001250a7892 */ /* 0x000fe2000f8ec0ff */
[----:B------:R-:W-:Y:S01]  /*87c0*/  VIADD R239, R239, 0xffffffc0 ;  /* 0xffffffc0efef7836 */ /* 0x000fe20000000000 */
[----:B------:R-:W-:Y:S01]  /*87d0*/  @UP0 UIADD3.X UR52, UPT, UPT, UR57, -0x1, URZ, UP1, !UPT ;  /* 0xffffffff39340890 */ /* 0x000fe20008ffe4ff */
[----:B------:R-:W-:Y:S01]  /*87e0*/  VIADD R248, R248, 0xfffffffc ;  /* 0xfffffffcf8f87836 */ /* 0x000fe20000000000 */
        /* <DEDUP_REMOVED lines=15> */
[C---:B--2---:R-:W-:Y:S08]  /*88e0*/  HMMA.16816.F32.BF16 R8, R28.reuse, R16, RZ ;  /* 0x000000101c08723c */ /* 0x044ff000000418ff */
        /* <DEDUP_REMOVED lines=10> */
[----:B------:R-:W-:Y:S07]  /*8990*/  LDSM.16.M88.4 R164, [R2+0x14000] ;  /* 0x0140000002a4783b */ /* 0x000fee0000000200 */
[-C--:B------:R-:W-:Y:S08]  /*89a0*/  HMMA.16816.F32.BF16 R4, R168, R172.reuse, R4 ;  /* 0x000000aca804723c */ /* 0x080ff00000041804 */
[C---:B------:R-:W-:Y:S08]  /*89b0*/  HMMA.16816.F32.BF16 R8, R176.reuse, R172, R8 ;  /* 0x000000acb008723c */ /* 0x040ff00000041808 */
[-C--:B------:R-:W-:Y:S08]  /*89c0*/  HMMA.16816.F32.BF16 R12, R176, R174.reuse, R12 ;  /* 0x000000aeb00c723c */ /* 0x080ff0000004180c */
[C---:B------:R-:W-:Y:S01]  /*89d0*/  HMMA.16816.F32.BF16 R16, R168.reuse, R174, R16 ;  /* 0x000000aea810723c */ /* 0x040fe20000041810 */
[----:B------:R-:W2:Y:S07]  /*89e0*/  LDSM.16.MT88.4 R172, [R0+0xd000] ;  /* 0x00d0000000ac783b */ /* 0x000eae0000004200 */
[-C--:B-1----:R-:W-:Y:S08]  /*89f0*/  HMMA.16816.F32.BF16 R20, R168, R180.reuse, R20 ;  /* 0x000000b4a814723c */ /* 0x082ff00000041814 */
[C---:B------:R-:W-:Y:S08]  /*8a00*/  HMMA.16816.F32.BF16 R24, R176.reuse, R180, R24 ;  /* 0x000000b4b018723c */ /* 0x040ff00000041818 */
[-C--:B------:R-:W-:Y:S01]  /*8a10*/  HMMA.16816.F32.BF16 R28, R176, R182.reuse, R28 ;  /* 0x000000b6b01c723c */ /* 0x080fe2000004181c */
[----:B------:R-:W1:Y:S07]  /*8a20*/  LDSM.16.MT88.4 R176, [R0+0x11000] ;  /* 0x0110000000b0783b */ /* 0x000e6e0000004200 */
[----:B------:R-:W-:Y:S01]  /*8a30*/  HMMA.16816.F32.BF16 R32, R168, R182, R32 ;  /* 0x000000b6a820723c */ /* 0x000fe20000041820 */
[----:B------:R-:W-:Y:S05]  /*8a40*/  LDSM.16.M88.4 R168, [R189+0x14000] ;  /* 0x01400000bda8783b */ /* 0x000fea0000000200 */
[----:B------:R-:W-:Y:S02]  /*8a50*/  LDSM.16.M88.4 R180, [R189+0x15000] ;  /* 0x01500000bdb4783b */ /* 0x000fe40000000200 */
[-C--:B--2---:R-:W-:Y:S08]  /*8a60*/  HMMA.16816.F32.BF16 R4, R164, R172.reuse, R4 ;  /* 0x000000aca404723c */ /* 0x084ff00000041804 */
[C---:B------:R-:W-:Y:S08]  /*8a70*/  HMMA.16816.F32.BF16 R8, R184.reuse, R172, R8 ;  /* 0x000000acb808723c */ /* 0x040ff00000041808 */
[-C--:B------:R-:W-:Y:S08]  /*8a80*/  HMMA.16816.F32.BF16 R12, R184, R174.reuse, R12 ;  /* 0x000000aeb80c723c */ /* 0x080ff0000004180c */
[C---:B------:R-:W-:Y:S01]  /*8a90*/  HMMA.16816.F32.BF16 R16, R164.reuse, R174, R16 ;  /* 0x000000aea410723c */ /* 0x040fe20000041810 */
[----:B------:R-:W2:Y:S07]  /*8aa0*/  LDSM.16.MT88.4 R172, [R0+0xd800] ;  /* 0x00d8000000ac783b */ /* 0x000eae0000004200 */
[-C--:B-1----:R-:W-:Y:S08]  /*8ab0*/  HMMA.16816.F32.BF16 R20, R164, R176.reuse, R20 ;  /* 0x000000b0a414723c */ /* 0x082ff00000041814 */
[C---:B------:R-:W-:Y:S08]  /*8ac0*/  HMMA.16816.F32.BF16 R24, R184.reuse, R176, R24 ;  /* 0x000000b0b818723c */ /* 0x040ff00000041818 */
[-C--:B------:R-:W-:Y:S01]  /*8ad0*/  HMMA.16816.F32.BF16 R28, R184, R178.reuse, R28 ;  /* 0x000000b2b81c723c */ /* 0x080fe2000004181c */
[----:B------:R-:W-:Y:S07]  /*8ae0*/  LDSM.16.M88.4 R184, [R188+0x1f000] ;  /* 0x01f00000bcb8783b */ /* 0x000fee0000000200 */
        /* <DEDUP_REMOVED lines=8> */
[-C--:B-1----:R-:W-:Y:S08]  /*8b70*/  HMMA.16816.F32.BF16 R20, R168, R164.reuse, R20 ;  /* 0x000000a4a814723c */ /* 0x082ff00000041814 */
[C---:B------:R-:W-:Y:S08]  /*8b80*/  HMMA.16816.F32.BF16 R24, R180.reuse, R164, R24 ;  /* 0x000000a4b418723c */ /* 0x040ff00000041818 */
[-C--:B------:R-:W-:Y:S01]  /*8b90*/  HMMA.16816.F32.BF16 R28, R180, R166.reuse, R28 ;  /* 0x000000a6b41c723c */ /* 0x080fe2000004181c */
[----:B------:R-:W1:Y:S07]  /*8ba0*/  LDSM.16.MT88.4 R180, [R0+0x12000] ;  /* 0x0120000000b4783b */ /* 0x000e6e0000004200 */
[----:B------:R-:W-:Y:S01]  /*8bb0*/  HMMA.16816.F32.BF16 R32, R168, R166, R32 ;  /* 0x000000a6a820723c */ /* 0x000fe20000041820 */
[----:B------:R-:W-:Y:S05]  /*8bc0*/  LDSM.16.M88.4 R164, [R190+0x1e000] ;  /* 0x01e00000bea4783b */ /* 0x000fea0000000200 */
[----:B------:R-:W3:Y:S02]  /*8bd0*/  LDSM.16.MT88.4 R168, [R0+0xe800] ;  /* 0x00e8000000a8783b */ /* 0x000ee40000004200 */
        /* <DEDUP_REMOVED lines=10> */
[----:B------:R-:W-:Y:S05]  /*8c80*/  LDSM.16.MT88.4 R172, [R0+0xf000] ;  /* 0x00f0000000ac783b */ /* 0x000fea0000004200 */
[----:B------:R-:W-:Y:S02]  /*8c90*/  LDSM.16.M88.4 R180, [R2+0x17000] ;  /* 0x0170000002b4783b */ /* 0x000fe40000000200 */
[-C--:B---3--:R-:W-:Y:S08]  /*8ca0*/  HMMA.16816.F32.BF16 R4, R164, R168.reuse, R4 ;  /* 0x000000a8a404723c */ /* 0x088ff00000041804 */
[C---:B--2---:R-:W-:Y:S08]  /*8cb0*/  HMMA.16816.F32.BF16 R8, R176.reuse, R168, R8 ;  /* 0x000000a8b008723c */ /* 0x044ff00000041808 */
[-C--:B------:R-:W-:Y:S08]  /*8cc0*/  HMMA.16816.F32.BF16 R12, R176, R170.reuse, R12 ;  /* 0x000000aab00c723c */ /* 0x080ff0000004180c */
[C---:B------:R-:W-:Y:S01]  /*8cd0*/  HMMA.16816.F32.BF16 R16, R164.reuse, R170, R16 ;  /* 0x000000aaa410723c */ /* 0x040fe20000041810 */
[----:B------:R2:W3:Y:S07]  /*8ce0*/  LDSM.16.M88.4 R168, [R2+0x16000] ;  /* 0x0160000002a8783b */ /* 0x0004ee0000000200 */
[-C--:B-1----:R-:W-:Y:S08]  /*8cf0*/  HMMA.16816.F32.BF16 R20, R164, R184.reuse, R20 ;  /* 0x000000b8a414723c */ /* 0x082ff00000041814 */
[C---:B------:R-:W-:Y:S08]  /*8d00*/  HMMA.16816.F32.BF16 R24, R176.reuse, R184, R24 ;  /* 0x000000b8b018723c */ /* 0x040ff00000041818 */
[-C--:B------:R-:W-:Y:S01]  /*8d10*/  HMMA.16816.F32.BF16 R28, R176, R186.reuse, R28 ;  /* 0x000000bab01c723c */ /* 0x080fe2000004181c */
[----:B------:R-:W1:Y:S02]  /*8d20*/  LDSM.16.MT88.4 R176, [R0+0x13000] ;  /* 0x0130000000b0783b */ /* 0x000e640000004200 */
[C---:B--2---:R-:W-:Y:S05]  /*8d30*/  IMAD.SHL.U32 R2, R197.reuse, 0x8, RZ ;  /* 0x00000008c5027824 */ /* 0x044fea00078e00ff */
[----:B------:R-:W-:Y:S01]  /*8d40*/  HMMA.16816.F32.BF16 R32, R164, R186, R32 ;  /* 0x000000baa420723c */ /* 0x000fe20000041820 */
[----:B------:R-:W-:Y:S03]  /*8d50*/  LDSM.16.M88.4 R164, [R189+0x16000] ;  /* 0x01600000bda4783b */ /* 0x000fe60000000200 */
[C---:B------:R-:W-:Y:S02]  /*8d60*/  LEA R222, P1, R2.reuse, R240, 0x2 ;  /* 0x000000f002de7211 */ /* 0x040fe400078210ff */
[----:B------:R2:W-:Y:S02]  /*8d70*/  LDSM.16.M88.4 R184, [R189+0x17000] ;  /* 0x01700000bdb8783b */ /* 0x0005e40000000200 */
[----:B------:R-:W-:Y:S01]  /*8d80*/  LEA.HI.X.SX32 R223, R2, R241, 0x2, P1 ;  /* 0x000000f102df7211 */ /* 0x000fe200008f16ff */
[-C--:B---3--:R-:W-:Y:S05]  /*8d90*/  HMMA.16816.F32.BF16 R4, R168, R172.reuse, R4 ;  /* 0x000000aca804723c */ /* 0x088fea0000041804 */
        /* <DEDUP_REMOVED lines=8> */
[C---:B------:R-:W-:Y:S01]  /*8e20*/  HMMA.16816.F32.BF16 R16, R168.reuse, R174, R16 ;  /* 0x000000aea810723c */ /* 0x040fe20000041810 */
[----:B------:R-:W3:Y:S03]  /*8e30*/  LDSM.16.MT88.4 R172, [R0+0xf800] ;  /* 0x00f8000000ac783b */ /* 0x000ee60000004200 */
[C---:B------:R-:W-:Y:S02]  /*8e40*/  LEA.HI.X.SX32 R193, R197.reuse, R199, 0x5, P1 ;  /* 0x000000c7c5c17211 */ /* 0x040fe400008f2eff */
[C---:B------:R-:W-:Y:S02]  /*8e50*/  LEA R194, P1, R197.reuse, R192, 0x5 ;  /* 0x000000c0c5c27211 */ /* 0x040fe400078228ff */
[-C--:B-1----:R-:W-:Y:S03]  /*8e60*/  HMMA.16816.F32.BF16 R20, R168, R176.reuse, R20 ;  /* 0x000000b0a814723c */ /* 0x082fe60000041814 */
[C---:B------:R-:W-:Y:S02]  /*8e70*/  LEA.HI.X.SX32 R195, R197.reuse, R193, 0x5, P1 ;  /* 0x000000c1c5c37211 */ /* 0x040fe400008f2eff */
[C---:B------:R-:W-:Y:S03]  /*8e80*/  LEA R188, P1, R197.reuse, R194, 0x5 ;  /* 0x000000c2c5bc7211 */ /* 0x040fe600078228ff */
[C---:B------:R-:W-:Y:S04]  /*8e90*/  HMMA.16816.F32.BF16 R24, R180.reuse, R176, R24 ;  /* 0x000000b0b418723c */ /* 0x040fe80000041818 */
[C---:B--2---:R-:W-:Y:S02]  /*8ea0*/  LEA.HI.X.SX32 R189, R197.reuse, R195, 0x5, P1 ;  /* 0x000000c3c5bd7211 */ /* 0x044fe400008f2eff */
[C---:B------:R-:W-:Y:S02]  /*8eb0*/  LEA R224, P1, R197.reuse, R188, 0x5 ;  /* 0x000000bcc5e07211 */ /* 0x040fe400078228ff */
[-C--:B------:R-:W-:Y:S03]  /*8ec0*/  HMMA.16816.F32.BF16 R28, R180, R178.reuse, R28 ;  /* 0x000000b2b41c723c */ /* 0x080fe6000004181c */
[C---:B------:R-:W-:Y:S05]  /*8ed0*/  LEA.HI.X.SX32 R225, R197.reuse, R189, 0x5, P1 ;  /* 0x000000bdc5e17211 */ /* 0x040fea00008f2eff */
[----:B------:R-:W-:Y:S01]  /*8ee0*/  HMMA.16816.F32.BF16 R32, R168, R178, R32 ;  /* 0x000000b2a820723c */ /* 0x000fe20000041820 */
[----:B------:R1:W2:Y:S03]  /*8ef0*/  LDSM.16.MT88.4 R168, [R0+0x13800] ;  /* 0x0138000000a8783b */ /* 0x0002a60000004200 */
[C---:B------:R-:W-:Y:S04]  /*8f00*/  IMAD.WIDE R226, R197.reuse, -0xc0, R224 ;  /* 0xffffff40c5e27825 */ /* 0x040fe800078e02e0 */
[-C--:B---3--:R-:W-:Y:S08]  /*8f10*/  HMMA.16816.F32.BF16 R4, R164, R172.reuse, R4 ;  /* 0x000000aca404723c */ /* 0x088ff00000041804 */
[C---:B------:R-:W-:Y:S04]  /*8f20*/  HMMA.16816.F32.BF16 R8, R184.reuse, R172, R8 ;  /* 0x000000acb808723c */ /* 0x040fe80000041808 */
[----:B-1----:R-:W-:Y:S04]  /*8f30*/  @P4 LOP3.LUT R0, R206, 0x10, RZ, 0xc0, !PT ;  /* 0x00000010ce004812 */ /* 0x002fe800078ec0ff */
[-C--:B------:R-:W-:Y:S03]  /*8f40*/  HMMA.16816.F32.BF16 R12, R184, R174.reuse, R12 ;  /* 0x000000aeb80c723c */ /* 0x080fe6000004180c */
[----:B------:R-:W-:Y:S01]  /*8f50*/  @P4 LOP3.LUT R249, R0, 0x7, R2, 0xf8, !PT ;  /* 0x0000000700f94812 */ /* 0x000fe200078ef802 */
[C---:B------:R-:W-:Y:S02]  /*8f60*/  VIADD R0, R204.reuse, 0x40 ;  /* 0x00000040cc007836 */ /* 0x040fe40000000000 */
[C---:B------:R-:W-:Y:S02]  /*8f70*/  @P3 VIADD R0, R204.reuse, 0xffffffc0 ;  /* 0xffffffc0cc003836 */ /* 0x040fe40000000000 */
[C---:B------:R-:W-:Y:S08]  /*8f80*/  HMMA.16816.F32.BF16 R16, R164.reuse, R174, R16 ;  /* 0x000000aea410723c */ /* 0x040ff00000041810 */
[-C--:B--2---:R-:W-:Y:S08]  /*8f90*/  HMMA.16816.F32.BF16 R20, R164, R168.reuse, R20 ;  /* 0x000000a8a414723c */ /* 0x084ff00000041814 */
[C---:B------:R-:W-:Y:S08]  /*8fa0*/  HMMA.16816.F32.BF16 R24, R184.reuse, R168, R24 ;  /* 0x000000a8b818723c */ /* 0x040ff00000041818 */
[-C--:B------:R-:W-:Y:S03]  /*8fb0*/  HMMA.16816.F32.BF16 R28, R184, R170.reuse, R28 ;  /* 0x000000aab81c723c */ /* 0x080fe6000004181c */
[C---:B------:R-:W-:Y:S04]  /*8fc0*/  LEA R184, P1, R197.reuse, R226, 0x5 ;  /* 0x000000e2c5b87211 */ /* 0x040fe800078228ff */
[----:B------:R-:W-:Y:S01]  /*8fd0*/  LEA.HI.X.SX32 R185, R197, R227, 0x5, P1 ;  /* 0x000000e3c5b97211 */ /* 0x000fe200008f2eff */
[----:B------:R-:W-:Y:S04]  /*8fe0*/  HMMA.16816.F32.BF16 R32, R164, R170, R32 ;  /* 0x000000aaa420723c */ /* 0x000fe80000041820 */
[----:B------:R-:W-:Y:S01]  /*8ff0*/  @P4 IMAD.WIDE.U32 R164, R249, R231, UR56 ;  /* 0x00000038f9a44e25 */ /* 0x000fe2000f8e00e7 */
[C---:B------:R-:W-:Y:S01]  /*9000*/  LEA R182, P1, R197.reuse, R184, 0x5 ;  /* 0x000000b8c5b67211 */ /* 0x040fe200078228ff */
[----:B------:R-:W-:Y:S01]  /*9010*/  @UP0 UMOV UR56, UR53 ;  /* 0x0000003500380c82 */ /* 0x000fe20008000000 */
[----:B------:R-:W-:Y:S01]  /*9020*/  @UP0 UMOV UR57, UR52 ;  /* 0x0000003400390c82 */ /* 0x000fe20008000000 */
[----:B------:R-:W-:Y:S01]  /*9030*/  UISETP.GT.AND UP0, UPT, UR37, UR46, UPT ;  /* 0x0000002e2500728c */ /* 0x000fe2000bf04270 */
[----:B----4-:R-:W2:Y:S01]  /*9040*/  @P4 LDG.E R230, desc[UR32][R164.64+-0x100] ;  /* 0xffff0020a4e64981 */ /* 0x010ea2000c1e1900 */
[C---:B------:R-:W-:Y:S02]  /*9050*/  LEA.HI.X.SX32 R183, R197.reuse, R185, 0x5, P1 ;  /* 0x000000b9c5b77211 */ /* 0x040fe400008f2eff */
[C---:B------:R-:W-:Y:S02]  /*9060*/  LEA R180, P1, R197.reuse, R182, 0x5 ;  /* 0x000000b6c5b47211 */ /* 0x040fe400078228ff */
[----:B-----5:R-:W3:Y:S02]  /*9070*/  @P4 LDG.E R229, desc[UR32][R164.64+-0xe0] ;  /* 0xffff2020a4e54981 */ /* 0x020ee4000c1e1900 */
[C---:B------:R-:W-:Y:S03]  /*9080*/  LEA.HI.X.SX32 R181, R197.reuse, R183, 0x5, P1 ;  /* 0x000000b7c5b57211 */ /* 0x040fe600008f2eff */
[----:B------:R-:W4:Y:S01]  /*9090*/  @P4 LDG.E R228, desc[UR32][R164.64+-0x80] ;  /* 0xffff8020a4e44981 */ /* 0x000f22000c1e1900 */
[C---:B------:R-:W-:Y:S04]  /*90a0*/  LEA R178, P1, R197.reuse, R180, 0x5 ;  /* 0x000000b4c5b27211 */ /* 0x040fe800078228ff */
[----:B------:R1:W5:Y:S01]  /*90b0*/  @P4 LDG.E R203, desc[UR32][R164.64+-0x60] ;  /* 0xffffa020a4cb4981 */ /* 0x000362000c1e1900 */
[C---:B------:R-:W-:Y:S02]  /*90c0*/  LEA.HI.X.SX32 R179, R197.reuse, R181, 0x5, P1 ;  /* 0x000000b5c5b37211 */ /* 0x040fe400008f2eff */
[C---:B------:R-:W-:Y:S02]  /*90d0*/  LEA R176, P1, R197.reuse, R178, 0x5 ;  /* 0x000000b2c5b07211 */ /* 0x040fe400078228ff */
[----:B------:R1:W-:Y:S02]  /*90e0*/  REDG.E.ADD.F32.FTZ.RN.STRONG.GPU desc[UR32][R240.64], R4 ;  /* 0x00000004f00079a6 */ /* 0x0003e4000c12f320 */
[C---:B------:R-:W-:Y:S03]  /*90f0*/  LEA.HI.X.SX32 R177, R197.reuse, R179, 0x5, P1 ;  /* 0x000000b3c5b17211 */ /* 0x040fe600008f2eff */
[----:B------:R1:W-:Y:S05]  /*9100*/  REDG.E.ADD.F32.FTZ.RN.STRONG.GPU desc[UR32][R222.64], R5 ;  /* 0x00000005de0079a6 */ /* 0x0003ea000c12f320 */
[----:B------:R-:W-:Y:S05]  /*9110*/  REDG.E.ADD.F32.FTZ.RN.STRONG.GPU desc[UR32][R220.64], R6 ;  /* 0x00000006dc0079a6 */ /* 0x000fea000c12f320 */
[----:B------:R-:W-:Y:S05]  /*9120*/  REDG.E.ADD.F32.FTZ.RN.STRONG.GPU desc[UR32][R198.64], R7 ;  /* 0x00000007c60079a6 */ /* 0x000fea000c12f320 */
[----:B------:R-:W-:Y:S05]  /*9130*/  REDG.E.ADD.F32.FTZ.RN.STRONG.GPU desc[UR32][R192.64], R8 ;  /* 0x00000008c00079a6 */ /* 0x000fea000c12f320 */
[----:B------:R-:W-:Y:S05]  /*9140*/  REDG.E.ADD.F32.FTZ.RN.STRONG.GPU desc[UR32][R194.64], R9 ;  /* 0x00000009c20079a6 */ /* 0x000fea000c12f320 */
[----:B------:R1:W-:Y:S02]  /*9150*/  REDG.E.ADD.F32.FTZ.RN.STRONG.GPU desc[UR32][R188.64], R10 ;  /* 0x0000000abc0079a6 */ /* 0x0003e4000c12f320 */
[C---:B-1----:R-:W-:Y:S03]  /*9160*/  LEA R4, P1, R197.reuse, R176, 0x5 ;  /* 0x000000b0c5047211 */ /* 0x042fe600078228ff */
[----:B------:R1:W-:Y:S01]  /*9170*/  REDG.E.ADD.F32.FTZ.RN.STRONG.GPU desc[UR32][R224.64], R11 ;  /* 0x0000000be00079a6 */ /* 0x0003e2000c12f320 */
[C---:B------:R-:W-:Y:S04]  /*9180*/  LEA.HI.X.SX32 R5, R197.reuse, R177, 0x5, P1 ;  /* 0x000000b1c5057211 */ /* 0x040fe800008f2eff */
        /* <DEDUP_REMOVED lines=24> */
[C---:B------:R-:W-:Y:S04]  /*9310*/  LEA.HI.X.SX32 R187, R197.reuse, R167, 0x5, P1 ;  /* 0x000000a7c5bb7211 */ /* 0x040fe800008f2eff */
        /* <DEDUP_REMOVED lines=9> */
[C---:B-1----:R-:W-:Y:S02]  /*93b0*/  LEA.HI.X.SX32 R11, R197.reuse, R165, 0x5, P1 ;  /* 0x000000a5c50b7211 */ /* 0x042fe400008f2eff */
        /* <DEDUP_REMOVED lines=14> */
[----:B------:R-:W-:Y:S05]  /*94a0*/  LDSM.16.MT88.4 R4, [R3+0x1c000] ;  /* 0x01c000000304783b */ /* 0x000fea0000004200 */
[----:B------:R-:W1:Y:S05]  /*94b0*/  LDSM.16.MT88.4 R8, [R204] ;  /* 0x00000000cc08783b */ /* 0x000e6a0000004200 */
[----:B------:R-:W-:Y:S05]  /*94c0*/  REDG.E.ADD.F32.FTZ.RN.STRONG.GPU desc[UR32][R12.64+0x180], R31 ;  /* 0x0001801f0c0079a6 */ /* 0x000fea000c12f320 */
[----:B------:R-:W1:Y:S05]  /*94d0*/  LDSM.16.MT88.4 R12, [R3+0x1e000] ;  /* 0x01e00000030c783b */ /* 0x000e6a0000004200 */
[----:B------:R-:W1:Y:S05]  /*94e0*/  LDSM.16.MT88.4 R16, [R0] ;  /* 0x000000000010783b */ /* 0x000e6a0000004200 */
[----:B------:R-:W2:Y:S05]  /*94f0*/  LDSM.16.MT88.4 R20, [R204+0x2000] ;  /* 0x00200000cc14783b */ /* 0x000eaa0000004200 */
[----:B------:R-:W2:Y:S05]  /*9500*/  LDSM.16.MT88.4 R24, [R0+0x2000] ;  /* 0x002000000018783b */ /* 0x000eaa0000004200 */
[----:B------:R-:W-:Y:S05]  /*9510*/  LDSM.16.MT88.4 R32, [R3+0x1c800] ;  /* 0x01c800000320783b */ /* 0x000fea0000004200 */
[----:B------:R-:W3:Y:S05]  /*9520*/  LDSM.16.MT88.4 R28, [R204+0x800] ;  /* 0x00080000cc1c783b */ /* 0x000eea0000004200 */
[----:B------:R-:W3:Y:S01]  /*9530*/  LDSM.16.MT88.4 R164, [R3+0x1e800] ;  /* 0x01e8000003a4783b */ /* 0x000ee20000004200 */
[-C--:B-1----:R-:W-:Y:S04]  /*9540*/  HMMA.16816.F32.BF16 R100, R4, R8.reuse, R100 ;  /* 0x000000080464723c */ /* 0x082fe80000041864 */
[----:B------:R-:W1:Y:S04]  /*9550*/  LDSM.16.MT88.4 R168, [R0+0x800] ;  /* 0x0008000000a8783b */ /* 0x000e680000004200 */
[C---:B------:R-:W-:Y:S01]  /*9560*/  HMMA.16816.F32.BF16 R104, R12.reuse, R8, R104 ;  /* 0x000000080c68723c */ /* 0x040fe20000041868 */
[----:B------:R-:W1:Y:S05]  /*9570*/  LDSM.16.MT88.4 R172, [R204+0x2800] ;  /* 0x00280000ccac783b */ /* 0x000e6a0000004200 */
[----:B------:R-:W-:Y:S02]  /*9580*/  LDSM.16.MT88.4 R176, [R3+0x1f800] ;  /* 0x01f8000003b0783b */ /* 0x000fe40000004200 */
[-C--:B------:R-:W-:Y:S03]  /*9590*/  HMMA.16816.F32.BF16 R108, R12, R10.reuse, R108 ;  /* 0x0000000a0c6c723c */ /* 0x080fe6000004186c */
[----:B------:R-:W-:Y:S05]  /*95a0*/  LDSM.16.MT88.4 R180, [R204+0x3800] ;  /* 0x00380000ccb4783b */ /* 0x000fea0000004200 */
[C---:B------:R-:W-:Y:S01]  /*95b0*/  HMMA.16816.F32.BF16 R112, R4.reuse, R10, R112 ;  /* 0x0000000a0470723c */ /* 0x040fe20000041870 */
[----:B------:R-:W1:Y:S07]  /*95c0*/  LDSM.16.MT88.4 R8, [R0+0x2800] ;  /* 0x002800000008783b */ /* 0x000e6e0000004200 */
        /* <DEDUP_REMOVED lines=13> */
[----:B------:R-:W-:Y:S05]  /*96a0*/  LDSM.16.MT88.4 R12, [R204+0x1000] ;  /* 0x00100000cc0c783b */ /* 0x000fea0000004200 */
[----:B------:R-:W-:Y:S02]  /*96b0*/  @P4 STL [R1+0x28], R230 ;  /* 0x000028e601004387 */ /* 0x000fe40000100800 */
[----:B------:R-:W-:Y:S03]  /*96c0*/  HMMA.16816.F32.BF16 R160, R4, R26, R160 ;  /* 0x0000001a04a0723c */ /* 0x000fe600000418a0 */
[----:B------:R-:W2:Y:S05]  /*96d0*/  LDSM.16.MT88.4 R4, [R3+0x1d000] ;  /* 0x01d000000304783b */ /* 0x000eaa0000004200 */
[----:B------:R-:W2:Y:S01]  /*96e0*/  LDSM.16.MT88.4 R24, [R204+0x3000] ;  /* 0x00300000cc18783b */ /* 0x000ea20000004200 */
[-C--:B---3--:R-:W-:Y:S04]  /*96f0*/  HMMA.16816.F32.BF16 R100, R32, R28.reuse, R100 ;  /* 0x0000001c2064723c */ /* 0x088fe80000041864 */
[----:B------:R-:W-:Y:S04]  /*9700*/  @P4 STL [R1+0x24], R229 ;  /* 0x000024e501004387 */ /* 0x000fe80000100800 */
[C---:B------:R-:W-:Y:S01]  /*9710*/  HMMA.16816.F32.BF16 R104, R164.reuse, R28, R104 ;  /* 0x0000001ca468723c */ /* 0x040fe20000041868 */
[----:B----4-:R-:W-:Y:S05]  /*9720*/  @P4 STL [R1+0x20], R228 ;  /* 0x000020e401004387 */ /* 0x010fea0000100800 */
[----:B-----5:R-:W-:Y:S02]  /*9730*/  @P4 STL [R1+0x14], R203 ;  /* 0x000014cb01004387 */ /* 0x020fe40000100800 */
[-C--:B------:R-:W-:Y:S08]  /*9740*/  HMMA.16816.F32.BF16 R108, R164, R30.reuse, R108 ;  /* 0x0000001ea46c723c */ /* 0x080ff0000004186c */
[C---:B------:R-:W-:Y:S01]  /*9750*/  HMMA.16816.F32.BF16 R112, R32.reuse, R30, R112 ;  /* 0x0000001e2070723c */ /* 0x040fe20000041870 */
[----:B------:R-:W3:Y:S07]  /*9760*/  LDSM.16.MT88.4 R28, [R0+0x3000] ;  /* 0x00300000001c783b */ /* 0x000eee0000004200 */
        /* <DEDUP_REMOVED lines=15> */
[----:B------:R5:W4:Y:S07]  /*9860*/  LDSM.16.MT88.4 R8, [R0+0x3800] ;  /* 0x003800000008783b */ /* 0x000b2e0000004200 */
        /* <DEDUP_REMOVED lines=15> */
[-C--:B---3--:R-:W-:Y:S08]  /*9960*/  HMMA.16816.F32.BF16 R148, R4, R28.reuse, R148 ;  /* 0x0000001c0494723c */ /* 0x088ff00000041894 */
        /* <DEDUP_REMOVED lines=23> */
[----:B------:R-:W-:Y:S01]  /*9ae0*/  SHF.L.U32 R228, R214, 0x1, RZ ;  /* 0x00000001d6e47819 */ /* 0x000fe200000006ff */
[----:B------:R-:W2:Y:S01]  /*9af0*/  LDCU UR5, c[0x0][0x500] ;  /* 0x0000a000ff0577ac */ /* 0x000ea20008000800 */
        /* <DEDUP_REMOVED lines=8> */
[----:B------:R-:W-:Y:S01]  /*9b80*/  LOP3.LUT R0, R0, R203, R191, 0xf6, !PT ;  /* 0x000000cb00007212 */ /* 0x000fe200078ef6bf */
        /* <DEDUP_REMOVED lines=279> */
[----:B------:R-:W-:-:S12]  /*ad00*/  UIMAD UR15, UR24, UR9, UR37 ;  /* 0x00000009180f72a4 */ /* 0x000fd8000f8e0225 */
.L_x_1116:
        /* <DEDUP_REMOVED lines=12> */
.L_x_1117:
[----:B------:R-:W1:Y:S01]  /*add0*/  LDCU.64 UR8, c[0x0][0x5c8] ;  /* 0x0000b900ff0877ac */ /* 0x000e620008000a00 */
[----:B------:R-:W-:-:S04]  /*ade0*/  UIADD3 UR5, UPT, UPT, UR39, UR41, URZ ;  /* 0x0000002927057290 */ /* 0x000fc8000fffe0ff */
[----:B-1----:R-:W-:Y:S02]  /*adf0*/  UIMAD.WIDE.U32 UR16, UR5, UR8, URZ ;  /* 0x00000008051072a5 */ /* 0x002fe4000f8e00ff */
[----:B------:R-:W-:-:S04]  /*ae00*/  UIMAD UR5, UR5, UR9, URZ ;  /* 0x00000009050572a4 */ /* 0x000fc8000f8e02ff */
[----:B------:R-:W-:-:S06]  /*ae10*/  UIADD3 UR5, UPT, UPT, UR17, UR5, URZ ;  /* 0x0000000511057290 */ /* 0x000fcc000fffe0ff */
[----:B--2---:R-:W-:-:S07]  /*ae20*/  MOV R31, UR5 ;  /* 0x00000005001f7c02 */ /* 0x004fce0008000f00 */
.L_x_1118:
[----:B------:R-:W-:Y:S01]  /*ae30*/  BAR.SYNC.DEFER_BLOCKING 0x0 ;  /* 0x0000000000007b1d */ /* 0x000fe20000010000 */
[C---:B------:R-:W-:Y:S01]  /*ae40*/  LOP3.LUT R0, R213.reuse, 0x1f8, RZ, 0xc0, !PT ;  /* 0x000001f8d5007812 */ /* 0x040fe200078ec0ff */
[----:B------:R-:W-:Y:S01]  /*ae50*/  USHF.L.U32 UR5, UR42, 0x7, URZ ;  /* 0x000000072a057899 */ /* 0x000fe200080006ff */
[----:B------:R-:W-:Y:S01]  /*ae60*/  LOP3.LUT R30, R213, 0x38, RZ, 0xc0, !PT ;  /* 0x00000038d51e7812 */ /* 0x000fe200078ec0ff */
        /* <DEDUP_REMOVED lines=18> */
[----:B------:R4:W2:Y:S01]  /*af90*/  LDS.128 R24, [R6+0xd000] ;  /* 0x00d0000006187984 */ /* 0x0008a20000000c00 */
[----:B------:R-:W-:-:S03]  /*afa0*/  IMAD.U32 R0, RZ, RZ, UR12 ;  /* 0x0000000cff007e24 */ /* 0x000fc6000f8e00ff */
[----:B------:R4:W3:Y:S02]  /*afb0*/  LDS.128 R20, [R6+0x11000] ;  /* 0x0110000006147984 */ /* 0x0008e40000000c00 */
[----:B------:R-:W-:Y:S02]  /*afc0*/  IADD3.X R3, PT, PT, R3, UR15, R0, P0, !PT ;  /* 0x0000000f03037c10 */ /* 0x000fe400087fe400 */
[----:B------:R4:W3:Y:S01]  /*afd0*/  LDS.128 R36, [R6+0x15000] ;  /* 0x0150000006247984 */ /* 0x0008e20000000c00 */
[----:B-1----:R-:W-:-:S03]  /*afe0*/  IMAD.WIDE.U32 R16, R4, UR20, R2 ;  /* 0x0000001404107c25 */ /* 0x002fc6000f8e0002 */
        /* <DEDUP_REMOVED lines=8> */
[C---:B------:R-:W-:Y:S02]  /*b070*/  VIADD R9, R57.reuse, 0x20 ;  /* 0x0000002039097836 */ /* 0x040fe40000000000 */
[----:B------:R-:W-:Y:S01]  /*b080*/  VIADD R8, R57, 0x40 ;  /* 0x0000004039087836 */ /* 0x000fe20000000000 */
[----:B------:R4:W1:Y:S01]  /*b090*/  LDS.128 R48, [R6+0x1b000] ;  /* 0x01b0000006307984 */ /* 0x0008620000000c00 */
[----:B------:R-:W-:Y:S01]  /*b0a0*/  ISETP.GE.AND P4, PT, R7, UR38, PT ;  /* 0x0000002607007c0c */ /* 0x000fe2000bf86270 */
[----:B------:R-:W-:Y:S01]  /*b0b0*/  IMAD R7, R5, UR20, R17 ;  /* 0x0000001405077c24 */ /* 0x000fe2000f8e0211 */
[----:B------:R-:W-:Y:S01]  /*b0c0*/  ISETP.GE.AND P6, PT, R9, UR38, PT ;  /* 0x0000002609007c0c */ /* 0x000fe2000bfc6270 */
[----:B------:R-:W-:Y:S01]  /*b0d0*/  IMAD.X R29, RZ, RZ, RZ, P0 ;  /* 0x000000ffff1d7224 */ /* 0x000fe200000e06ff */
[----:B------:R-:W-:Y:S01]  /*b0e0*/  ISETP.GE.AND P5, PT, R8, UR38, PT ;  /* 0x0000002608007c0c */ /* 0x000fe2000bfa6270 */
[----:B---3--:R-:W-:-:S12]  /*b0f0*/  @P3 BRA `(.L_x_1120) ;  /* 0x0000000000383947 */ /* 0x008fd80003800000 */
        /* <DEDUP_REMOVED lines=14> */
.L_x_1120:
[----:B------:R-:W-:Y:S05]  /*b1e0*/  BSYNC.RECONVERGENT B0 ;  /* 0x0000000000007941 */ /* 0x000fea0003800200 */
.L_x_1119:
        /* <DEDUP_REMOVED lines=16> */
.L_x_1122:
[----:B------:R-:W-:Y:S05]  /*b2f0*/  BSYNC.RECONVERGENT B0 ;  /* 0x0000000000007941 */ /* 0x000fea0003800200 */
.L_x_1121:
        /* <DEDUP_REMOVED lines=25> */
.L_x_1124:
[----:B------:R-:W-:Y:S05]  /*b490*/  BSYNC.RECONVERGENT B0 ;  /* 0x0000000000007941 */ /* 0x000fea0003800200 */
.L_x_1123:
        /* <DEDUP_REMOVED lines=19> */
.L_x_1126:
[----:B------:R-:W-:Y:S05]  /*b5d0*/  BSYNC.RECONVERGENT B0 ;  /* 0x0000000000007941 */ /* 0x000fea0003800200 */
.L_x_1125:
        /* <DEDUP_REMOVED lines=22> */
.L_x_1128:
[----:B------:R-:W-:Y:S05]  /*b740*/  BSYNC.RECONVERGENT B0 ;  /* 0x0000000000007941 */ /* 0x000fea0003800200 */
.L_x_1127:
        /* <DEDUP_REMOVED lines=16> */
.L_x_1130:
[----:B------:R-:W-:Y:S05]  /*b850*/  BSYNC.RECONVERGENT B0 ;  /* 0x0000000000007941 */ /* 0x000fea0003800200 */
.L_x_1129:
        /* <DEDUP_REMOVED lines=16> */
.L_x_1132:
[----:B------:R-:W-:Y:S05]  /*b960*/  BSYNC.RECONVERGENT B0 ;  /* 0x0000000000007941 */ /* 0x000fea0003800200 */
.L_x_1131:
        /* <DEDUP_REMOVED lines=15> */
.L_x_1084:
[----:B------:R-:W-:Y:S05]  /*ba60*/  BSYNC.RECONVERGENT B1 ;  /* 0x0000000000017941 */ /* 0x000fea0003800200 */
.L_x_1054:
[----:B------:R-:W5:Y:S01]  /*ba70*/  LDCU UR8, c[0x0][0x438] ;  /* 0x00008700ff0877ac */ /* 0x000f620008000800 */
[----:B------:R-:W1:Y:S01]  /*ba80*/  LDCU UR9, c[0x0][0x370] ;  /* 0x00006e00ff0977ac */ /* 0x000e620008000800 */
[----:B------:R-:W-:Y:S01]  /*ba90*/  UMOV UR10, UR19 ;  /* 0x00000013000a7c82 */ /* 0x000fe20008000000 */
[----:B-----5:R-:W-:-:S04]  /*baa0*/  UIADD3 UR8, UPT, UPT, UR8, 0x7f, URZ ;  /* 0x0000007f08087890 */ /* 0x020fc8000fffe0ff */
[----:B------:R-:W-:Y:S02]  /*bab0*/  USHF.R.S32.HI UR5, URZ, 0x1f, UR8 ;  /* 0x0000001fff057899 */ /* 0x000fe40008011408 */
[----:B-1----:R-:W-:Y:S02]  /*bac0*/  UIADD3 UR42, UPT, UPT, UR9, UR42, URZ ;  /* 0x0000002a092a7290 */ /* 0x002fe4000fffe0ff */
[----:B------:R-:W-:-:S04]  /*bad0*/  ULEA.HI UR5, UR5, UR8, URZ, 0x7 ;  /* 0x0000000805057291 */ /* 0x000fc8000f8f38ff */
[----:B------:R-:W-:-:S04]  /*bae0*/  USHF.R.S32.HI UR5, URZ, 0x7, UR5 ;  /* 0x00000007ff057899 */ /* 0x000fc80008011405 */
[----:B------:R-:W-:-:S09]  /*baf0*/  UISETP.GE.AND UP0, UPT, UR42, UR5, UPT ;  /* 0x000000052a00728c */ /* 0x000fd2000bf06270 */
[----:B------:R-:W-:Y:S05]  /*bb00*/  BRA.U !UP0, `(.L_x_1133) ;  /* 0xffffff4908047547 */ /* 0x000fea000b83ffff */
[----:B------:R-:W-:Y:S05]  /*bb10*/  EXIT ;  /* 0x000000000000794d */ /* 0x000fea0003800000 */
.L_x_1134:
        /* <DEDUP_REMOVED lines=14> */
.L_x_1267:


//--------------------- .text._ZN5flash44flash_bwd_dq_dk_dv_loop_seqk_parallel_kernelI23Flash_bwd_kernel_traitsILi128ELi64ELi128ELi8ELi2ELi4ELi2ELb0ELb0EN7cutlass10bfloat16_tE19Flash_kernel_traitsILi128ELi64ELi128ELi8ES3_EELb0ELb1ELb0ELb1ELb0ELb0ELb1EEEvNS_16Flash_bwd_paramsE --------------------------
	.section	.text._ZN5flash44flash_bwd_dq_dk_dv_loop_seqk_parallel_kernelI23Flash_bwd_kernel_traitsILi128ELi64ELi128ELi8ELi2ELi4ELi2ELb0ELb0EN7cutlass10bfloat16_tE19Flash_kernel_traitsILi128ELi64ELi128ELi8ES3_EELb0ELb1ELb0ELb1ELb0ELb0ELb1EEEvNS_16Flash_bwd_paramsE,"ax",@progbits
	.align	128
        .global         _ZN5flash44flash_bwd_dq_dk_dv_loop_seqk_parallel_kernelI23Flash_bwd_kernel_traitsILi128ELi64ELi128ELi8ELi2ELi4ELi2ELb0ELb0EN7cutlass10bfloat16_tE19Flash_kernel_traitsILi128ELi64ELi128ELi8ES3_EELb0ELb1ELb0ELb1ELb0ELb0ELb1EEEvNS_16Flash_bwd_paramsE
        .type           _ZN5flash44flash_bwd_dq_dk_dv_loop_seqk_parallel_kernelI23Flash_bwd_kernel_traitsILi128ELi64ELi128ELi8ELi2ELi4ELi2ELb0ELb0EN7cutlass10bfloat16_tE19Flash_kernel_traitsILi128ELi64ELi128ELi8ES3_EELb0ELb1ELb0ELb1ELb0ELb0ELb1EEEvNS_16Flash_bwd_paramsE,@function
        .size           _ZN5flash44flash_bwd_dq_dk_dv_loop_seqk_parallel_kernelI23Flash_bwd_kernel_traitsILi128ELi64ELi128ELi8ELi2ELi4ELi2ELb0ELb0EN7cutlass10bfloat16_tE19Flash_kernel_traitsILi128ELi64ELi128ELi8ES3_EELb0ELb1ELb0ELb1ELb0ELb0ELb1EEEvNS_16Flash_bwd_paramsE,(.L_x_1268 - _ZN5flash44flash_bwd_dq_dk_dv_loop_seqk_parallel_kernelI23Flash_bwd_kernel_traitsILi128ELi64ELi128ELi8ELi2ELi4ELi2ELb0ELb0EN7cutlass10bfloat16_tE19Flash_kernel_traitsILi128ELi64ELi128ELi8ES3_EELb0ELb1ELb0ELb1ELb0ELb0ELb1EEEvNS_16Flash_bwd_paramsE)
        .other          _ZN5flash44flash_bwd_dq_dk_dv_loop_seqk_parallel_kernelI23Flash_bwd_kernel_traitsILi128ELi64ELi128ELi8ELi2ELi4ELi2ELb0ELb0EN7cutlass10bfloat16_tE19Flash_kernel_traitsILi128ELi64ELi128ELi8ES3_EELb0ELb1ELb0ELb1ELb0ELb0ELb1EEEvNS_16Flash_bwd_paramsE,@"STO_CUDA_ENTRY STV_DEFAULT"
_ZN5flash44flash_bwd_dq_dk_dv_loop_seqk_parallel_kernelI23Flash_bwd_kernel_traitsILi128ELi64ELi128ELi8ELi2ELi4ELi2ELb0ELb0EN7cutlass10bfloat16_tE19Flash_kernel_traitsILi128ELi64ELi128ELi8ES3_EELb0ELb1ELb0ELb1ELb0ELb0ELb1EEEvNS_16Flash_bwd_paramsE:
.text._ZN5flash44flash_bwd_dq_dk_dv_loop_seqk_parallel_kernelI23Flash_bwd_kernel_traitsILi128ELi64ELi128ELi8ELi2ELi4ELi2ELb0ELb0EN7cutlass10bfloat16_tE19Flash_kernel_traitsILi128ELi64ELi128ELi8ES3_EELb0ELb1ELb0ELb1ELb0ELb0ELb1EEEvNS_16Flash_bwd_paramsE:
        /* <DEDUP_REMOVED lines=51> */
.L_x_1215:
        /* <DEDUP_REMOVED lines=18> */
[----:B--234-:R-:W-:Y:S01]  /*0450*/  IMAD.U32 R2, RZ, RZ, UR14 ;  /* 0x0000000eff027e24 */ /* 0x01cfe2000f8e00ff */
        /* <DEDUP_REMOVED lines=33> */
.L_x_1135:
        /* <DEDUP_REMOVED lines=34> */
.L_x_1137:
[----:B------:R-:W1:Y:S01]  /*0890*/  LDCU.64 UR14, c[0x0][0x3b8] ;  /* 0x00007700ff0e77ac */ /* 0x000e620008000a00 */
[----:B------:R-:W-:-:S04]  /*08a0*/  UIADD3 UR8, UPT, UPT, UR40, UR42, URZ ;  /* 0x0000002a28087290 */ /* 0x000fc8000fffe0ff */
[----:B-1----:R-:W-:Y:S02]  /*08b0*/  UIMAD.WIDE.U32 UR54, UR8, UR14, URZ ;  /* 0x0000000e083672a5 */ /* 0x002fe4000f8e00ff */
[----:B------:R-:W-:-:S04]  /*08c0*/  UIMAD UR8, UR8, UR15, URZ ;  /* 0x0000000f080872a4 */ /* 0x000fc8000f8e02ff */
[----:B------:R-:W-:-:S06]  /*08d0*/  UIADD3 UR8, UPT, UPT, UR55, UR8, URZ ;  /* 0x0000000837087290 */ /* 0x000fcc000fffe0ff */
[----:B------:R-:W-:Y:S02]  /*08e0*/  MOV R20, UR8 ;  /* 0x0000000800147c02 */ /* 0x000fe40008000f00 */
.L_x_1138:
        /* <DEDUP_REMOVED lines=44> */
.L_x_1139:
[----:B------:R-:W1:Y:S01]  /*0bb0*/  LDCU.64 UR12, c[0x0][0x3c0] ;  /* 0x00007800ff0c77ac */ /* 0x000e620008000a00 */
[----:B------:R-:W-:-:S04]  /*0bc0*/  UIADD3 UR8, UPT, UPT, UR40, UR42, URZ ;  /* 0x0000002a28087290 */ /* 0x000fc8000fffe0ff */
[----:B-1----:R-:W-:Y:S02]  /*0bd0*/  UIMAD.WIDE.U32 UR10, UR8, UR12, URZ ;  /* 0x0000000c080a72a5 */ /* 0x002fe4000f8e00ff */
[----:B------:R-:W-:-:S04]  /*0be0*/  UIMAD UR8, UR8, UR13, URZ ;  /* 0x0000000d080872a4 */ /* 0x000fc8000f8e02ff */
[----:B------:R-:W-:Y:S01]  /*0bf0*/  UIADD3 UR8, UPT, UPT, UR11, UR8, URZ ;  /* 0x000000080b087290 */ /* 0x000fe2000fffe0ff */
[----:B------:R-:W-:-:S05]  /*0c00*/  UMOV UR52, UR10 ;  /* 0x0000000a00347c82 */ /* 0x000fca0008000000 */
[----:B------:R-:W-:-:S07]  /*0c10*/  MOV R23, UR8 ;  /* 0x0000000800177c02 */ /* 0x000fce0008000f00 */
.L_x_1140:
        /* <DEDUP_REMOVED lines=28> */
.L_x_1141:
[----:B------:R-:W-:Y:S02]  /*0de0*/  UIMAD.WIDE.U32 UR10, UR60, UR17, URZ ;  /* 0x000000113c0a72a5 */ /* 0x000fe4000f8e00ff */
[----:B------:R-:W-:-:S04]  /*0df0*/  UIMAD UR8, UR61, UR17, URZ ;  /* 0x000000113d0872a4 */ /* 0x000fc8000f8e02ff */
[----:B------:R-:W-:-:S12]  /*0e00*/  UIADD3 UR8, UPT, UPT, UR11, UR8, URZ ;  /* 0x000000080b087290 */ /* 0x000fd8000fffe0ff */
.L_x_1142:
        /* <DEDUP_REMOVED lines=21> */
.L_x_1143:
[----:B------:R-:W1:Y:S01]  /*0f60*/  LDCU UR61, c[0x0][0x434] ;  /* 0x00008680ff3d77ac */ /* 0x000e620008000800 */
[----:B------:R-:W-:-:S04]  /*0f70*/  UIMAD UR9, UR25, UR16, UR24 ;  /* 0x00000010190972a4 */ /* 0x000fc8000f8e0218 */
[----:B-1----:R-:W-:Y:S02]  /*0f80*/  UIMAD UR61, UR9, UR61, URZ ;  /* 0x0000003d093d72a4 */ /* 0x002fe4000f8e02ff */
.L_x_1144:
        /* <DEDUP_REMOVED lines=11> */
.L_x_1145:
[----:B------:R-:W1:Y:S01]  /*1040*/  LDCU UR60, c[0x0][0x444] ;  /* 0x00008880ff3c77ac */ /* 0x000e620008000800 */
[----:B------:R-:W-:-:S04]  /*1050*/  UIMAD UR9, UR25, UR16, UR24 ;  /* 0x00000010190972a4 */ /* 0x000fc8000f8e0218 */
[----:B-1----:R-:W-:-:S12]  /*1060*/  UIMAD UR60, UR9, UR60, URZ ;  /* 0x0000003c093c72a4 */ /* 0x002fd8000f8e02ff */
.L_x_1146:
        /* <DEDUP_REMOVED lines=16> */
[----:B-1----:R-:W-:Y:S01]  /*1170*/  IMAD.SHL.U32 R27, R215, 0x8, RZ ;  /* 0x00000008d71b7824 */ /* 0x002fe200078e00ff */
        /* <DEDUP_REMOVED lines=57> */
[----:B-----5:R-:W-:Y:S01]  /*1510*/  LEA R30, P1, R2, UR8, 0x1 ;  /* 0x00000008021e7c11 */ /* 0x020fe2000f8208ff */
[----:B------:R4:W-:Y:S01]  /*1520*/  STL [R1+0x8], R28 ;  /* 0x0000081c01007387 */ /* 0x0009e20000100800 */
[----:B------:R-:W-:Y:S01]  /*1530*/  IMAD.U32 R4, RZ, RZ, UR53 ;  /* 0x00000035ff047e24 */ /* 0x000fe2000f8e00ff */
[----:B------:R-:W-:Y:S01]  /*1540*/  IADD3 R0, P0, PT, R11, UR53, RZ ;  /* 0x000000350b007c10 */ /* 0x000fe2000ff1e0ff */
[----:B------:R-:W-:Y:S01]  /*1550*/  VIADD R10, R24, 0x20 ;  /* 0x00000020180a7836 */ /* 0x000fe20000000000 */
[----:B------:R-:W-:Y:S01]  /*1560*/  LEA.HI.X R29, R2, UR9, R3, 0x1, P1 ;  /* 0x00000009021d7c11 */ /* 0x000fe200088f0c03 */
[----:B------:R4:W-:Y:S01]  /*1570*/  STL [R1+0x4], R30 ;  /* 0x0000041e01007387 */ /* 0x0009e20000100800 */
[----:B------:R-:W-:Y:S01]  /*1580*/  LEA.HI.X.SX32 R4, R4, R5, 0x1, P0 ;  /* 0x0000000504047211 */ /* 0x000fe200000f0eff */
[----:B---3--:R-:W-:Y:S01]  /*1590*/  UIMAD.WIDE UR56, UR61, 0x4, UR62 ;  /* 0x000000043d3878a5 */ /* 0x008fe2000f8e023e */
[----:B-1----:R-:W-:Y:S01]  /*15a0*/  LEA R230, P0, R0, UR16, 0x2 ;  /* 0x0000001000e67c11 */ /* 0x002fe2000f8010ff */
[----:B------:R4:W-:Y:S01]  /*15b0*/  STL [R1], R29 ;  /* 0x0000001d01007387 */ /* 0x0009e20000100800 */
[----:B------:R-:W-:Y:S01]  /*15c0*/  IADD3 R15, P2, PT, R24, 0x40, RZ ;  /* 0x00000040180f7810 */ /* 0x000fe20007f5e0ff */
[----:B------:R-:W-:Y:S01]  /*15d0*/  UMOV UR16, UR10 ;  /* 0x0000000a00107c82 */ /* 0x000fe20008000000 */
[----:B------:R-:W-:-:S02]  /*15e0*/  LEA.HI.X R231, R0, UR17, R4, 0x2, P0 ;  /* 0x0000001100e77c11 */ /* 0x000fc400080f1404 */
        /* <DEDUP_REMOVED lines=22> */
.L_x_1148:
[----:B------:R-:W1:Y:S01]  /*1750*/  LDCU.64 UR10, c[0x0][0x5c0] ;  /* 0x0000b800ff0a77ac */ /* 0x000e620008000a00 */
[----:B------:R-:W-:-:S04]  /*1760*/  UIADD3 UR8, UPT, UPT, UR40, UR42, URZ ;  /* 0x0000002a28087290 */ /* 0x000fc8000fffe0ff */
[----:B-1----:R-:W-:Y:S02]  /*1770*/  UIMAD.WIDE.U32 UR16, UR8, UR10, URZ ;  /* 0x0000000a081072a5 */ /* 0x002fe4000f8e00ff */
[----:B------:R-:W-:-:S04]  /*1780*/  UIMAD UR8, UR8, UR11, URZ ;  /* 0x0000000b080872a4 */ /* 0x000fc8000f8e02ff */
[----:B------:R-:W-:-:S06]  /*1790*/  UIADD3 UR8, UPT, UPT, UR17, UR8, URZ ;  /* 0x0000000811087290 */ /* 0x000fcc000fffe0ff */
[----:B------:R-:W-:Y:S02]  /*17a0*/  MOV R0, UR8 ;  /* 0x0000000800007c02 */ /* 0x000fe40008000f00 */
.L_x_1149:
        /* <DEDUP_REMOVED lines=13> */
.L_x_1150:
[----:B------:R-:W1:Y:S01]  /*1880*/  LDCU.64 UR8, c[0x0][0x5c8] ;  /* 0x0000b900ff0877ac */ /* 0x000e620008000a00 */
[----:B------:R-:W-:-:S04]  /*1890*/  UIADD3 UR40, UPT, UPT, UR40, UR42, URZ ;  /* 0x0000002a28287290 */ /* 0x000fc8000fffe0ff */
[----:B-1----:R-:W-:Y:S02]  /*18a0*/  UIMAD.WIDE.U32 UR14, UR40, UR8, URZ ;  /* 0x00000008280e72a5 */ /* 0x002fe4000f8e00ff */
[----:B------:R-:W-:-:S04]  /*18b0*/  UIMAD UR40, UR40, UR9, URZ ;  /* 0x00000009282872a4 */ /* 0x000fc8000f8e02ff */
[----:B------:R-:W-:-:S06]  /*18c0*/  UIADD3 UR40, UPT, UPT, UR15, UR40, URZ ;  /* 0x000000280f287290 */ /* 0x000fcc000fffe0ff */
[----:B------:R-:W-:-:S07]  /*18d0*/  MOV R11, UR40 ;  /* 0x00000028000b7c02 */ /* 0x000fce0008000f00 */
.L_x_1151:
        /* <DEDUP_REMOVED lines=30> */
.L_x_1153:
[----:B------:R-:W-:Y:S05]  /*1ac0*/  BSYNC.RECONVERGENT B0 ;  /* 0x0000000000007941 */ /* 0x000fea0003800200 */
.L_x_1152:
        /* <DEDUP_REMOVED lines=16> */
.L_x_1155:
[----:B------:R-:W-:Y:S05]  /*1bd0*/  BSYNC.RECONVERGENT B0 ;  /* 0x0000000000007941 */ /* 0x000fea0003800200 */
.L_x_1154:
        /* <DEDUP_REMOVED lines=16> */
.L_x_1157:
[----:B------:R-:W-:Y:S05]  /*1ce0*/  BSYNC.RECONVERGENT B0 ;  /* 0x0000000000007941 */ /* 0x000fea0003800200 */
.L_x_1156:
        /* <DEDUP_REMOVED lines=16> */
.L_x_1159:
[----:B------:R-:W-:Y:S05]  /*1df0*/  BSYNC.RECONVERGENT B0 ;  /* 0x0000000000007941 */ /* 0x000fea0003800200 */
.L_x_1158:
        /* <DEDUP_REMOVED lines=25> */
.L_x_1161:
[----:B------:R-:W-:Y:S05]  /*1f90*/  BSYNC.RECONVERGENT B0 ;  /* 0x0000000000007941 */ /* 0x000fea0003800200 */
.L_x_1160:
        /* <DEDUP_REMOVED lines=16> */
.L_x_1163:
[----:B------:R-:W-:Y:S05]  /*20a0*/  BSYNC.RECONVERGENT B0 ;  /* 0x0000000000007941 */ /* 0x000fea0003800200 */
.L_x_1162:
        /* <DEDUP_REMOVED lines=16> */
.L_x_1165:
[----:B------:R-:W-:Y:S05]  /*21b0*/  BSYNC.RECONVERGENT B0 ;  /* 0x0000000000007941 */ /* 0x000fea0003800200 */
.L_x_1164:
        /* <DEDUP_REMOVED lines=17> */
.L_x_1147:
        /* <DEDUP_REMOVED lines=30> */
.L_x_1168:
[----:B------:R2:W-:Y:S04]  /*24b0*/  STS.128 [R0+0x8000], RZ ;  /* 0x008000ff00007388 */ /* 0x0005e80000000c00 */
[----:B------:R2:W-:Y:S02]  /*24c0*/  STS.128 [R0+0xa000], RZ ;  /* 0x00a000ff00007388 */ /* 0x0005e40000000c00 */
.L_x_1169:
[----:B------:R-:W-:Y:S05]  /*24d0*/  BSYNC.RECONVERGENT B0 ;  /* 0x0000000000007941 */ /* 0x000fea0003800200 */
.L_x_1167:
        /* <DEDUP_REMOVED lines=23> */
.L_x_1171:
[----:B------:R-:W-:Y:S05]  /*2650*/  BSYNC.RECONVERGENT B0 ;  /* 0x0000000000007941 */ /* 0x000fea0003800200 */
.L_x_1170:
        /* <DEDUP_REMOVED lines=21> */
.L_x_1173:
[----:B------:R1:W-:Y:S04]  /*27b0*/  STS.128 [R221], RZ ;  /* 0x000000ffdd007388 */ /* 0x0003e80000000c00 */
[----:B------:R1:W-:Y:S02]  /*27c0*/  STS.128 [R221+0x2000], RZ ;  /* 0x002000ffdd007388 */ /* 0x0003e40000000c00 */
.L_x_1174:
[----:B------:R-:W-:Y:S05]  /*27d0*/  BSYNC.RECONVERGENT B0 ;  /* 0x0000000000007941 */ /* 0x000fea0003800200 */
.L_x_1172:
        /* <DEDUP_REMOVED lines=45> */
.L_x_1176:
[----:B------:R-:W-:Y:S05]  /*2ab0*/  BSYNC.RECONVERGENT B0 ;  /* 0x0000000000007941 */ /* 0x000fea0003800200 */
.L_x_1175:
        /* <DEDUP_REMOVED lines=36> */
.L_x_1178:
[----:B------:R2:W-:Y:S04]  /*2d00*/  STS.128 [R0+0xc000], RZ ;  /* 0x00c000ff00007388 */ /* 0x0005e80000000c00 */
[----:B------:R2:W-:Y:S02]  /*2d10*/  STS.128 [R0+0x10000], RZ ;  /* 0x010000ff00007388 */ /* 0x0005e40000000c00 */
.L_x_1179:
[----:B------:R-:W-:Y:S05]  /*2d20*/  BSYNC.RECONVERGENT B0 ;  /* 0x0000000000007941 */ /* 0x000fea0003800200 */
.L_x_1177:
        /* <DEDUP_REMOVED lines=29> */
.L_x_1181:
[----:B------:R-:W-:Y:S05]  /*2f00*/  BSYNC.RECONVERGENT B0 ;  /* 0x0000000000007941 */ /* 0x000fea0003800200 */
.L_x_1180:
        /* <DEDUP_REMOVED lines=26> */
.L_x_1183:
[----:B------:R-:W-:Y:S05]  /*30b0*/  BSYNC.RECONVERGENT B0 ;  /* 0x0000000000007941 */ /* 0x000fea0003800200 */
.L_x_1182:
        /* <DEDUP_REMOVED lines=26> */
.L_x_1185:
[----:B------:R-:W-:Y:S05]  /*3260*/  BSYNC.RECONVERGENT B0 ;  /* 0x0000000000007941 */ /* 0x000fea0003800200 */
.L_x_1184:
        /* <DEDUP_REMOVED lines=34> */
.L_x_1187:
[----:B------:R1:W-:Y:S04]  /*3490*/  STS.128 [R0+0x14000], RZ ;  /* 0x014000ff00007388 */ /* 0x0003e80000000c00 */
[----:B------:R1:W-:Y:S02]  /*34a0*/  STS.128 [R0+0x18000], RZ ;  /* 0x018000ff00007388 */ /* 0x0003e40000000c00 */
.L_x_1188:
[----:B------:R-:W-:Y:S05]  /*34b0*/  BSYNC.RECONVERGENT B0 ;  /* 0x0000000000007941 */ /* 0x000fea0003800200 */
.L_x_1186:
        /* <DEDUP_REMOVED lines=26> */
.L_x_1190:
[----:B------:R-:W-:Y:S05]  /*3660*/  BSYNC.RECONVERGENT B0 ;  /* 0x0000000000007941 */ /* 0x000fea0003800200 */
.L_x_1189:
        /* <DEDUP_REMOVED lines=26> */
.L_x_1192:
[----:B------:R-:W-:Y:S05]  /*3810*/  BSYNC.RECONVERGENT B0 ;  /* 0x0000000000007941 */ /* 0x000fea0003800200 */
.L_x_1191:
        /* <DEDUP_REMOVED lines=26> */
.L_x_1194:
[----:B------:R-:W-:Y:S05]  /*39c0*/  BSYNC.RECONVERGENT B0 ;  /* 0x0000000000007941 */ /* 0x000fea0003800200 */
.L_x_1193:
[----:B------:R-:W5:Y:S01]  /*39d0*/  LDCU.64 UR8, c[0x0][0x538] ;  /* 0x0000a700ff0877ac */ /* 0x000f620008000a00 */
[----:B----4-:R-:W-:Y:S01]  /*39e0*/  IMAD.U32 R2, RZ, RZ, UR24 ;  /* 0x00000018ff027e24 */ /* 0x010fe2000f8e00ff */
[----:B------:R-:W0:Y:S01]  /*39f0*/  LDGDEPBAR ;  /* 0x00000000000079af */ /* 0x000e220000000000 */
[C---:B------:R-:W-:Y:S01]  /*3a00*/  IMAD.SHL.U32 R204, R215.reuse, 0x40, RZ ;  /* 0x00000040d7cc7824 */ /* 0x040fe200078e00ff */
[----:B------:R-:W4:Y:S01]  /*3a10*/  LDCU UR13, c[0x0][0x590] ;  /* 0x0000b200ff0d77ac */ /* 0x000f220008000800 */
[C---:B------:R-:W-:Y:S02]  /*3a20*/  IMAD.SHL.U32 R205, R215.reuse, 0x20, RZ ;  /* 0x00000020d7cd7824 */ /* 0x040fe400078e00ff */
[----:B------:R-:W-:Y:S01]  /*3a30*/  IMAD.SHL.U32 R10, R215, 0x2, RZ ;  /* 0x00000002d70a7824 */ /* 0x000fe200078e00ff */
[----:B------:R-:W1:Y:S01]  /*3a40*/  LDCU UR12, c[0x0][0x50c] ;  /* 0x0000a180ff0c77ac */ /* 0x000e620008000800 */
[----:B-----5:R-:W-:-:S04]  /*3a50*/  ISETP.NE.U32.AND P4, PT, RZ, UR8, PT ;  /* 0x00000008ff007c0c */ /* 0x020fc8000bf85070 */
[----:B------:R-:W-:-:S13]  /*3a60*/  ISETP.NE.AND.EX P4, PT, RZ, UR9, PT, P4 ;  /* 0x00000009ff007c0c */ /* 0x000fda000bf85340 */
[----:B------:R-:W5:Y:S01]  /*3a70*/  @P4 LDC.64 R4, c[0x0][0x540] ;  /* 0x00015000ff044b82 */ /* 0x000f620000000a00 */
[----:B------:R-:W-:Y:S01]  /*3a80*/  @P4 IMAD.MOV.U32 R3, RZ, RZ, RZ ;  /* 0x000000ffff034224 */ /* 0x000fe200078e00ff */
[----:B-123--:R-:W-:-:S06]  /*3a90*/  LOP3.LUT R0, R204, 0x1c0, RZ, 0xc0, !PT ;  /* 0x000001c0cc007812 */ /* 0x00efcc00078ec0ff */
[----:B------:R-:W1:Y:S01]  /*3aa0*/  @P4 LDC R7, c[0x0][0x458] ;  /* 0x00011600ff074b82 */ /* 0x000e620000000800 */
[----:B-----5:R-:W-:-:S04]  /*3ab0*/  @P4 IMAD.WIDE.U32 R2, R4, UR25, R2 ;  /* 0x0000001904024c25 */ /* 0x020fc8000f8e0002 */
[----:B------:R-:W-:Y:S01]  /*3ac0*/  @P4 IMAD R5, R5, UR25, R3 ;  /* 0x0000001905054c24 */ /* 0x000fe2000f8e0203 */
[----:B------:R-:W-:Y:S02]  /*3ad0*/  @P4 LEA R4, P0, R2, UR8, 0x2 ;  /* 0x0000000802044c11 */ /* 0x000fe4000f8010ff */
[----:B------:R-:W-:Y:S01]  /*3ae0*/  LOP3.LUT R0, R0, 0x38, R27, 0xf8, !PT ;  /* 0x0000003800007812 */ /* 0x000fe200078ef81b */
[----:B------:R-:W-:Y:S01]  /*3af0*/  IMAD.U32 R3, RZ, RZ, UR41 ;  /* 0x00000029ff037e24 */ /* 0x000fe2000f8e00ff */
[----:B------:R-:W-:Y:S01]  /*3b00*/  @P4 LEA.HI.X R5, R2, UR9, R5, 0x2, P0 ;  /* 0x0000000902054c11 */ /* 0x000fe200080f1405 */
[----:B-1----:R-:W1:Y:S01]  /*3b10*/  @P4 MUFU.RCP R7, R7 ;  /* 0x0000000700074308 */ /* 0x002e620000001000 */
[----:B------:R-:W-:Y:S01]  /*3b20*/  R2P PR, R215, 0x6 ;  /* 0x00000006d7007804 */ /* 0x000fe20000000000 */
[----:B------:R-:W-:Y:S01]  /*3b30*/  IMAD.MOV.U32 R212, RZ, RZ, 0x40 ;  /* 0x00000040ffd47424 */ /* 0x000fe200078e00ff */
[----:B------:R-:W-:Y:S01]  /*3b40*/  LOP3.LUT R8, R0, 0x8, R215, 0x78, !PT ;  /* 0x0000000800087812 */ /* 0x000fe200078e78d7 */
[----:B------:R2:W1:Y:S01]  /*3b50*/  @P4 LDG.E R9, desc[UR34][R4.64] ;  /* 0x0000002204094981 */ /* 0x000462000c1e1900 */
[----:B------:R-:W-:Y:S01]  /*3b60*/  IMAD.U32 R2, RZ, RZ, UR37 ;  /* 0x00000025ff027e24 */ /* 0x000fe2000f8e00ff */
[----:B------:R-:W-:Y:S01]  /*3b70*/  LOP3.LUT R6, R204, 0x200, RZ, 0xc0, !PT ;  /* 0x00000200cc067812 */ /* 0x000fe200078ec0ff */
[----:B------:R-:W-:Y:S01]  /*3b80*/  IMAD.MOV.U32 R200, RZ, RZ, 0x20 ;  /* 0x00000020ffc87424 */ /* 0x000fe200078e00ff */
[----:B------:R-:W-:Y:S01]  /*3b90*/  SEL R212, R212, 0xffffffc0, !P2 ;  /* 0xffffffc0d4d47807 */ /* 0x000fe20005000000 */
[----:B------:R-:W-:Y:S01]  /*3ba0*/  IMAD.MOV.U32 R217, RZ, RZ, 0x40 ;  /* 0x00000040ffd97424 */ /* 0x000fe200078e00ff */
[----:B------:R-:W-:Y:S01]  /*3bb0*/  IADD3 R2, PT, PT, R2, UR39, R28 ;  /* 0x0000002702027c10 */ /* 0x000fe2000fffe01c */
[----:B------:R-:W-:Y:S01]  /*3bc0*/  IMAD.MOV.U32 R252, RZ, RZ, R221 ;  /* 0x000000fffffc7224 */ /* 0x000fe200078e00dd */
[----:B------:R-:W-:-:S02]  /*3bd0*/  LOP3.LUT R6, R6, 0x400, R205, 0xf8, !PT ;  /* 0x0000040006067812 */ /* 0x000fc400078ef8cd */
[----:B------:R-:W-:Y:S02]  /*3be0*/  CS2R R158, SRZ ;  /* 0x00000000009e7805 */ /* 0x000fe4000001ff00 */
[----:B------:R-:W-:Y:S02]  /*3bf0*/  IADD3 R251, PT, PT, R2, -0x1f, -R3 ;  /* 0xffffffe102fb7810 */ /* 0x000fe40007ffe803 */
[----:B------:R-:W-:Y:S02]  /*3c00*/  CS2R R156, SRZ ;  /* 0x00000000009c7805 */ /* 0x000fe4000001ff00 */
[----:B------:R-:W-:Y:S02]  /*3c10*/  LOP3.LUT R2, R10, 0x6, RZ, 0xc0, !PT ;  /* 0x000000060a027812 */ /* 0x000fe400078ec0ff */
[----:B------:R-:W-:Y:S02]  /*3c20*/  CS2R R162, SRZ ;  /* 0x0000000000a27805 */ /* 0x000fe4000001ff00 */
[----:B------:R-:W-:-:S02]  /*3c30*/  LOP3.LUT R205, R8, 0x7a00, R205, 0xf8, !PT ;  /* 0x00007a0008cd7812 */ /* 0x000fc400078ef8cd */
[----:B------:R-:W-:Y:S02]  /*3c40*/  CS2R R160, SRZ ;  /* 0x0000000000a07805 */ /* 0x000fe4000001ff00 */
[----:B------:R-:W-:Y:S02]  /*3c50*/  LOP3.LUT R2, R2, 0x1e0, R208, 0xf8, !PT ;  /* 0x000001e002027812 */ /* 0x000fe400078ef8d0 */
[----:B------:R-:W-:Y:S02]  /*3c60*/  CS2R R154, SRZ ;  /* 0x00000000009a7805 */ /* 0x000fe4000001ff00 */
[----:B------:R-:W-:Y:S02]  /*3c70*/  LEA R205, R205, UR36, 0x1 ;  /* 0x00000024cdcd7c11 */ /* 0x000fe4000f8e08ff */
[----:B------:R-:W-:Y:S02]  /*3c80*/  CS2R R152, SRZ ;  /* 0x0000000000987805 */ /* 0x000fe4000001ff00 */
[----:B------:R-:W-:Y:S01]  /*3c90*/  SEL R200, R200, 0xffffffe0, !P1 ;  /* 0xffffffe0c8c87807 */ /* 0x000fe20004800000 */
[----:B------:R-:W-:Y:S01]  /*3ca0*/  VIADD R2, R2, UR5 ;  /* 0x0000000502027c36 */ /* 0x000fe20008000000 */
[----:B------:R-:W-:Y:S01]  /*3cb0*/  CS2R R150, SRZ ;  /* 0x0000000000967805 */ /* 0x000fe2000001ff00 */
[----:B------:R-:W-:Y:S01]  /*3cc0*/  IMAD.IADD R209, R212, 0x1, R205 ;  /* 0x00000001d4d17824 */ /* 0x000fe200078e02cd */
[----:B------:R-:W-:-:S02]  /*3cd0*/  CS2R R148, SRZ ;  /* 0x0000000000947805 */ /* 0x000fc4000001ff00 */
[--C-:B--2---:R-:W-:Y:S01]  /*3ce0*/  SHF.R.U32.HI R4, RZ, 0x4, R215.reuse ;  /* 0x00000004ff047819 */ /* 0x104fe200000116d7 */
[----:B------:R-:W-:Y:S01]  /*3cf0*/  VIADD R11, R2, 0x18 ;  /* 0x00000018020b7836 */ /* 0x000fe20000000000 */
[----:B------:R-:W-:Y:S02]  /*3d00*/  LOP3.LUT R5, R0, 0x8, R208, 0x78, !PT ;  /* 0x0000000800057812 */ /* 0x000fe400078e78d0 */
[----:B------:R-:W-:Y:S02]  /*3d10*/  CS2R R142, SRZ ;  /* 0x00000000008e7805 */ /* 0x000fe4000001ff00 */
[----:B------:R-:W-:Y:S02]  /*3d20*/  LOP3.LUT R4, R4, 0x8, RZ, 0xc0, !PT ;  /* 0x0000000804047812 */ /* 0x000fe400078ec0ff */
[----:B------:R-:W-:Y:S02]  /*3d30*/  CS2R R140, SRZ ;  /* 0x00000000008c7805 */ /* 0x000fe4000001ff00 */
[----:B------:R-:W-:Y:S01]  /*3d40*/  LOP3.LUT R207, R6, R5, RZ, 0xfc, !PT ;  /* 0x0000000506cf7212 */ /* 0x000fe200078efcff */
[----:B------:R-:W-:Y:S01]  /*3d50*/  VIADD R5, R2, 0x1 ;  /* 0x0000000102057836 */ /* 0x000fe20000000000 */
[----:B------:R-:W-:-:S02]  /*3d60*/  LOP3.LUT R4, R4, 0x10, R215, 0xf8, !PT ;  /* 0x0000001004047812 */ /* 0x000fc400078ef8d7 */
[----:B------:R-:W-:Y:S01]  /*3d70*/  CS2R R146, SRZ ;  /* 0x0000000000927805 */ /* 0x000fe2000001ff00 */
[----:B------:R-:W2:Y:S01]  /*3d80*/  S2R R215, SR_TID.X ;  /* 0x0000000000d77919 */ /* 0x000ea20000002100 */
[----:B------:R-:W-:Y:S02]  /*3d90*/  I2FP.F32.S32 R12, R2 ;  /* 0x00000002000c7245 */ /* 0x000fe40000201400 */
[----:B------:R-:W-:Y:S02]  /*3da0*/  CS2R R144, SRZ ;  /* 0x0000000000907805 */ /* 0x000fe4000001ff00 */
[----:B------:R-:W-:Y:S01]  /*3db0*/  LOP3.LUT R0, R4, R0, RZ, 0x3c, !PT ;  /* 0x0000000004007212 */ /* 0x000fe200078e3cff */
[----:B------:R-:W-:Y:S01]  /*3dc0*/  VIADD R4, R2, 0x8 ;  /* 0x0000000802047836 */ /* 0x000fe20000000000 */
[----:B------:R-:W-:Y:S02]  /*3dd0*/  I2FP.F32.S32 R10, R5 ;  /* 0x00000005000a7245 */ /* 0x000fe40000201400 */
[----:B------:R-:W-:-:S02]  /*3de0*/  CS2R R138, SRZ ;  /* 0x00000000008a7805 */ /* 0x000fc4000001ff00 */
[----:B------:R-:W-:Y:S01]  /*3df0*/  LOP3.LUT R204, R0, 0x200, R204, 0xf8, !PT ;  /* 0x0000020000cc7812 */ /* 0x000fe200078ef8cc */
[----:B------:R-:W-:Y:S01]  /*3e00*/  IMAD.MOV.U32 R0, RZ, RZ, RZ ;  /* 0x000000ffff007224 */ /* 0x000fe200078e00ff */
[----:B------:R-:W-:Y:S02]  /*3e10*/  I2FP.F32.S32 R8, R4 ;  /* 0x0000000400087245 */ /* 0x000fe40000201400 */
[----:B------:R-:W-:Y:S02]  /*3e20*/  CS2R R136, SRZ ;  /* 0x0000000000887805 */ /* 0x000fe4000001ff00 */
[----:B------:R-:W-:Y:S02]  /*3e30*/  LEA R207, R207, UR36, 0x1 ;  /* 0x00000024cfcf7c11 */ /* 0x000fe4000f8e08ff */
[----:B------:R-:W-:Y:S02]  /*3e40*/  CS2R R134, SRZ ;  /* 0x0000000000867805 */ /* 0x000fe4000001ff00 */
[----:B------:R-:W-:-:S02]  /*3e50*/  LEA R204, R204, UR36, 0x1 ;  /* 0x00000024cccc7c11 */ /* 0x000fc4000f8e08ff */
        /* <DEDUP_REMOVED lines=18> */
[C---:B--2---:R-:W-:Y:S01]  /*3f80*/  LOP3.LUT P0, R3, R215.reuse, 0x4, RZ, 0xc0, !PT ;  /* 0x00000004d7037812 */ /* 0x044fe2000780c0ff */
[C---:B------:R-:W-:Y:S01]  /*3f90*/  IMAD.SHL.U32 R219, R215.reuse, 0x40, RZ ;  /* 0x00000040d7db7824 */ /* 0x040fe200078e00ff */
[C---:B------:R-:W-:Y:S01]  /*3fa0*/  LOP3.LUT R220, R215.reuse, 0x8, RZ, 0xc0, !PT ;  /* 0x00000008d7dc7812 */ /* 0x040fe200078ec0ff */
[----:B------:R-:W-:Y:S01]  /*3fb0*/  IMAD.SHL.U32 R218, R215, 0x20, RZ ;  /* 0x00000020d7da7824 */ /* 0x000fe200078e00ff */
[----:B------:R-:W-:Y:S01]  /*3fc0*/  ISETP.NE.AND P3, PT, R3, RZ, PT ;  /* 0x000000ff0300720c */ /* 0x000fe20003f65270 */
[----:B------:R-:W-:Y:S01]  /*3fd0*/  VIADD R3, R2, 0x9 ;  /* 0x0000000902037836 */ /* 0x000fe20000000000 */
[----:B------:R-:W-:Y:S01]  /*3fe0*/  LOP3.LUT R211, R219, 0x1c0, RZ, 0xc0, !PT ;  /* 0x000001c0dbd37812 */ /* 0x000fe200078ec0ff */
[----:B------:R-:W-:Y:S01]  /*3ff0*/  IMAD.SHL.U32 R216, R215, 0x8, RZ ;  /* 0x00000008d7d87824 */ /* 0x000fe200078e00ff */
[----:B------:R-:W-:Y:S02]  /*4000*/  LOP3.LUT R214, R219, 0x200, RZ, 0xc0, !PT ;  /* 0x00000200dbd67812 */ /* 0x000fe400078ec0ff */
[----:B------:R-:W-:-:S02]  /*4010*/  CS2R R92, SRZ ;  /* 0x00000000005c7805 */ /* 0x000fc4000001ff00 */
[----:B------:R-:W-:Y:S02]  /*4020*/  I2FP.F32.S32 R6, R3 ;  /* 0x0000000300067245 */ /* 0x000fe40000201400 */
[----:B------:R-:W-:Y:S02]  /*4030*/  CS2R R98, SRZ ;  /* 0x0000000000627805 */ /* 0x000fe4000001ff00 */
[----:B------:R-:W-:Y:S02]  /*4040*/  I2FP.F32.S32 R3, R11 ;  /* 0x0000000b00037245 */ /* 0x000fe40000201400 */
        /* <DEDUP_REMOVED lines=30> */
[----:B------:R-:W-:Y:S01]  /*4230*/  VIADD R207, R207, UR10 ;  /* 0x0000000acfcf7c36 */ /* 0x000fe20008000000 */
[C---:B------:R-:W-:Y:S01]  /*4240*/  LOP3.LUT P5, RZ, R215.reuse, 0x2, RZ, 0xc0, !PT ;  /* 0x00000002d7ff7812 */ /* 0x040fe200078ac0ff */
[----:B------:R-:W-:Y:S01]  /*4250*/  VIADD R204, R204, UR10 ;  /* 0x0000000acccc7c36 */ /* 0x000fe20008000000 */
[----:B------:R-:W-:Y:S01]  /*4260*/  LOP3.LUT P6, RZ, R215, 0x8, RZ, 0xc0, !PT ;  /* 0x00000008d7ff7812 */ /* 0x000fe200078cc0ff */
[C---:B------:R-:W-:Y:S01]  /*4270*/  IMAD.IADD R206, R200.reuse, 0x1, R205 ;  /* 0x00000001c8ce7824 */ /* 0x040fe200078e02cd */
[----:B------:R-:W-:Y:S01]  /*4280*/  SEL R217, R217, 0xffffffc0, !P0 ;  /* 0xffffffc0d9d97807 */ /* 0x000fe20004000000 */
[----:B------:R-:W-:Y:S01]  /*4290*/  IMAD.IADD R210, R200, 0x1, R209 ;  /* 0x00000001c8d27824 */ /* 0x000fe200078e02d1 */
[----:B------:R-:W-:Y:S01]  /*42a0*/  LOP3.LUT R214, R214, 0x400, R218, 0xf8, !PT ;  /* 0x00000400d6d67812 */ /* 0x000fe200078ef8da */
[----:B------:R-:W2:Y:S01]  /*42b0*/  LDCU UR8, c[0x0][0x440] ;  /* 0x00008800ff0877ac */ /* 0x000ea20008000800 */
[----:B------:R-:W3:Y:S01]  /*42c0*/  LDCU UR9, c[0x0][0x3e0] ;  /* 0x00007c00ff0977ac */ /* 0x000ee20008000800 */
[----:B------:R-:W1:Y:S01]  /*42d0*/  LDCU UR5, c[0x0][0x45c] ;  /* 0x00008b80ff0577ac */ /* 0x000e620008000800 */
[----:B----4-:R-:W-:-:S02]  /*42e0*/  USHF.L.U32 UR13, UR13, 0x6, URZ ;  /* 0x000000060d0d7899 */ /* 0x010fc400080006ff */
[----:B------:R-:W-:Y:S02]  /*42f0*/  UIADD3 UR47, UPT, UPT, UR47, 0x80, -UR39 ;  /* 0x000000802f2f7890 */ /* 0x000fe4000fffe827 */
[----:B------:R-:W-:Y:S01]  /*4300*/  USHF.L.U32 UR48, UR48, 0x3, URZ ;  /* 0x0000000330307899 */ /* 0x000fe200080006ff */
[----:B-1----:R-:W-:Y:S01]  /*4310*/  @P4 FMUL.FTZ R0, R9, R7 ;  /* 0x0000000709004220 */ /* 0x002fe20000410000 */
[C---:B------:R-:W-:Y:S02]  /*4320*/  VIADD R7, R2.reuse, 0x10 ;  /* 0x0000001002077836 */ /* 0x040fe40000000000 */
[----:B------:R-:W-:Y:S02]  /*4330*/  VIADD R9, R2, 0x11 ;  /* 0x0000001102097836 */ /* 0x000fe40000000000 */
[-C--:B------:R-:W-:Y:S01]  /*4340*/  FMUL.FTZ R8, R8, R0.reuse ;  /* 0x0000000008087220 */ /* 0x080fe20000410000 */
[----:B------:R-:W-:Y:S01]  /*4350*/  VIADD R2, R2, 0x19 ;  /* 0x0000001902027836 */ /* 0x000fe20000000000 */
[----:B------:R-:W-:Y:S01]  /*4360*/  I2FP.F32.S32 R5, R7 ;  /* 0x0000000700057245 */ /* 0x000fe20000201400 */
[-C--:B------:R-:W-:Y:S01]  /*4370*/  FMUL.FTZ R7, R6, R0.reuse ;  /* 0x0000000006077220 */ /* 0x080fe20000410000 */
[----:B------:R-:W-:Y:S01]  /*4380*/  I2FP.F32.S32 R4, R9 ;  /* 0x0000000900047245 */ /* 0x000fe20000201400 */
[----:B------:R-:W-:Y:S01]  /*4390*/  FMUL.FTZ R9, R10, R0 ;  /* 0x000000000a097220 */ /* 0x000fe20000410000 */
[----:B------:R-:W-:Y:S01]  /*43a0*/  I2FP.F32.S32 R2, R2 ;  /* 0x0000000200027245 */ /* 0x000fe20000201400 */
[----:B------:R-:W-:-:S02]  /*43b0*/  FMUL.FTZ R6, R5, R0 ;  /* 0x0000000005067220 */ /* 0x000fc40000410000 */
[-C--:B------:R-:W-:Y:S01]  /*43c0*/  FMUL.FTZ R5, R4, R0.reuse ;  /* 0x0000000004057220 */ /* 0x080fe20000410000 */
[----:B------:R-:W-:Y:S01]  /*43d0*/  STL [R1+0x34], R9 ;  /* 0x0000340901007387 */ /* 0x000fe20000100800 */
[-C--:B------:R-:W-:Y:S01]  /*43e0*/  FMUL.FTZ R4, R3, R0.reuse ;  /* 0x0000000003047220 */ /* 0x080fe20000410000 */
[-C--:B------:R-:W-:Y:S01]  /*43f0*/  FMUL.FTZ R3, R12, R0.reuse ;  /* 0x000000000c037220 */ /* 0x080fe20000410000 */
[----:B------:R-:W-:Y:S01]  /*4400*/  FMUL.FTZ R0, R2, R0 ;  /* 0x0000000002007220 */ /* 0x000fe20000410000 */
[----:B------:R-:W-:Y:S04]  /*4410*/  STL [R1+0x30], R8 ;  /* 0x0000300801007387 */ /* 0x000fe80000100800 */
[----:B------:R1:W-:Y:S04]  /*4420*/  STL [R1+0x2c], R7 ;  /* 0x00002c0701007387 */ /* 0x0003e80000100800 */
[----:B------:R4:W-:Y:S04]  /*4430*/  STL [R1+0x28], R6 ;  /* 0x0000280601007387 */ /* 0x0009e80000100800 */
[----:B------:R5:W-:Y:S04]  /*4440*/  STL [R1+0x24], R5 ;  /* 0x0000240501007387 */ /* 0x000be80000100800 */
[----:B------:R2:W-:Y:S04]  /*4450*/  STL [R1+0x20], R4 ;  /* 0x0000200401007387 */ /* 0x0005e80000100800 */
[----:B------:R3:W-:Y:S04]  /*4460*/  STL [R1+0x1c], R3 ;  /* 0x00001c0301007387 */ /* 0x0007e80000100800 */
[----:B------:R3:W-:Y:S01]  /*4470*/  STL [R1+0x18], R0 ;  /* 0x0000180001007387 */ /* 0x0007e20000100800 */
[----:B-1----:R-:W-:Y:S01]  /*4480*/  SHF.R.U32.HI R7, RZ, 0x3, R215 ;  /* 0x00000003ff077819 */ /* 0x002fe200000116d7 */
[----:B----4-:R-:W-:-:S02]  /*4490*/  IMAD.SHL.U32 R6, R215, 0x2, RZ ;  /* 0x00000002d7067824 */ /* 0x010fc400078e00ff */
[----:B-----5:R-:W-:-:S03]  /*44a0*/  IMAD.MOV.U32 R5, RZ, RZ, 0x10 ;  /* 0x00000010ff057424 */ /* 0x020fc600078e00ff */
[--C-:B------:R-:W-:Y:S02]  /*44b0*/  LOP3.LUT R2, R6, 0x7006, R218.reuse, 0xc8, !PT ;  /* 0x0000700606027812 */ /* 0x100fe400078ec8da */
[----:B--2---:R-:W-:Y:S02]  /*44c0*/  LOP3.LUT R4, R218, 0x7a00, RZ, 0xc0, !PT ;  /* 0x00007a00da047812 */ /* 0x004fe400078ec0ff */
[----:B------:R-:W-:Y:S01]  /*44d0*/  LOP3.LUT R2, R2, 0x400, R218, 0xf8, !PT ;  /* 0x0000040002027812 */ /* 0x000fe200078ef8da */
[----:B---3--:R-:W-:Y:S01]  /*44e0*/  IMAD.SHL.U32 R3, R215, 0x10, RZ ;  /* 0x00000010d7037824 */ /* 0x008fe200078e00ff */
[----:B------:R-:W-:Y:S02]  /*44f0*/  LOP3.LUT R2, R4, R211, R220, 0xf6, !PT ;  /* 0x000000d304027212 */ /* 0x000fe400078ef6dc */
[----:B------:R-:W-:Y:S02]  /*4500*/  LOP3.LUT R0, R6, 0x20, RZ, 0xc0, !PT ;  /* 0x0000002006007812 */ /* 0x000fe400078ec0ff */
[----:B------:R-:W-:-:S02]  /*4510*/  LOP3.LUT R3, R3, 0x1c0, RZ, 0xc0, !PT ;  /* 0x000001c003037812 */ /* 0x000fc400078ec0ff */
[----:B------:R-:W-:Y:S02]  /*4520*/  LOP3.LUT R0, R0, 0x18, R7, 0xf8, !PT ;  /* 0x0000001800007812 */ /* 0x000fe400078ef807 */
[----:B------:R-:W-:Y:S02]  /*4530*/  SEL R7, R5, 0xfffffff0, !P0 ;  /* 0xfffffff005077807 */ /* 0x000fe40004000000 */
[----:B------:R-:W-:Y:S02]  /*4540*/  LOP3.LUT R0, R0, 0x1c0, R219, 0xf8, !PT ;  /* 0x000001c000007812 */ /* 0x000fe400078ef8db */
[----:B------:R-:W-:Y:S02]  /*4550*/  LOP3.LUT R5, R216, 0x38, RZ, 0xc0, !PT ;  /* 0x00000038d8057812 */ /* 0x000fe400078ec0ff */
[----:B------:R-:W-:Y:S02]  /*4560*/  LOP3.LUT R0, R0, 0x38, R216, 0x78, !PT ;  /* 0x0000003800007812 */ /* 0x000fe400078e78d8 */
[----:B------:R-:W-:-:S02]  /*4570*/  LOP3.LUT R3, R3, 0x38, R6, 0xf8, !PT ;  /* 0x0000003803037812 */ /* 0x000fc400078ef806 */
[----:B------:R-:W-:Y:S02]  /*4580*/  LOP3.LUT R3, R5, 0x40, RZ, 0xfc, !PT ;  /* 0x0000004005037812 */ /* 0x000fe400078efcff */
[----:B------:R-:W-:-:S07]  /*4590*/  LOP3.LUT R213, R0, 0x200, R219, 0xf8, !PT ;  /* 0x0000020000d57812 */ /* 0x000fce00078ef8db */
.L_x_1197:
[----:B------:R-:W0:Y:S01]  /*45a0*/  LDGDEPBAR ;  /* 0x00000000000079af */ /* 0x000e220000000000 */
[C---:B------:R-:W-:Y:S01]  /*45b0*/  IADD3 R0, PT, PT, R207.reuse, R200, RZ ;  /* 0x000000c8cf007210 */ /* 0x040fe20007ffe0ff */
[----:B------:R-:W-:Y:S01]  /*45c0*/  USHF.L.U32 UR14, UR43, 0x7, URZ ;  /* 0x000000072b0e7899 */ /* 0x000fe200080006ff */
[----:B------:R-:W-:Y:S05]  /*45d0*/  IADD3 R3, PT, PT, R207, R212, RZ ;  /* 0x000000d4cf037210 */ /* 0x000fea0007ffe0ff */
        /* <DEDUP_REMOVED lines=9> */
[----:B------:R-:W2:Y:S04]  /*4670*/  LDL R218, [R1+0x34] ;  /* 0x0000340001da7983 */ /* 0x000ea80000100800 */
[----:B------:R-:W-:Y:S01]  /*4680*/  STL [R1+0x78], R48 ;  /* 0x0000783001007387 */ /* 0x000fe20000100800 */
        /* <DEDUP_REMOVED lines=12> */
[----:B------:R1:W-:Y:S04]  /*4750*/  STL [R1+0x4c], R37 ;  /* 0x00004c2501007387 */ /* 0x0003e80000100800 */
[----:B------:R-:W-:Y:S04]  /*4760*/  STL [R1+0x48], R36 ;  /* 0x0000482401007387 */ /* 0x000fe80000100800 */
[----:B-1----:R-:W2:Y:S04]  /*4770*/  LDL R38, [R1+0x28] ;  /* 0x0000280001267983 */ /* 0x002ea80000100800 */
[----:B------:R-:W2:Y:S01]  /*4780*/  LDL R37, [R1+0x24] ;  /* 0x0000240001257983 */ /* 0x000ea20000100800 */
        /* <DEDUP_REMOVED lines=19> */
[----:B------:R-:W4:Y:S02]  /*48c0*/  LDSM.16.M88.4 R196, [R209+0xc800] ;  /* 0x00c80000d1c4783b */ /* 0x000f240000000200 */
        /* <DEDUP_REMOVED lines=17> */
[C---:B------:R-:W-:Y:S04]  /*49e0*/  HMMA.16816.F32.BF16 R8, R192.reuse, R188, R8 ;  /* 0x000000bcc008723c */ /* 0x040fe80000041808 */
[----:B---3--:R-:W-:Y:S04]  /*49f0*/  FSETP.NEU.FTZ.AND P4, PT, R223, -INF , PT ;  /* 0xff800000df00780b */ /* 0x008fe80003f9d000 */
[-C--:B------:R-:W-:Y:S03]  /*4a00*/  HMMA.16816.F32.BF16 R12, R192, R190.reuse, R12 ;  /* 0x000000bec00c723c */ /* 0x080fe6000004180c */
[----:B----4-:R-:W-:Y:S05]  /*4a10*/  FSETP.NEU.FTZ.AND P2, PT, R220, -INF , PT ;  /* 0xff800000dc00780b */ /* 0x010fea0003f5d000 */
[C---:B------:R-:W-:Y:S01]  /*4a20*/  HMMA.16816.F32.BF16 R16, R184.reuse, R190, R16 ;  /* 0x000000beb810723c */ /* 0x040fe20000041810 */
[----:B------:R-:W3:Y:S07]  /*4a30*/  LDSM.16.M88.4 R188, [R207+0x3000] ;  /* 0x00300000cfbc783b */ /* 0x000eee0000000200 */
        /* <DEDUP_REMOVED lines=17> */
[----:B------:R2:W1:Y:S07]  /*4b50*/  LDSM.16.M88.4 R164, [R0+0x3000] ;  /* 0x0030000000a4783b */ /* 0x00046e0000000200 */
[-C--:B------:R-:W-:Y:S01]  /*4b60*/  HMMA.16816.F32.BF16 R4, R176, R180.reuse, R4 ;  /* 0x000000b4b004723c */ /* 0x080fe20000041804 */
[----:B------:R-:W1:Y:S07]  /*4b70*/  LDSM.16.M88.4 R168, [R206+0x10800] ;  /* 0x01080000cea8783b */ /* 0x000e6e0000000200 */
[C---:B---3--:R-:W-:Y:S08]  /*4b80*/  HMMA.16816.F32.BF16 R8, R188.reuse, R180, R8 ;  /* 0x000000b4bc08723c */ /* 0x048ff00000041808 */
[-C--:B------:R-:W-:Y:S03]  /*4b90*/  HMMA.16816.F32.BF16 R12, R188, R182.reuse, R12 ;  /* 0x000000b6bc0c723c */ /* 0x080fe6000004180c */
[----:B--2---:R-:W-:Y:S04]  /*4ba0*/  @!P1 SHF.L.U32 R0, R215, 0x1, RZ ;  /* 0x00000001d7009819 */ /* 0x004fe800000006ff */
[----:B------:R-:W-:Y:S01]  /*4bb0*/  @!P1 LOP3.LUT R0, R0, 0x6, RZ, 0xc0, !PT ;  /* 0x0000000600009812 */ /* 0x000fe200078ec0ff */
[C---:B------:R-:W-:Y:S01]  /*4bc0*/  HMMA.16816.F32.BF16 R16, R176.reuse, R182, R16 ;  /* 0x000000b6b010723c */ /* 0x040fe20000041810 */
[----:B------:R-:W-:Y:S03]  /*4bd0*/  LDSM.16.M88.4 R180, [R209+0x10800] ;  /* 0x01080000d1b4783b */ /* 0x000fe60000000200 */
[----:B------:R-:W-:Y:S02]  /*4be0*/  @!P1 LOP3.LUT R0, R0, 0x1e0, R208, 0xf8, !PT ;  /* 0x000001e000009812 */ /* 0x000fe400078ef8d0 */
[----:B------:R-:W-:Y:S02]  /*4bf0*/  SHF.R.U32.HI R208, RZ, 0x1, R215 ;  /* 0x00000001ffd07819 */ /* 0x000fe400000116d7 */
[-C--:B----4-:R-:W-:Y:S03]  /*4c00*/  HMMA.16816.F32.BF16 R20, R176, R184.reuse, R20 ;  /* 0x000000b8b014723c */ /* 0x090fe60000041814 */
[----:B------:R-:W-:Y:S05]  /*4c10*/  @!P1 IADD3 R0, PT, PT, R0, UR14, RZ ;  /* 0x0000000e00009c10 */ /* 0x000fea000fffe0ff */
        /* <DEDUP_REMOVED lines=13> */
[----:B------:R-:W3:Y:S07]  /*4cf0*/  LDSM.16.M88.4 R164, [R2+0x3000] ;  /* 0x0030000002a4783b */ /* 0x000eee0000000200 */
[----:B------:R-:W-:Y:S08]  /*4d00*/  HMMA.16816.F32.BF16 R32, R172, R170, R32 ;  /* 0x000000aaac20723c */ /* 0x000ff00000041820 */
[-C--:B------:R-:W-:Y:S08]  /*4d10*/  HMMA.16816.F32.BF16 R4, R196, R200.reuse, R4 ;  /* 0x000000c8c404723c */ /* 0x080ff00000041804 */
[C---:B--2---:R-:W-:Y:S08]  /*4d20*/  HMMA.16816.F32.BF16 R8, R176.reuse, R200, R8 ;  /* 0x000000c8b008723c */ /* 0x044ff00000041808 */
[-C--:B------:R-:W-:Y:S08]  /*4d30*/  HMMA.16816.F32.BF16 R12, R176, R202.reuse, R12 ;  /* 0x000000cab00c723c */ /* 0x080ff0000004180c */
[C---:B------:R-:W-:Y:S08]  /*4d40*/  HMMA.16816.F32.BF16 R16, R196.reuse, R202, R16 ;  /* 0x000000cac410723c */ /* 0x040ff00000041810 */
[-C--:B------:R-:W-:Y:S08]  /*4d50*/  HMMA.16816.F32.BF16 R20, R196, R180.reuse, R20 ;  /* 0x000000b4c414723c */ /* 0x080ff00000041814 */
[C---:B------:R-:W-:Y:S08]  /*4d60*/  HMMA.16816.F32.BF16 R24, R176.reuse, R180, R24 ;  /* 0x000000b4b018723c */ /* 0x040ff00000041818 */
[-C--:B------:R-:W-:Y:S08]  /*4d70*/  HMMA.16816.F32.BF16 R28, R176, R182.reuse, R28 ;  /* 0x000000b6b01c723c */ /* 0x080ff0000004181c */
[----:B------:R-:W-:Y:S08]  /*4d80*/  HMMA.16816.F32.BF16 R32, R196, R182, R32 ;  /* 0x000000b6c420723c */ /* 0x000ff00000041820 */
[-C--:B-1----:R-:W-:Y:S08]  /*4d90*/  HMMA.16816.F32.BF16 R4, R184, R188.reuse, R4 ;  /* 0x000000bcb804723c */ /* 0x082ff00000041804 */
[C---:B---3--:R-:W-:Y:S08]  /*4da0*/  HMMA.16816.F32.BF16 R8, R164.reuse, R188, R8 ;  /* 0x000000bca408723c */ /* 0x048ff00000041808 */
[-C--:B------:R-:W-:Y:S03]  /*4db0*/  HMMA.16816.F32.BF16 R12, R164, R190.reuse, R12 ;  /* 0x000000bea40c723c */ /* 0x080fe6000004180c */
[----:B------:R-:W-:Y:S01]  /*4dc0*/  FMUL.FTZ R4, R4, UR12 ;  /* 0x0000000c04047c20 */ /* 0x000fe20008410000 */
[----:B------:R-:W-:Y:S01]  /*4dd0*/  FMUL.FTZ R5, R5, UR12 ;  /* 0x0000000c05057c20 */ /* 0x000fe20008410000 */
[----:B------:R-:W-:Y:S01]  /*4de0*/  FMUL.FTZ R6, R6, UR12 ;  /* 0x0000000c06067c20 */ /* 0x000fe20008410000 */
[----:B------:R-:W-:Y:S01]  /*4df0*/  FMUL.FTZ R7, R7, UR12 ;  /* 0x0000000c07077c20 */ /* 0x000fe20008410000 */
[----:B------:R-:W-:Y:S01]  /*4e00*/  MUFU.TANH R182, R4 ;  /* 0x0000000400b67308 */ /* 0x000fe20000002400 */
[C---:B------:R-:W-:Y:S04]  /*4e10*/  HMMA.16816.F32.BF16 R16, R184.reuse, R190, R16 ;  /* 0x000000beb810723c */ /* 0x040fe80000041810 */
[----:B------:R-:W-:Y:S01]  /*4e20*/  FMUL.FTZ R11, R11, UR12 ;  /* 0x0000000c0b0b7c20 */ /* 0x000fe20008410000 */
[----:B------:R-:W-:Y:S01]  /*4e30*/  FMUL.FTZ R10, R10, UR12 ;  /* 0x0000000c0a0a7c20 */ /* 0x000fe20008410000 */
[----:B------:R-:W-:Y:S03]  /*4e40*/  FMUL.FTZ R9, R9, UR12 ;  /* 0x0000000c09097c20 */ /* 0x000fe60008410000 */
[----:B------:R-:W1:Y:S01]  /*4e50*/  MUFU.TANH R183, R5 ;  /* 0x0000000500b77308 */ /* 0x000e620000002400 */
[----:B------:R-:W-:Y:S01]  /*4e60*/  FMUL.FTZ R8, R8, UR12 ;  /* 0x0000000c08087c20 */ /* 0x000fe20008410000 */
[----:B------:R-:W-:Y:S01]  /*4e70*/  FMUL.FTZ R14, R14, UR12 ;  /* 0x0000000c0e0e7c20 */ /* 0x000fe20008410000 */
[----:B------:R-:W-:Y:S01]  /*4e80*/  FMUL.FTZ R13, R13, UR12 ;  /* 0x0000000c0d0d7c20 */ /* 0x000fe20008410000 */
[----:B------:R-:W-:Y:S01]  /*4e90*/  FMUL.FTZ R12, R12, UR12 ;  /* 0x0000000c0c0c7c20 */ /* 0x000fe20008410000 */
[----:B------:R-:W-:Y:S05]  /*4ea0*/  FMUL.FTZ R15, R15, UR12 ;  /* 0x0000000c0f0f7c20 */ /* 0x000fea0008410000 */
[----:B------:R2:W-:Y:S01]  /*4eb0*/  MUFU.TANH R248, R14 ;  /* 0x0000000e00f87308 */ /* 0x0005e20000002400 */
[----:B------:R-:W-:Y:S01]  /*4ec0*/  FMUL.FTZ R18, R18, UR12 ;  /* 0x0000000c12127c20 */ /* 0x000fe20008410000 */
[----:B------:R-:W-:Y:S01]  /*4ed0*/  FMUL.FTZ R19, R19, UR12 ;  /* 0x0000000c13137c20 */ /* 0x000fe20008410000 */
[----:B------:R-:W-:Y:S01]  /*4ee0*/  FMUL.FTZ R17, R17, UR12 ;  /* 0x0000000c11117c20 */ /* 0x000fe20008410000 */
[----:B------:R-:W-:Y:S06]  /*4ef0*/  FMUL.FTZ R16, R16, UR12 ;  /* 0x0000000c10107c20 */ /* 0x000fec0008410000 */
[----:B------:R3:W-:Y:S01]  /*4f00*/  MUFU.TANH R242, R13 ;  /* 0x0000000d00f27308 */ /* 0x0007e20000002400 */
[C---:B-1----:R-:W-:Y:S09]  /*4f10*/  FADD.FTZ R3, R218.reuse, R183 ;  /* 0x000000b7da037221 */ /* 0x042ff20000010000 */
[----:B------:R1:W-:Y:S01]  /*4f20*/  MUFU.TANH R233, R18 ;  /* 0x0000001200e97308 */ /* 0x0003e20000002400 */
[----:B--2---:R-:W2:Y:S09]  /*4f30*/  LDL R14, [R1+0x3c] ;  /* 0x00003c00010e7983 */ /* 0x004eb20000100800 */
[----:B------:R4:W-:Y:S01]  /*4f40*/  MUFU.TANH R229, R19 ;  /* 0x0000001300e57308 */ /* 0x0009e20000002400 */
[----:B---3--:R-:W3:Y:S09]  /*4f50*/  LDL R13, [R1+0x38] ;  /* 0x00003800010d7983 */ /* 0x008ef20000100800 */
[----:B------:R-:W-:Y:S01]  /*4f60*/  MUFU.TANH R219, R6 ;  /* 0x0000000600db7308 */ /* 0x000fe20000002400 */
[----:B-1----:R-:W3:Y:S09]  /*4f70*/  LDL R18, [R1+0x2c] ;  /* 0x00002c0001127983 */ /* 0x002ef20000100800 */
[----:B------:R1:W1:Y:S01]  /*4f80*/  MUFU.TANH R216, R7 ;  /* 0x0000000700d87308 */ /* 0x0002620000002400 */
[----:B----4-:R-:W4:Y:S09]  /*4f90*/  LDL R19, [R1+0x30] ;  /* 0x0000300001137983 */ /* 0x010f320000100800 */
[----:B------:R1:W-:Y:S10]  /*4fa0*/  MUFU.TANH R249, R11 ;  /* 0x0000000b00f97308 */ /* 0x0003f40000002400 */
[----:B------:R1:W-:Y:S02]  /*4fb0*/  MUFU.TANH R250, R10 ;  /* 0x0000000a00fa7308 */ /* 0x0003e40000002400 */
[----:B-1----:R-:W1:Y:S01]  /*4fc0*/  LDSM.16.M88.4 R4, [R210+0x10800] ;  /* 0x01080000d204783b */ /* 0x002e620000000200 */
[----:B------:R-:W-:Y:S07]  /*4fd0*/  FADD.FTZ R2, R218, R216 ;  /* 0x000000d8da027221 */ /* 0x000fee0000010000 */
[----:B------:R1:W-:Y:S01]  /*4fe0*/  MUFU.TANH R243, R12 ;  /* 0x0000000c00f37308 */ /* 0x0003e20000002400 */
[----:B------:R-:W-:Y:S01]  /*4ff0*/  FMUL.FTZ R11, R223, 1.4426950216293334961 ;  /* 0x3fb8aa3bdf0b7820 */ /* 0x000fe20000410000 */
[----:B------:R-:W-:Y:S04]  /*5000*/  IMAD.MOV.U32 R223, RZ, RZ, 0x20 ;  /* 0x00000020ffdf7424 */ /* 0x000fe800078e00ff */
[----:B------:R-:W-:Y:S04]  /*5010*/  FSEL R11, R11, RZ, P4 ;  /* 0x000000ff0b0b7208 */ /* 0x000fe80002000000 */
[----:B------:R1:W-:Y:S01]  /*5020*/  MUFU.TANH R245, R9 ;  /* 0x0000000900f57308 */ /* 0x0003e20000002400 */
[----:B------:R-:W-:Y:S01]  /*5030*/  FMUL.FTZ R10, R220, 1.4426950216293334961 ;  /* 0x3fb8aa3bdc0a7820 */ /* 0x000fe20000410000 */
[----:B------:R-:W-:Y:S04]  /*5040*/  MOV R220, 0x18 ;  /* 0x0000001800dc7802 */ /* 0x000fe80000000f00 */
[----:B------:R-:W-:Y:S04]  /*5050*/  FSEL R10, R10, RZ, P2 ;  /* 0x000000ff0a0a7208 */ /* 0x000fe80001000000 */
[----:B------:R1:W1:Y:S02]  /*5060*/  MUFU.TANH R246, R8 ;  /* 0x0000000800f67308 */ /* 0x0002640000002400 */
[----:B-1----:R-:W-:Y:S08]  /*5070*/  @!P1 IADD3 R12, PT, PT, R0, 0x1, RZ ;  /* 0x00000001000c9810 */ /* 0x002ff00007ffe0ff */
[----:B------:R-:W-:Y:S01]  /*5080*/  MUFU.TANH R42, R17 ;  /* 0x00000011002a7308 */ /* 0x000fe20000002400 */
[C---:B------:R-:W-:Y:S09]  /*5090*/  @!P1 VIADDMNMX R9, R251.reuse, -R220, UR39, PT ;  /* 0x00000027fb099e46 */ /* 0x040ff2000b8009dc */
[----:B------:R-:W-:Y:S01]  /*50a0*/  MUFU.TANH R45, R16 ;  /* 0x00000010002d7308 */ /* 0x000fe20000002400 */
[-C--:B------:R-:W-:Y:S03]  /*50b0*/  HMMA.16816.F32.BF16 R20, R184, R4.reuse, R20 ;  /* 0x00000004b814723c */ /* 0x080fe60000041814 */
[C---:B------:R-:W-:Y:S06]  /*50c0*/  FADD.FTZ R8, R222.reuse, R182 ;  /* 0x000000b6de087221 */ /* 0x040fec0000010000 */
[----:B------:R1:W-:Y:S01]  /*50d0*/  MUFU.TANH R247, R15 ;  /* 0x0000000f00f77308 */ /* 0x0003e20000002400 */
[C---:B------:R-:W-:Y:S04]  /*50e0*/  HMMA.16816.F32.BF16 R24, R164.reuse, R4, R24 ;  /* 0x00000004a418723c */ /* 0x040fe80000041818 */
[----:B------:R-:W-:Y:S01]  /*50f0*/  @!P1 VIADDMNMX R4, R251, -R223, UR39, PT ;  /* 0x00000027fb049e46 */ /* 0x000fe2000b8009df */
[----:B------:R-:W-:Y:S03]  /*5100*/  FADD.FTZ R5, R222, R219 ;  /* 0x000000dbde057221 */ /* 0x000fe60000010000 */
[-C--:B------:R-:W-:Y:S03]  /*5110*/  HMMA.16816.F32.BF16 R28, R164, R6.reuse, R28 ;  /* 0x00000006a41c723c */ /* 0x080fe6000004181c */
[-C--:B------:R-:W-:Y:S01]  /*5120*/  @!P1 ISETP.GE.AND P2, PT, R12, R4.reuse, PT ;  /* 0x000000040c00920c */ /* 0x080fe20003f46270 */
[----:B------:R-:W-:Y:S01]  /*5130*/  FMUL.FTZ R20, R20, UR12 ;  /* 0x0000000c14147c20 */ /* 0x000fe20008410000 */
[----:B------:R-:W-:Y:S01]  /*5140*/  @!P1 ISETP.GE.AND P4, PT, R0, R4, PT ;  /* 0x000000040000920c */ /* 0x000fe20003f86270 */
[----:B------:R-:W-:Y:S01]  /*5150*/  FMUL.FTZ R21, R21, UR12 ;  /* 0x0000000c15157c20 */ /* 0x000fe20008410000 */
[----:B------:R-:W-:Y:S01]  /*5160*/  @!P1 FSEL R3, R3, -INF , !P2 ;  /* 0xff80000003039808 */ /* 0x000fe20005000000 */
[----:B------:R-:W-:Y:S01]  /*5170*/  HMMA.16816.F32.BF16 R32, R184, R6, R32 ;  /* 0x00000006b820723c */ /* 0x000fe20000041820 */
[----:B------:R-:W1:Y:S03]  /*5180*/  MUFU.TANH R41, R20 ;  /* 0x0000001400297308 */ /* 0x000e660000002400 */
[-C--:B------:R-:W-:Y:S01]  /*5190*/  @!P1 ISETP.GE.AND P2, PT, R12, R9.reuse, PT ;  /* 0x000000090c00920c */ /* 0x080fe20003f46270 */
[--C-:B------:R-:W-:Y:S01]  /*51a0*/  FFMA.FTZ R3, R3, UR5, -R11.reuse ;  /* 0x0000000503037c23 */ /* 0x100fe2000801080b */
[----:B------:R-:W-:Y:S01]  /*51b0*/  @!P1 FSEL R8, R8, -INF , !P4 ;  /* 0xff80000008089808 */ /* 0x000fe20006000000 */
[----:B-1----:R-:W-:Y:S01]  /*51c0*/  FADD.FTZ R15, R222, R246 ;  /* 0x000000f6de0f7221 */ /* 0x002fe20000010000 */
[----:B------:R-:W-:Y:S03]  /*51d0*/  @!P1 ISETP.GE.AND P4, PT, R0, R9, PT ;  /* 0x000000090000920c */ /* 0x000fe60003f86270 */
[----:B------:R-:W-:Y:S01]  /*51e0*/  MUFU.EX2 R47, R3 ;  /* 0x00000003002f7308 */ /* 0x000fe20000000800 */
[----:B------:R-:W-:Y:S01]  /*51f0*/  @!P1 FSEL R2, R2, -INF , !P2 ;  /* 0xff80000002029808 */ /* 0x000fe20005000000 */
[----:B------:R-:W-:Y:S01]  /*5200*/  FFMA.FTZ R8, R8, UR5, -R11 ;  /* 0x0000000508087c23 */ /* 0x000fe2000801080b */
[----:B------:R-:W-:Y:S01]  /*5210*/  @!P1 FSEL R5, R5, -INF , !P4 ;  /* 0xff80000005059808 */ /* 0x000fe20006000000 */
[----:B------:R-:W-:Y:S01]  /*5220*/  FMUL.FTZ R26, R26, UR12 ;  /* 0x0000000c1a1a7c20 */ /* 0x000fe20008410000 */
[----:B------:R-:W-:Y:S01]  /*5230*/  FMUL.FTZ R25, R25, UR12 ;  /* 0x0000000c19197c20 */ /* 0x000fe20008410000 */
[--C-:B------:R-:W-:Y:S04]  /*5240*/  FFMA.FTZ R2, R2, UR5, -R10.reuse ;  /* 0x0000000502027c23 */ /* 0x100fe8000801080a */
[----:B------:R-:W-:Y:S01]  /*5250*/  MUFU.EX2 R48, R8 ;  /* 0x0000000800307308 */ /* 0x000fe20000000800 */
[----:B------:R-:W-:Y:S01]  /*5260*/  FFMA.FTZ R5, R5, UR5, -R10 ;  /* 0x0000000505057c23 */ /* 0x000fe2000801080a */
[----:B------:R-:W-:Y:S01]  /*5270*/  FMUL.FTZ R22, R22, UR12 ;  /* 0x0000000c16167c20 */ /* 0x000fe20008410000 */
[----:B------:R-:W-:Y:S07]  /*5280*/  FMUL.FTZ R24, R24, UR12 ;  /* 0x0000000c18187c20 */ /* 0x000fee0008410000 */
[----:B------:R1:W-:Y:S01]  /*5290*/  MUFU.EX2 R220, R2 ;  /* 0x0000000200dc7308 */ /* 0x0003e20000000800 */
[----:B------:R-:W-:Y:S01]  /*52a0*/  @!P1 IADD3 R7, PT, PT, R0, 0x10, RZ ;  /* 0x0000001000079810 */ /* 0x000fe20007ffe0ff */
[----:B------:R-:W-:Y:S01]  /*52b0*/  FADD.FTZ R20, R38, R41 ;  /* 0x0000002926147221 */ /* 0x000fe20000010000 */
[----:B------:R-:W-:Y:S07]  /*52c0*/  FMUL.FTZ R27, R27, UR12 ;  /* 0x0000000c1b1b7c20 */ /* 0x000fee0008410000 */
[----:B------:R3:W4:Y:S01]  /*52d0*/  MUFU.EX2 R36, R5 ;  /* 0x0000000500247308 */ /* 0x0007220000000800 */
[----:B------:R-:W-:Y:S01]  /*52e0*/  FMUL.FTZ R28, R28, UR12 ;  /* 0x0000000c1c1c7c20 */ /* 0x000fe20008410000 */
[----:B------:R-:W-:Y:S01]  /*52f0*/  FMUL.FTZ R33, R33, UR12 ;  /* 0x0000000c21217c20 */ /* 0x000fe20008410000 */
[----:B------:R-:W-:Y:S07]  /*5300*/  FMUL.FTZ R29, R29, UR12 ;  /* 0x0000000c1d1d7c20 */ /* 0x000fee0008410000 */
[----:B------:R-:W-:Y:S01]  /*5310*/  MUFU.TANH R244, R26 ;  /* 0x0000001a00f47308 */ /* 0x000fe20000002400 */
[----:B------:R-:W-:Y:S01]  /*5320*/  FMUL.FTZ R23, R23, UR12 ;  /* 0x0000000c17177c20 */ /* 0x000fe20008410000 */
[----:B------:R-:W-:Y:S01]  /*5330*/  @!P1 IADD3 R6, PT, PT, R0, 0x11, RZ ;  /* 0x0000001100069810 */ /* 0x000fe20007ffe0ff */
[----:B------:R-:W-:Y:S01]  /*5340*/  FMUL.FTZ R30, R30, UR12 ;  /* 0x0000000c1e1e7c20 */ /* 0x000fe20008410000 */
[----:B------:R-:W-:Y:S01]  /*5350*/  FMUL.FTZ R32, R32, UR12 ;  /* 0x0000000c20207c20 */ /* 0x000fe20008410000 */
[----:B------:R-:W-:Y:S01]  /*5360*/  FMUL.FTZ R34, R34, UR12 ;  /* 0x0000000c22227c20 */ /* 0x000fe20008410000 */
[----:B-1----:R-:W-:Y:S01]  /*5370*/  @!P1 VIMNMX R2, PT, PT, R251, UR39, PT ;  /* 0x00000027fb029c48 */ /* 0x002fe2000bfe0100 */
[----:B------:R-:W-:Y:S03]  /*5380*/  FMUL.FTZ R35, R35, UR12 ;  /* 0x0000000c23237c20 */ /* 0x000fe60008410000 */
[----:B------:R-:W-:Y:S01]  /*5390*/  MUFU.TANH R237, R25 ;  /* 0x0000001900ed7308 */ /* 0x000fe20000002400 */
[----:B------:R-:W-:Y:S09]  /*53a0*/  FMUL.FTZ R31, R31, UR12 ;  /* 0x0000000c1f1f7c20 */ /* 0x000ff20008410000 */
[----:B------:R-:W-:Y:S10]  /*53b0*/  MUFU.TANH R40, R21 ;  /* 0x0000001500287308 */ /* 0x000ff40000002400 */
[----:B------:R-:W1:Y:S10]  /*53c0*/  MUFU.TANH R226, R22 ;  /* 0x0000001600e27308 */ /* 0x000e740000002400 */
[----:B------:R-:W1:Y:S10]  /*53d0*/  MUFU.TANH R238, R24 ;  /* 0x0000001800ee7308 */ /* 0x000e740000002400 */
[----:B------:R1:W-:Y:S02]  /*53e0*/  MUFU.TANH R241, R27 ;  /* 0x0000001b00f17308 */ /* 0x0003e40000002400 */
[C---:B-1----:R-:W-:Y:S01]  /*53f0*/  FADD.FTZ R21, R38.reuse, R226 ;  /* 0x000000e226157221 */ /* 0x042fe20000010000 */
[C---:B------:R-:W-:Y:S07]  /*5400*/  FADD.FTZ R22, R37.reuse, R237 ;  /* 0x000000ed25167221 */ /* 0x040fee0000010000 */
[----:B------:R1:W-:Y:S01]  /*5410*/  MUFU.TANH R234, R28 ;  /* 0x0000001c00ea7308 */ /* 0x0003e20000002400 */
[----:B------:R-:W-:Y:S09]  /*5420*/  FADD.FTZ R24, R38, R238 ;  /* 0x000000ee26187221 */ /* 0x000ff20000010000 */
[----:B------:R1:W-:Y:S01]  /*5430*/  MUFU.TANH R232, R29 ;  /* 0x0000001d00e87308 */ /* 0x0003e20000002400 */
[----:B------:R-:W4:Y:S09]  /*5440*/  LDL R27, [R1+0x18] ;  /* 0x00001800011b7983 */ /* 0x000f320000100800 */
[----:B------:R-:W1:Y:S02]  /*5450*/  MUFU.TANH R225, R23 ;  /* 0x0000001700e17308 */ /* 0x000e640000002400 */
[----:B-1----:R-:W4:Y:S08]  /*5460*/  LDL R28, [R1+0x20] ;  /* 0x00002000011c7983 */ /* 0x002f300000100800 */
[----:B------:R1:W-:Y:S01]  /*5470*/  MUFU.TANH R240, R30 ;  /* 0x0000001e00f07308 */ /* 0x0003e20000002400 */
[----:B------:R-:W2:Y:S09]  /*5480*/  S2R R29, SR_TID.X ;  /* 0x00000000001d7919 */ /* 0x000eb20000002100 */
[----:B------:R-:W-:Y:S01]  /*5490*/  MUFU.TANH R39, R32 ;  /* 0x0000002000277308 */ /* 0x000fe20000002400 */
[----:B------:R-:W-:Y:S09]  /*54a0*/  FADD.FTZ R23, R37, R225 ;  /* 0x000000e125177221 */ /* 0x000ff20000010000 */
[----:B------:R-:W-:Y:S01]  /*54b0*/  MUFU.TANH R195, R34 ;  /* 0x0000002200c37308 */ /* 0x000fe20000002400 */
[----:B-1----:R-:W1:Y:S09]  /*54c0*/  S2R R30, SR_TID.X ;  /* 0x00000000001e7919 */ /* 0x002e720000002100 */
[----:B------:R-:W-:Y:S10]  /*54d0*/  MUFU.TANH R193, R35 ;  /* 0x0000002300c17308 */ /* 0x000ff40000002400 */
[----:B------:R-:W-:Y:S01]  /*54e0*/  MUFU.TANH R239, R31 ;  /* 0x0000001f00ef7308 */ /* 0x000fe20000002400 */
[----:B--2---:R-:W-:Y:S04]  /*54f0*/  SHF.L.U32 R29, R29, 0x4, RZ ;  /* 0x000000041d1d7819 */ /* 0x004fe800000006ff */
[----:B------:R-:W-:Y:S02]  /*5500*/  LOP3.LUT R29, R29, 0x1c0, RZ, 0xc0, !PT ;  /* 0x000001c01d1d7812 */ /* 0x000fe400078ec0ff */
[----:B-1----:R-:W-:Y:S01]  /*5510*/  SHF.L.U32 R30, R30, 0x5, RZ ;  /* 0x000000051e1e7819 */ /* 0x002fe200000006ff */
[C---:B------:R-:W-:Y:S01]  /*5520*/  FMUL.FTZ R8, R14.reuse, 1.4426950216293334961 ;  /* 0x3fb8aa3b0e087820 */ /* 0x040fe20000410000 */
[----:B------:R-:W-:Y:S01]  /*5530*/  FSETP.NEU.FTZ.AND P4, PT, R14, -INF , PT ;  /* 0xff8000000e00780b */ /* 0x000fe20003f9d000 */
[----:B------:R-:W-:Y:S03]  /*5540*/  FADD.FTZ R14, R218, R245 ;  /* 0x000000f5da0e7221 */ /* 0x000fe60000010000 */
[----:B------:R-:W-:Y:S02]  /*5550*/  FSEL R8, R8, RZ, P4 ;  /* 0x000000ff08087208 */ /* 0x000fe40002000000 */
[-C--:B------:R-:W-:Y:S01]  /*5560*/  @!P1 ISETP.GE.AND P4, PT, R12, R2.reuse, PT ;  /* 0x000000020c00920c */ /* 0x080fe20003f86270 */
[C---:B---3--:R-:W-:Y:S01]  /*5570*/  FMUL.FTZ R5, R13.reuse, 1.4426950216293334961 ;  /* 0x3fb8aa3b0d057820 */ /* 0x048fe20000410000 */
[----:B------:R-:W-:Y:S02]  /*5580*/  FSETP.NEU.FTZ.AND P2, PT, R13, -INF , PT ;  /* 0xff8000000d00780b */ /* 0x000fe40003f5d000 */
[----:B------:R-:W-:Y:S02]  /*5590*/  MOV R13, 0x8 ;  /* 0x00000008000d7802 */ /* 0x000fe40000000f00 */
[----:B------:R-:W-:Y:S02]  /*55a0*/  @!P1 FSEL R14, R14, -INF , !P4 ;  /* 0xff8000000e0e9808 */ /* 0x000fe40006000000 */
[----:B------:R-:W-:Y:S01]  /*55b0*/  @!P1 VIADDMNMX R3, R251, R13, UR39, PT ;  /* 0x00000027fb039e46 */ /* 0x000fe2000b80010d */
[----:B------:R-:W-:Y:S01]  /*55c0*/  FADD.FTZ R13, R222, R250 ;  /* 0x000000fade0d7221 */ /* 0x000fe20000010000 */
[----:B------:R-:W-:Y:S01]  /*55d0*/  FSEL R5, R5, RZ, P2 ;  /* 0x000000ff05057208 */ /* 0x000fe20001000000 */
[----:B------:R-:W-:Y:S01]  /*55e0*/  FFMA.FTZ R14, R14, UR5, -R8 ;  /* 0x000000050e0e7c23 */ /* 0x000fe20008010808 */
[-C--:B------:R-:W-:Y:S01]  /*55f0*/  @!P1 ISETP.GE.AND P4, PT, R0, R3.reuse, PT ;  /* 0x000000030000920c */ /* 0x080fe20003f86270 */
[----:B------:R-:W-:Y:S01]  /*5600*/  FADD.FTZ R17, R18, R242 ;  /* 0x000000f212117221 */ /* 0x000fe20000010000 */
[-C--:B------:R-:W-:Y:S01]  /*5610*/  @!P1 ISETP.GE.AND P2, PT, R0, R2.reuse, PT ;  /* 0x000000020000920c */ /* 0x080fe20003f46270 */
[----:B------:R1:W-:Y:S01]  /*5620*/  MUFU.EX2 R223, R14 ;  /* 0x0000000e00df7308 */ /* 0x0003e20000000800 */
[----:B------:R-:W-:Y:S01]  /*5630*/  @!P1 FSEL R13, R13, -INF , !P4 ;  /* 0xff8000000d0d9808 */ /* 0x000fe20006000000 */
[C---:B------:R-:W-:Y:S01]  /*5640*/  FADD.FTZ R16, R18.reuse, R247 ;  /* 0x000000f712107221 */ /* 0x040fe20000010000 */
[----:B------:R-:W-:Y:S01]  /*5650*/  @!P1 FSEL R15, R15, -INF , !P2 ;  /* 0xff8000000f0f9808 */ /* 0x000fe20005000000 */
[----:B------:R-:W-:Y:S01]  /*5660*/  FADD.FTZ R26, R18, R42 ;  /* 0x0000002a121a7221 */ /* 0x000fe20000010000 */
[-C--:B------:R-:W-:Y:S01]  /*5670*/  @!P1 ISETP.GE.AND P2, PT, R12, R3.reuse, PT ;  /* 0x000000030c00920c */ /* 0x080fe20003f46270 */
[----:B------:R-:W-:Y:S01]  /*5680*/  FADD.FTZ R12, R218, R249 ;  /* 0x000000f9da0c7221 */ /* 0x000fe20000010000 */
[----:B------:R-:W-:Y:S01]  /*5690*/  FFMA.FTZ R13, R13, UR5, -R5 ;  /* 0x000000050d0d7c23 */ /* 0x000fe20008010805 */
[--C-:B------:R-:W-:Y:S01]  /*56a0*/  FFMA.FTZ R15, R15, UR5, -R8.reuse ;  /* 0x000000050f0f7c23 */ /* 0x100fe20008010808 */
[----:B----4-:R-:W-:Y:S01]  /*56b0*/  FADD.FTZ R25, R19, R45 ;  /* 0x0000002d13197221 */ /* 0x010fe20000010000 */
[----:B------:R-:W2:Y:S01]  /*56c0*/  S2R R218, SR_TID.X ;  /* 0x0000000000da7919 */ /* 0x000ea20000002100 */
[----:B------:R3:W-:Y:S01]  /*56d0*/  MUFU.EX2 R236, R13 ;  /* 0x0000000d00ec7308 */ /* 0x0007e20000000800 */
[----:B------:R-:W-:Y:S01]  /*56e0*/  @!P1 FSEL R12, R12, -INF , !P2 ;  /* 0xff8000000c0c9808 */ /* 0x000fe20005000000 */
[----:B------:R-:W-:Y:S08]  /*56f0*/  FADD.FTZ R18, R18, R229 ;  /* 0x000000e512127221 */ /* 0x000ff00000010000 */
[----:B------:R4:W-:Y:S01]  /*5700*/  MUFU.EX2 R224, R15 ;  /* 0x0000000f00e07308 */ /* 0x0009e20000000800 */
[----:B-1----:R-:W-:Y:S01]  /*5710*/  FFMA.FTZ R14, R12, UR5, -R5 ;  /* 0x000000050c0e7c23 */ /* 0x002fe20008010805 */
[----:B------:R-:W-:Y:S08]  /*5720*/  @!P1 IADD3 R12, PT, PT, R0, 0x9, RZ ;  /* 0x00000009000c9810 */ /* 0x000ff00007ffe0ff */
[----:B------:R1:W-:Y:S01]  /*5730*/  MUFU.EX2 R235, R14 ;  /* 0x0000000e00eb7308 */ /* 0x0003e20000000800 */
[-C--:B------:R-:W-:Y:S01]  /*5740*/  @!P1 ISETP.GE.AND P2, PT, R12, R2.reuse, PT ;  /* 0x000000020c00920c */ /* 0x080fe20003f46270 */
[----:B---3--:R-:W-:Y:S03]  /*5750*/  @!P1 VIADD R13, R0, 0x8 ;  /* 0x00000008000d9836 */ /* 0x008fe60000000000 */
[----:B------:R-:W-:Y:S02]  /*5760*/  @!P1 FSEL R17, R17, -INF , !P2 ;  /* 0xff80000011119808 */ /* 0x000fe40005000000 */
[-C--:B------:R-:W-:Y:S01]  /*5770*/  @!P1 ISETP.GE.AND P2, PT, R12, R3.reuse, PT ;  /* 0x000000030c00920c */ /* 0x080fe20003f46270 */
[----:B----4-:R-:W-:Y:S01]  /*5780*/  FADD.FTZ R15, R19, R243 ;  /* 0x000000f3130f7221 */ /* 0x010fe20000010000 */
[----:B------:R-:W-:Y:S01]  /*5790*/  @!P1 ISETP.GE.AND P4, PT, R13, R2, PT ;  /* 0x000000020d00920c */ /* 0x000fe20003f86270 */
[----:B------:R-:W-:Y:S01]  /*57a0*/  FFMA.FTZ R17, R17, UR5, -R8 ;  /* 0x0000000511117c23 */ /* 0x000fe20008010808 */
[----:B------:R-:W-:Y:S02]  /*57b0*/  @!P1 FSEL R16, R16, -INF , !P2 ;  /* 0xff80000010109808 */ /* 0x000fe40005000000 */
[----:B------:R-:W-:Y:S01]  /*57c0*/  @!P1 FSEL R15, R15, -INF , !P4 ;  /* 0xff8000000f0f9808 */ /* 0x000fe20006000000 */
[----:B-1----:R-:W-:Y:S01]  /*57d0*/  FADD.FTZ R14, R19, R248 ;  /* 0x000000f8130e7221 */ /* 0x002fe20000010000 */
[----:B------:R-:W-:Y:S01]  /*57e0*/  @!P1 ISETP.GE.AND P4, PT, R13, R3, PT ;  /* 0x000000030d00920c */ /* 0x000fe20003f86270 */
[--C-:B------:R-:W-:Y:S01]  /*57f0*/  FFMA.FTZ R16, R16, UR5, -R5.reuse ;  /* 0x0000000510107c23 */ /* 0x100fe20008010805 */
[-C--:B------:R-:W-:Y:S01]  /*5800*/  @!P1 ISETP.GE.AND P2, PT, R12, R4.reuse, PT ;  /* 0x000000040c00920c */ /* 0x080fe20003f46270 */
[----:B------:R1:W-:Y:S01]  /*5810*/  MUFU.EX2 R201, R17 ;  /* 0x0000001100c97308 */ /* 0x0003e20000000800 */
[----:B------:R-:W-:Y:S01]  /*5820*/  @!P1 FSEL R14, R14, -INF , !P4 ;  /* 0xff8000000e0e9808 */ /* 0x000fe20006000000 */
[----:B------:R-:W-:Y:S01]  /*5830*/  FFMA.FTZ R15, R15, UR5, -R8 ;  /* 0x000000050f0f7c23 */ /* 0x000fe20008010808 */
[-C--:B------:R-:W-:Y:S07]  /*5840*/  @!P1 ISETP.GE.AND P4, PT, R13, R4.reuse, PT ;  /* 0x000000040d00920c */ /* 0x080fee0003f86270 */
[----:B------:R3:W-:Y:S01]  /*5850*/  MUFU.EX2 R227, R16 ;  /* 0x0000001000e37308 */ /* 0x0007e20000000800 */
[----:B------:R-:W-:Y:S01]  /*5860*/  @!P1 FSEL R26, R26, -INF , !P2 ;  /* 0xff8000001a1a9808 */ /* 0x000fe20005000000 */
[----:B------:R-:W-:Y:S01]  /*5870*/  FFMA.FTZ R14, R14, UR5, -R5 ;  /* 0x000000050e0e7c23 */ /* 0x000fe20008010805 */
[-C--:B------:R-:W-:Y:S01]  /*5880*/  @!P1 ISETP.GE.AND P2, PT, R12, R9.reuse, PT ;  /* 0x000000090c00920c */ /* 0x080fe20003f46270 */
[----:B------:R-:W-:Y:S01]  /*5890*/  FADD.FTZ R12, R19, R233 ;  /* 0x000000e9130c7221 */ /* 0x000fe20000010000 */
[----:B------:R-:W-:Y:S01]  /*58a0*/  @!P1 FSEL R25, R25, -INF , !P4 ;  /* 0xff80000019199808 */ /* 0x000fe20006000000 */
[----:B------:R-:W-:Y:S01]  /*58b0*/  FADD.FTZ R19, R37, R40 ;  /* 0x0000002825137221 */ /* 0x000fe20000010000 */
[-C--:B------:R-:W-:Y:S03]  /*58c0*/  @!P1 ISETP.GE.AND P4, PT, R13, R9.reuse, PT ;  /* 0x000000090d00920c */ /* 0x080fe60003f86270 */
[----:B------:R-:W-:Y:S01]  /*58d0*/  MUFU.EX2 R202, R15 ;  /* 0x0000000f00ca7308 */ /* 0x000fe20000000800 */
[----:B------:R-:W-:Y:S01]  /*58e0*/  @!P1 FSEL R18, R18, -INF , !P2 ;  /* 0xff80000012129808 */ /* 0x000fe20005000000 */
[----:B-1----:R-:W-:Y:S01]  /*58f0*/  FADD.FTZ R17, R38, R244 ;  /* 0x000000f426117221 */ /* 0x002fe20000010000 */
[----:B------:R-:W-:Y:S07]  /*5900*/  @!P1 FSEL R12, R12, -INF , !P4 ;  /* 0xff8000000c0c9808 */ /* 0x000fee0006000000 */
[----:B------:R-:W-:Y:S01]  /*5910*/  MUFU.EX2 R228, R14 ;  /* 0x0000000e00e47308 */ /* 0x000fe20000000800 */
[-C--:B------:R-:W-:Y:S01]  /*5920*/  @!P1 ISETP.GE.AND P4, PT, R7, R4.reuse, PT ;  /* 0x000000040700920c */ /* 0x080fe20003f86270 */
[----:B---3--:R-:W-:Y:S01]  /*5930*/  FADD.FTZ R16, R37, R241 ;  /* 0x000000f125107221 */ /* 0x008fe20000010000 */
[----:B------:R-:W-:Y:S01]  /*5940*/  @!P1 ISETP.GE.AND P2, PT, R6, R4, PT ;  /* 0x000000040600920c */ /* 0x000fe20003f46270 */
[--C-:B------:R-:W-:Y:S01]  /*5950*/  FFMA.FTZ R12, R12, UR5, -R10.reuse ;  /* 0x000000050c0c7c23 */ /* 0x100fe2000801080a */
[----:B------:R-:W-:Y:S01]  /*5960*/  @!P1 FSEL R20, R20, -INF , !P4 ;  /* 0xff80000014149808 */ /* 0x000fe20006000000 */
[----:B------:R-:W-:Y:S01]  /*5970*/  FFMA.FTZ R18, R18, UR5, -R10 ;  /* 0x0000000512127c23 */ /* 0x000fe2000801080a */
[-C--:B------:R-:W-:Y:S03]  /*5980*/  @!P1 ISETP.GE.AND P4, PT, R7, R9.reuse, PT ;  /* 0x000000090700920c */ /* 0x080fe60003f86270 */
[----:B------:R-:W-:Y:S01]  /*5990*/  MUFU.EX2 R189, R12 ;  /* 0x0000000c00bd7308 */ /* 0x000fe20000000800 */
[----:B------:R-:W-:Y:S01]  /*59a0*/  @!P1 FSEL R19, R19, -INF , !P2 ;  /* 0xff80000013139808 */ /* 0x000fe20005000000 */
[--C-:B------:R-:W-:Y:S01]  /*59b0*/  FFMA.FTZ R25, R25, UR5, -R11.reuse ;  /* 0x0000000519197c23 */ /* 0x100fe2000801080b */
[----:B------:R-:W-:Y:S07]  /*59c0*/  @!P1 FSEL R21, R21, -INF , !P4 ;  /* 0xff80000015159808 */ /* 0x000fee0006000000 */
[----:B------:R1:W-:Y:S01]  /*59d0*/  MUFU.EX2 R188, R18 ;  /* 0x0000001200bc7308 */ /* 0x0003e20000000800 */
[-C--:B------:R-:W-:Y:S01]  /*59e0*/  @!P1 ISETP.GE.AND P4, PT, R7, R2.reuse, PT ;  /* 0x000000020700920c */ /* 0x080fe20003f86270 */
[--C-:B------:R-:W-:Y:S01]  /*59f0*/  FFMA.FTZ R26, R26, UR5, -R11.reuse ;  /* 0x000000051a1a7c23 */ /* 0x100fe2000801080b */
[----:B------:R-:W-:Y:S07]  /*5a00*/  @!P1 ISETP.GE.AND P2, PT, R6, R9, PT ;  /* 0x000000090600920c */ /* 0x000fee0003f46270 */
[----:B------:R-:W-:Y:S01]  /*5a10*/  MUFU.EX2 R46, R25 ;  /* 0x00000019002e7308 */ /* 0x000fe20000000800 */
[----:B------:R-:W-:Y:S01]  /*5a20*/  @!P1 FSEL R24, R24, -INF , !P4 ;  /* 0xff80000018189808 */ /* 0x000fe20006000000 */
[--C-:B------:R-:W-:Y:S01]  /*5a30*/  FFMA.FTZ R19, R19, UR5, -R11.reuse ;  /* 0x0000000513137c23 */ /* 0x100fe2000801080b */
[-C--:B------:R-:W-:Y:S07]  /*5a40*/  @!P1 ISETP.GE.AND P4, PT, R7, R3.reuse, PT ;  /* 0x000000030700920c */ /* 0x080fee0003f86270 */
[----:B------:R-:W3:Y:S01]  /*5a50*/  MUFU.EX2 R44, R26 ;  /* 0x0000001a002c7308 */ /* 0x000ee20000000800 */
[----:B------:R-:W-:Y:S01]  /*5a60*/  @!P1 FSEL R23, R23, -INF , !P2 ;  /* 0xff80000017179808 */ /* 0x000fe20005000000 */
[----:B------:R-:W-:Y:S01]  /*5a70*/  FFMA.FTZ R24, R24, UR5, -R8 ;  /* 0x0000000518187c23 */ /* 0x000fe20008010808 */
[-C--:B------:R-:W-:Y:S07]  /*5a80*/  @!P1 ISETP.GE.AND P2, PT, R6, R2.reuse, PT ;  /* 0x000000020600920c */ /* 0x080fee0003f46270 */
[----:B------:R-:W4:Y:S01]  /*5a90*/  MUFU.TANH R7, R33 ;  /* 0x0000002100077308 */ /* 0x000f220000002400 */
[----:B--2---:R-:W-:Y:S01]  /*5aa0*/  SHF.L.U32 R218, R218, 0x1, RZ ;  /* 0x00000001dada7819 */ /* 0x004fe200000006ff */
[----:B------:R-:W-:Y:S01]  /*5ab0*/  FFMA.FTZ R20, R20, UR5, -R11 ;  /* 0x0000000514147c23 */ /* 0x000fe2000801080b */
[----:B------:R-:W-:Y:S01]  /*5ac0*/  @!P1 FSEL R22, R22, -INF , !P2 ;  /* 0xff80000016169808 */ /* 0x000fe20005000000 */
[----:B------:R-:W-:Y:S01]  /*5ad0*/  FFMA.FTZ R21, R21, UR5, -R10 ;  /* 0x0000000515157c23 */ /* 0x000fe2000801080a */
[----:B------:R-:W-:Y:S01]  /*5ae0*/  @!P1 ISETP.GE.AND P2, PT, R6, R3, PT ;  /* 0x000000030600920c */ /* 0x000fe20003f46270 */
[----:B------:R-:W-:Y:S01]  /*5af0*/  @!P1 VIADD R6, R0, 0x19 ;  /* 0x0000001900069836 */ /* 0x000fe20000000000 */
[----:B------:R-:W-:Y:S01]  /*5b00*/  LOP3.LUT R29, R29, 0x38, R218, 0xf8, !PT ;  /* 0x000000381d1d7812 */ /* 0x000fe200078ef8da */
[----:B------:R-:W-:Y:S01]  /*5b10*/  FFMA.FTZ R22, R22, UR5, -R8 ;  /* 0x0000000516167c23 */ /* 0x000fe20008010808 */
[----:B------:R-:W2:Y:S01]  /*5b20*/  S2R R218, SR_TID.X ;  /* 0x0000000000da7919 */ /* 0x000ea20000002100 */
[----:B------:R-:W-:Y:S01]  /*5b30*/  @!P1 FSEL R17, R17, -INF , !P4 ;  /* 0xff80000011119808 */ /* 0x000fe20006000000 */
[----:B------:R-:W-:Y:S01]  /*5b40*/  MUFU.EX2 R43, R20 ;  /* 0x00000014002b7308 */ /* 0x000fe20000000800 */
[----:B------:R-:W-:Y:S01]  /*5b50*/  @!P1 FSEL R16, R16, -INF , !P2 ;  /* 0xff80000010109808 */ /* 0x000fe20005000000 */
[----:B------:R-:W-:Y:S01]  /*5b60*/  FFMA.FTZ R23, R23, UR5, -R10 ;  /* 0x0000000517177c23 */ /* 0x000fe2000801080a */
[-C--:B------:R-:W-:Y:S01]  /*5b70*/  @!P1 ISETP.GE.AND P2, PT, R6, R2.reuse, PT ;  /* 0x000000020600920c */ /* 0x080fe20003f46270 */
[--C-:B------:R-:W-:Y:S01]  /*5b80*/  FFMA.FTZ R17, R17, UR5, -R5.reuse ;  /* 0x0000000511117c23 */ /* 0x100fe20008010805 */
[----:B------:R-:W-:Y:S01]  /*5b90*/  MOV R38, 0x10 ;  /* 0x0000001000267802 */ /* 0x000fe20000000f00 */
[----:B------:R-:W-:Y:S01]  /*5ba0*/  FFMA.FTZ R16, R16, UR5, -R5 ;  /* 0x0000000510107c23 */ /* 0x000fe20008010805 */
[----:B----4-:R4:W-:Y:S03]  /*5bb0*/  STL [R1+0x10], R7 ;  /* 0x0000100701007387 */ /* 0x0109e60000100800 */
[----:B------:R-:W-:Y:S01]  /*5bc0*/  MUFU.EX2 R187, R21 ;  /* 0x0000001500bb7308 */ /* 0x000fe20000000800 */
[----:B-1----:R-:W-:Y:S01]  /*5bd0*/  SEL R18, R38, 0xfffffff0, !P0 ;  /* 0xfffffff026127807 */ /* 0x002fe20004000000 */
[----:B------:R-:W3:Y:S08]  /*5be0*/  LDL.LU R215, [R1+0x10] ;  /* 0x0000100001d77983 */ /* 0x000ef00000300800 */
[----:B------:R-:W-:Y:S10]  /*5bf0*/  MUFU.EX2 R186, R23 ;  /* 0x0000001700ba7308 */ /* 0x000ff40000000800 */
[----:B------:R1:W-:Y:S10]  /*5c00*/  MUFU.EX2 R203, R16 ;  /* 0x0000001000cb7308 */ /* 0x0003f40000000800 */
[----:B------:R4:W-:Y:S10]  /*5c10*/  MUFU.EX2 R197, R24 ;  /* 0x0000001800c57308 */ /* 0x0009f40000000800 */
[----:B------:R-:W-:Y:S10]  /*5c20*/  MUFU.EX2 R196, R22 ;  /* 0x0000001600c47308 */ /* 0x000ff40000000800 */
[----:B------:R-:W-:Y:S01]  /*5c30*/  MUFU.EX2 R222, R17 ;  /* 0x0000001100de7308 */ /* 0x000fe20000000800 */
[----:B--2---:R-:W-:Y:S01]  /*5c40*/  SHF.L.U32 R218, R218, 0x1, RZ ;  /* 0x00000001dada7819 */ /* 0x004fe200000006ff */
[----:B-1----:R-:W1:Y:S01]  /*5c50*/  S2R R16, SR_TID.X ;  /* 0x0000000000107919 */ /* 0x002e620000002100 */
[----:B----4-:R-:W-:Y:S02]  /*5c60*/  @!P1 IADD3 R7, PT, PT, R0, 0x18, RZ ;  /* 0x0000001800079810 */ /* 0x010fe40007ffe0ff */
[----:B------:R-:W-:Y:S02]  /*5c70*/  LOP3.LUT R0, R208, 0x20, RZ, 0xc0, !PT ;  /* 0x00000020d0007812 */ /* 0x000fe400078ec0ff */
[----:B------:R-:W-:Y:S02]  /*5c80*/  @!P1 ISETP.GE.AND P4, PT, R7, R2, PT ;  /* 0x000000020700920c */ /* 0x000fe40003f86270 */
[----:B------:R-:W-:Y:S02]  /*5c90*/  LOP3.LUT R181, R29, R0, RZ, 0x3c, !PT ;  /* 0x000000001db57212 */ /* 0x000fe400078e3cff */
[----:B------:R-:W2:Y:S01]  /*5ca0*/  S2R R29, SR_TID.X ;  /* 0x00000000001d7919 */ /* 0x000ea20000002100 */
[----:B------:R-:W-:Y:S04]  /*5cb0*/  MOV R24, 0x20 ;  /* 0x0000002000187802 */ /* 0x000fe80000000f00 */
[----:B------:R-:W-:Y:S02]  /*5cc0*/  SEL R200, R24, 0xffffffe0, !P5 ;  /* 0xffffffe018c87807 */ /* 0x000fe40006800000 */
[----:B-1----:R-:W-:Y:S01]  /*5cd0*/  LOP3.LUT R16, R16, 0x8, RZ, 0xc0, !PT ;  /* 0x0000000810107812 */ /* 0x002fe200078ec0ff */
[----:B--2---:R-:W-:Y:S05]  /*5ce0*/  IMAD.SHL.U32 R29, R29, 0x20, RZ ;  /* 0x000000201d1d7824 */ /* 0x004fea00078e00ff */
[----:B------:R-:W-:Y:S01]  /*5cf0*/  LOP3.LUT R29, R218, 0x7006, R29, 0xc8, !PT ;  /* 0x00007006da1d7812 */ /* 0x000fe200078ec81d */
[----:B------:R-:W-:Y:S01]  /*5d00*/  FADD.FTZ R14, R27, R232 ;  /* 0x000000e81b0e7221 */ /* 0x000fe20000010000 */
[----:B------:R-:W1:Y:S02]  /*5d10*/  MUFU.EX2 R218, R19 ;  /* 0x0000001300da7308 */ /* 0x000e640000000800 */
[----:B------:R-:W-:Y:S02]  /*5d20*/  LOP3.LUT R29, R29, 0x400, R30, 0xf8, !PT ;  /* 0x000004001d1d7812 */ /* 0x000fe400078ef81e */
[----:B------:R-:W-:Y:S02]  /*5d30*/  @!P1 FSEL R14, R14, -INF , !P2 ;  /* 0xff8000000e0e9808 */ /* 0x000fe40005000000 */
[-C--:B------:R-:W-:Y:S01]  /*5d40*/  @!P1 ISETP.GE.AND P2, PT, R6, R4.reuse, PT ;  /* 0x000000040600920c */ /* 0x080fe20003f46270 */
[C---:B------:R-:W-:Y:S01]  /*5d50*/  FADD.FTZ R15, R28.reuse, R234 ;  /* 0x000000ea1c0f7221 */ /* 0x040fe20000010000 */
[----:B------:R-:W-:Y:S01]  /*5d60*/  FADD.FTZ R13, R28, R39 ;  /* 0x000000271c0d7221 */ /* 0x000fe20000010000 */
[----:B------:R-:W-:Y:S03]  /*5d70*/  LOP3.LUT R0, R29, R181, RZ, 0xfc, !PT ;  /* 0x000000b51d007212 */ /* 0x000fe600078efcff */
[----:B------:R-:W-:Y:S02]  /*5d80*/  @!P1 FSEL R15, R15, -INF , !P4 ;  /* 0xff8000000f0f9808 */ /* 0x000fe40006000000 */
[----:B------:R-:W-:Y:S01]  /*5d90*/  @!P1 ISETP.GE.AND P4, PT, R7, R4, PT ;  /* 0x000000040700920c */ /* 0x000fe20003f86270 */
[----:B------:R-:W-:Y:S01]  /*5da0*/  FADD.FTZ R4, R27, R193 ;  /* 0x000000c11b047221 */ /* 0x000fe20000010000 */
[----:B------:R-:W-:Y:S01]  /*5db0*/  LEA R0, R0, UR4, 0x1 ;  /* 0x0000000400007c11 */ /* 0x000fe2000f8e08ff */
[--C-:B------:R-:W-:Y:S01]  /*5dc0*/  FFMA.FTZ R15, R15, UR5, -R8.reuse ;  /* 0x000000050f0f7c23 */ /* 0x100fe20008010808 */
[----:B------:R-:W-:Y:S01]  /*5dd0*/  @!P1 FSEL R13, R13, -INF , !P4 ;  /* 0xff8000000d0d9808 */ /* 0x000fe20006000000 */
[----:B------:R-:W-:Y:S01]  /*5de0*/  FFMA.FTZ R8, R14, UR5, -R8 ;  /* 0x000000050e087c23 */ /* 0x000fe20008010808 */
[----:B------:R-:W-:Y:S01]  /*5df0*/  @!P1 ISETP.GE.AND P4, PT, R7, R9, PT ;  /* 0x000000090700920c */ /* 0x000fe20003f86270 */
[----:B------:R2:W-:Y:S01]  /*5e00*/  MUFU.EX2 R191, R15 ;  /* 0x0000000f00bf7308 */ /* 0x0005e20000000800 */
[----:B------:R-:W-:Y:S01]  /*5e10*/  IADD3 R2, PT, PT, R0, 0x20020, RZ ;  /* 0x0002002000027810 */ /* 0x000fe20007ffe0ff */
[----:B------:R-:W-:Y:S08]  /*5e20*/  FFMA.FTZ R13, R13, UR5, -R11 ;  /* 0x000000050d0d7c23 */ /* 0x000ff0000801080b */
[----:B------:R-:W-:Y:S10]  /*5e30*/  MUFU.EX2 R190, R8 ;  /* 0x0000000800be7308 */ /* 0x000ff40000000800 */
[----:B------:R-:W-:Y:S01]  /*5e40*/  MUFU.EX2 R38, R13 ;  /* 0x0000000d00267308 */ /* 0x000fe20000000800 */
[----:B--2---:R-:W2:Y:S02]  /*5e50*/  S2R R15, SR_TID.X ;  /* 0x00000000000f7919 */ /* 0x004ea40000002100 */
[----:B--2---:R-:W-:Y:S04]  /*5e60*/  SHF.L.U32 R15, R15, 0x5, RZ ;  /* 0x000000050f0f7819 */ /* 0x004fe800000006ff */
[----:B------:R-:W-:Y:S04]  /*5e70*/  LOP3.LUT R15, R15, 0x7a00, RZ, 0xc0, !PT ;  /* 0x00007a000f0f7812 */ /* 0x000fe800078ec0ff */
[----:B------:R-:W-:Y:S04]  /*5e80*/  LOP3.LUT R15, R15, R211, R16, 0xf6, !PT ;  /* 0x000000d30f0f7212 */ /* 0x000fe800078ef610 */
[----:B------:R-:W-:Y:S04]  /*5e90*/  LEA R205, R15, UR4, 0x1 ;  /* 0x000000040fcd7c11 */ /* 0x000fe8000f8e08ff */
[----:B------:R-:W-:Y:S01]  /*5ea0*/  IADD3 R180, PT, PT, R205, R217, RZ ;  /* 0x000000d9cdb47210 */ /* 0x000fe20007ffe0ff */
[----:B------:R-:W-:Y:S02]  /*5eb0*/  IMAD.IADD R206, R200, 0x1, R205 ;  /* 0x00000001c8ce7824 */ /* 0x000fe400078e02cd */
[----:B---3--:R-:W-:Y:S05]  /*5ec0*/  FADD.FTZ R12, R27, R215 ;  /* 0x000000d71b0c7221 */ /* 0x008fea0000010000 */
[----:B------:R-:W-:Y:S02]  /*5ed0*/  @!P1 FSEL R12, R12, -INF , !P2 ;  /* 0xff8000000c0c9808 */ /* 0x000fe40005000000 */
[----:B------:R-:W-:Y:S01]  /*5ee0*/  @!P1 ISETP.GE.AND P2, PT, R6, R9, PT ;  /* 0x000000090600920c */ /* 0x000fe20003f46270 */
[----:B------:R-:W-:Y:S02]  /*5ef0*/  FADD.FTZ R9, R28, R195 ;  /* 0x000000c31c097221 */ /* 0x000fe40000010000 */
[----:B------:R-:W-:Y:S01]  /*5f00*/  FFMA.FTZ R11, R12, UR5, -R11 ;  /* 0x000000050c0b7c23 */ /* 0x000fe2000801080b */
[----:B------:R-:W-:Y:S02]  /*5f10*/  @!P1 FSEL R4, R4, -INF , !P2 ;  /* 0xff80000004049808 */ /* 0x000fe40005000000 */
[----:B------:R-:W-:Y:S01]  /*5f20*/  @!P1 FSEL R9, R9, -INF , !P4 ;  /* 0xff80000009099808 */ /* 0x000fe20006000000 */
[----:B------:R2:W3:Y:S01]  /*5f30*/  MUFU.EX2 R37, R11 ;  /* 0x0000000b00257308 */ /* 0x0004e20000000800 */
[-C--:B------:R-:W-:Y:S02]  /*5f40*/  @!P1 ISETP.GE.AND P4, PT, R7, R3.reuse, PT ;  /* 0x000000030700920c */ /* 0x080fe40003f86270 */
[----:B------:R-:W-:Y:S01]  /*5f50*/  @!P1 ISETP.GE.AND P2, PT, R6, R3, PT ;  /* 0x000000030600920c */ /* 0x000fe20003f46270 */
[--C-:B------:R-:W-:Y:S01]  /*5f60*/  FFMA.FTZ R14, R9, UR5, -R10.reuse ;  /* 0x00000005090e7c23 */ /* 0x100fe2000801080a */
[----:B------:R-:W-:Y:S01]  /*5f70*/  F2FP.BF16.F32.PACK_AB R3, R220, R36 ;  /* 0x00000024dc03723e */ /* 0x000fe200000010ff */
[----:B------:R-:W-:Y:S01]  /*5f80*/  FFMA.FTZ R10, R4, UR5, -R10 ;  /* 0x00000005040a7c23 */ /* 0x000fe2000801080a */
[----:B------:R-:W-:Y:S01]  /*5f90*/  F2FP.BF16.F32.PACK_AB R6, R47, R48 ;  /* 0x000000302f06723e */ /* 0x000fe200000010ff */
[----:B------:R-:W-:Y:S01]  /*5fa0*/  FADD.FTZ R4, R27, R239 ;  /* 0x000000ef1b047221 */ /* 0x000fe20000010000 */
[----:B------:R-:W-:Y:S01]  /*5fb0*/  IADD3 R7, PT, PT, R0, 0x20000, RZ ;  /* 0x0002000000077810 */ /* 0x000fe20007ffe0ff */
[----:B------:R4:W-:Y:S01]  /*5fc0*/  STS [R0+0x20400], R3 ;  /* 0x0204000300007388 */ /* 0x0009e20000000800 */
[----:B------:R-:W-:Y:S01]  /*5fd0*/  F2FP.BF16.F32.PACK_AB R9, R44, R46 ;  /* 0x0000002e2c09723e */ /* 0x000fe200000010ff */
[----:B------:R-:W-:Y:S01]  /*5fe0*/  MUFU.EX2 R185, R14 ;  /* 0x0000000e00b97308 */ /* 0x000fe20000000800 */
[----:B------:R-:W-:Y:S01]  /*5ff0*/  @P6 IADD3 R2, PT, PT, R7, -0x20, RZ ;  /* 0xffffffe007026810 */ /* 0x000fe20007ffe0ff */
[----:B------:R1:W-:Y:S01]  /*6000*/  STS [R0+0x20000], R6 ;  /* 0x0200000600007388 */ /* 0x0003e20000000800 */
[----:B------:R-:W-:Y:S07]  /*6010*/  F2FP.BF16.F32.PACK_AB R7, R188, R189 ;  /* 0x000000bdbc07723e */ /* 0x000fee00000010ff */
[----:B------:R-:W3:Y:S01]  /*6020*/  MUFU.EX2 R184, R10 ;  /* 0x0000000a00b87308 */ /* 0x000ee20000000800 */
[----:B------:R-:W-:Y:S02]  /*6030*/  F2FP.BF16.F32.PACK_AB R12, R223, R224 ;  /* 0x000000e0df0c723e */ /* 0x000fe400000010ff */
[----:B------:R-:W-:Y:S01]  /*6040*/  @!P1 FSEL R4, R4, -INF , !P2 ;  /* 0xff80000004049808 */ /* 0x000fe20005000000 */
[----:B----4-:R-:W-:Y:S02]  /*6050*/  IMAD.IADD R3, R0, 0x1, R18 ;  /* 0x0000000100037824 */ /* 0x010fe400078e0212 */
[----:B-1----:R-:W-:Y:S03]  /*6060*/  FADD.FTZ R6, R28, R240 ;  /* 0x000000f01c067221 */ /* 0x002fe60000010000 */
[----:B------:R1:W-:Y:S04]  /*6070*/  STS [R3+0x20000], R9 ;  /* 0x0200000903007388 */ /* 0x0003e80000000800 */
[----:B------:R4:W-:Y:S01]  /*6080*/  STS [R3+0x20400], R7 ;  /* 0x0204000703007388 */ /* 0x0009e20000000800 */
[----:B------:R-:W-:Y:S03]  /*6090*/  @!P1 FSEL R6, R6, -INF , !P4 ;  /* 0xff80000006069808 */ /* 0x000fe60006000000 */
[----:B------:R-:W-:Y:S02]  /*60a0*/  STS [R0+0x21000], R12 ;  /* 0x0210000c00007388 */ /* 0x000fe40000000800 */
[--C-:B--2---:R-:W-:Y:S01]  /*60b0*/  FFMA.FTZ R11, R6, UR5, -R5.reuse ;  /* 0x00000005060b7c23 */ /* 0x104fe20008010805 */
[----:B------:R-:W-:Y:S01]  /*60c0*/  F2FP.BF16.F32.PACK_AB R6, R227, R228 ;  /* 0x000000e4e306723e */ /* 0x000fe200000010ff */
[----:B------:R-:W-:Y:S01]  /*60d0*/  FFMA.FTZ R5, R4, UR5, -R5 ;  /* 0x0000000504057c23 */ /* 0x000fe20008010805 */
[----:B------:R-:W-:Y:S01]  /*60e0*/  F2FP.BF16.F32.PACK_AB R4, R218, R43 ;  /* 0x0000002bda04723e */ /* 0x000fe200000010ff */
[----:B------:R-:W-:Y:S10]  /*60f0*/  MUFU.EX2 R199, R11 ;  /* 0x0000000b00c77308 */ /* 0x000ff40000000800 */
[----:B------:R3:W2:Y:S01]  /*6100*/  MUFU.EX2 R198, R5 ;  /* 0x0000000500c67308 */ /* 0x0006a20000000800 */
[----:B-1----:R-:W-:Y:S02]  /*6110*/  F2FP.BF16.F32.PACK_AB R9, R235, R236 ;  /* 0x000000eceb09723e */ /* 0x002fe400000010ff */
[----:B----4-:R-:W-:Y:S03]  /*6120*/  F2FP.BF16.F32.PACK_AB R7, R201, R202 ;  /* 0x000000cac907723e */ /* 0x010fe600000010ff */
[----:B------:R1:W-:Y:S01]  /*6130*/  STS [R0+0x21400], R9 ;  /* 0x0214000900007388 */ /* 0x0003e20000000800 */
[----:B---3--:R-:W-:Y:S03]  /*6140*/  F2FP.BF16.F32.PACK_AB R5, R37, R38 ;  /* 0x000000262505723e */ /* 0x008fe600000010ff */
[----:B------:R-:W-:Y:S04]  /*6150*/  STS [R3+0x21000], R7 ;  /* 0x0210000703007388 */ /* 0x000fe80000000800 */
[----:B------:R3:W-:Y:S04]  /*6160*/  STS [R3+0x21400], R6 ;  /* 0x0214000603007388 */ /* 0x0007e80000000800 */
[----:B------:R4:W-:Y:S01]  /*6170*/  STS [R2], R4 ;  /* 0x0000000402007388 */ /* 0x0009e20000000800 */
[----:B-1----:R-:W-:Y:S05]  /*6180*/  F2FP.BF16.F32.PACK_AB R0, R186, R187 ;  /* 0x000000bbba00723e */ /* 0x002fea00000010ff */
[----:B------:R1:W-:Y:S01]  /*6190*/  STS [R2+0x400], R0 ;  /* 0x0004000002007388 */ /* 0x0003e20000000800 */
[----:B---3--:R-:W-:Y:S02]  /*61a0*/  IADD3 R3, PT, PT, R18, R2, RZ ;  /* 0x0000000212037210 */ /* 0x008fe40007ffe0ff */
[----:B------:R-:W-:Y:S02]  /*61b0*/  F2FP.BF16.F32.PACK_AB R6, R196, R197 ;  /* 0x000000c5c406723e */ /* 0x000fe400000010ff */
[----:B----4-:R-:W-:Y:S01]  /*61c0*/  F2FP.BF16.F32.PACK_AB R4, R184, R185 ;  /* 0x000000b9b804723e */ /* 0x010fe200000010ff */
[----:B------:R3:W-:Y:S04]  /*61d0*/  STS [R3], R5 ;  /* 0x0000000503007388 */ /* 0x0007e80000000800 */
[----:B------:R2:W-:Y:S04]  /*61e0*/  STS [R3+0x400], R4 ;  /* 0x0004000403007388 */ /* 0x0005e80000000800 */
[----:B------:R4:W-:Y:S01]  /*61f0*/  STS [R2+0x1000], R6 ;  /* 0x0010000602007388 */ /* 0x0009e20000000800 */
[----:B-1----:R-:W-:Y:S04]  /*6200*/  LOP3.LUT R0, R208, 0x8, RZ, 0xc0, !PT ;  /* 0x00000008d0007812 */ /* 0x002fe800078ec0ff */
[----:B------:R-:W-:Y:S02]  /*6210*/  LOP3.LUT R0, R214, R211, R0, 0xf6, !PT ;  /* 0x000000d3d6007212 */ /* 0x000fe400078ef600 */
[----:B---3--:R-:W-:Y:S02]  /*6220*/  F2FP.BF16.F32.PACK_AB R5, R190, R191 ;  /* 0x000000bfbe05723e */ /* 0x008fe400000010ff */
[----:B------:R-:W-:Y:S02]  /*6230*/  LEA R192, R0, UR4, 0x1 ;  /* 0x0000000400c07c11 */ /* 0x000fe4000f8e08ff */
[----:B--2---:R-:W-:Y:S02]  /*6240*/  F2FP.BF16.F32.PACK_AB R4, R198, R199 ;  /* 0x000000c7c604723e */ /* 0x004fe400000010ff */
[----:B------:R-:W-:Y:S02]  /*6250*/  IADD3 R194, PT, PT, R192, R200, RZ ;  /* 0x000000c8c0c27210 */ /* 0x000fe40007ffe0ff */
[----:B----4-:R-:W-:Y:S05]  /*6260*/  F2FP.BF16.F32.PACK_AB R6, R203, R222 ;  /* 0x000000decb06723e */ /* 0x010fea00000010ff */
[----:B------:R1:W-:Y:S04]  /*6270*/  STS [R2+0x1400], R6 ;  /* 0x0014000602007388 */ /* 0x0003e80000000800 */
[----:B------:R-:W-:Y:S04]  /*6280*/  STS [R3+0x1000], R5 ;  /* 0x0010000503007388 */ /* 0x000fe80000000800 */
[----:B------:R2:W-:Y:S04]  /*6290*/  STS [R3+0x1400], R4 ;  /* 0x0014000403007388 */ /* 0x0005e80000000800 */
[----:B------:R-:W-:Y:S08]  /*62a0*/  LDSM.16.M88.4 R32, [R192+0x8000] ;  /* 0x00800000c020783b */ /* 0x000ff00000000200 */
[----:B------:R-:W3:Y:S01]  /*62b0*/  LDSM.16.M88.4 R16, [R205+0x14000] ;  /* 0x01400000cd10783b */ /* 0x000ee20000000200 */
[----:B-1----:R-:W-:Y:S07]  /*62c0*/  IADD3 R2, PT, PT, R200, R180, RZ ;  /* 0x000000b4c8027210 */ /* 0x002fee0007ffe0ff */
[----:B------:R-:W1:Y:S01]  /*62d0*/  LDSM.16.M88.4 R28, [R192+0x9000] ;  /* 0x00900000c01c783b */ /* 0x000e620000000200 */
[----:B--2---:R-:W-:Y:S07]  /*62e0*/  IADD3 R3, PT, PT, R192, R217, RZ ;  /* 0x000000d9c0037210 */ /* 0x004fee0007ffe0ff */
[----:B------:R-:W2:Y:S01]  /*62f0*/  LDSM.16.M88.4 R164, [R205+0x14800] ;  /* 0x01480000cda4783b */ /* 0x000ea20000000200 */
[----:B------:R-:W-:Y:S07]  /*6300*/  IADD3 R0, PT, PT, R200, R3, RZ ;  /* 0x00000003c8007210 */ /* 0x000fee0007ffe0ff */
[----:B------:R-:W-:Y:S08]  /*6310*/  LDSM.16.M88.4 R168, [R194+0x8000] ;  /* 0x00800000c2a8783b */ /* 0x000ff00000000200 */
[----:B------:R-:W4:Y:S01]  /*6320*/  LDSM.16.M88.4 R172, [R206+0x14000] ;  /* 0x01400000ceac783b */ /* 0x000f220000000200 */
[-C--:B---3--:R-:W-:Y:S07]  /*6330*/  HMMA.16816.F32.BF16 R4, R32, R16.reuse, RZ ;  /* 0x000000102004723c */ /* 0x088fee00000418ff */
[----:B------:R-:W3:Y:S01]  /*6340*/  LDSM.16.M88.4 R176, [R194+0x9000] ;  /* 0x00900000c2b0783b */ /* 0x000ee20000000200 */
[C---:B-1----:R-:W-:Y:S08]  /*6350*/  HMMA.16816.F32.BF16 R8, R28.reuse, R16, RZ ;  /* 0x000000101c08723c */ /* 0x042ff000000418ff */
[-C--:B------:R-:W-:Y:S08]  /*6360*/  HMMA.16816.F32.BF16 R12, R28, R18.reuse, RZ ;  /* 0x000000121c0c723c */ /* 0x080ff000000418ff */
[C---:B------:R-:W-:Y:S08]  /*6370*/  HMMA.16816.F32.BF16 R16, R32.reuse, R18, RZ ;  /* 0x000000122010723c */ /* 0x040ff000000418ff */
[-C--:B--2---:R-:W-:Y:S08]  /*6380*/  HMMA.16816.F32.BF16 R20, R32, R164.reuse, RZ ;  /* 0x000000a42014723c */ /* 0x084ff000000418ff */
[C---:B------:R-:W-:Y:S08]  /*6390*/  HMMA.16816.F32.BF16 R24, R28.reuse, R164, RZ ;  /* 0x000000a41c18723c */ /* 0x040ff000000418ff */
[-C--:B------:R-:W-:Y:S08]  /*63a0*/  HMMA.16816.F32.BF16 R28, R28, R166.reuse, RZ ;  /* 0x000000a61c1c723c */ /* 0x080ff000000418ff */
[----:B------:R-:W-:Y:S01]  /*63b0*/  HMMA.16816.F32.BF16 R32, R32, R166, RZ ;  /* 0x000000a62020723c */ /* 0x000fe200000418ff */
[----:B------:R-:W1:Y:S07]  /*63c0*/  LDSM.16.M88.4 R164, [R206+0x14800] ;  /* 0x01480000cea4783b */ /* 0x000e6e0000000200 */
[-C--:B----4-:R-:W-:Y:S08]  /*63d0*/  HMMA.16816.F32.BF16 R4, R168, R172.reuse, R4 ;  /* 0x000000aca804723c */ /* 0x090ff00000041804 */
[C---:B---3--:R-:W-:Y:S08]  /*63e0*/  HMMA.16816.F32.BF16 R8, R176.reuse, R172, R8 ;  /* 0x000000acb008723c */ /* 0x048ff00000041808 */
        /* <DEDUP_REMOVED lines=57> */
[----:B------:R3:W4:Y:S08]  /*6780*/  LDSM.16.M88.4 R168, [R3+0xb000] ;  /* 0x00b0000003a8783b */ /* 0x0007300000000200 */
[----:B-1----:R-:W4:Y:S01]  /*6790*/  LDL R180, [R1+0x14] ;  /* 0x0000140001b47983 */ /* 0x002f220000100800 */
[----:B---3--:R-:W-:Y:S01]  /*67a0*/  IMAD.MOV.U32 R3, RZ, RZ, R182 ;  /* 0x000000ffff037224 */ /* 0x008fe200078e00b6 */
[-C--:B--2---:R-:W-:Y:S08]  /*67b0*/  HMMA.16816.F32.BF16 R4, R172, R164.reuse, R4 ;  /* 0x000000a4ac04723c */ /* 0x084ff00000041804 */
[C---:B----4-:R-:W-:Y:S01]  /*67c0*/  HMMA.16816.F32.BF16 R8, R168.reuse, R164, R8 ;  /* 0x000000a4a808723c */ /* 0x050fe20000041808 */
[----:B------:R-:W-:Y:S02]  /*67d0*/  MOV R164, UR16 ;  /* 0x0000001000a47c02 */ /* 0x000fe40008000f00 */
[----:B------:R-:W-:Y:S05]  /*67e0*/  MOV R165, UR11 ;  /* 0x0000000b00a57c02 */ /* 0x000fea0008000f00 */
[-C--:B------:R-:W-:Y:S08]  /*67f0*/  HMMA.16816.F32.BF16 R12, R168, R166.reuse, R12 ;  /* 0x000000a6a80c723c */ /* 0x080ff0000004180c */
[C---:B------:R-:W-:Y:S04]  /*6800*/  HMMA.16816.F32.BF16 R16, R172.reuse, R166, R16 ;  /* 0x000000a6ac10723c */ /* 0x040fe80000041810 */
[----:B------:R-:W-:Y:S04]  /*6810*/  MOV R167, R183 ;  /* 0x000000b700a77202 */ /* 0x000fe80000000f00 */
[-C--:B------:R-:W-:Y:S08]  /*6820*/  HMMA.16816.F32.BF16 R20, R172, R176.reuse, R20 ;  /* 0x000000b0ac14723c */ /* 0x080ff00000041814 */
[C---:B------:R-:W-:Y:S04]  /*6830*/  HMMA.16816.F32.BF16 R24, R168.reuse, R176, R24 ;  /* 0x000000b0a818723c */ /* 0x040fe80000041818 */
[----:B------:R-:W-:Y:S04]  /*6840*/  MOV R177, R167 ;  /* 0x000000a700b17202 */ /* 0x000fe80000000f00 */
[-C--:B------:R-:W-:Y:S01]  /*6850*/  HMMA.16816.F32.BF16 R28, R168, R178.reuse, R28 ;  /* 0x000000b2a81c723c */ /* 0x080fe2000004181c */
[----:B------:R-:W-:Y:S07]  /*6860*/  LDSM.16.M88.4 R168, [R2+0x18000] ;  /* 0x0180000002a8783b */ /* 0x000fee0000000200 */
[----:B------:R-:W-:Y:S01]  /*6870*/  HMMA.16816.F32.BF16 R32, R172, R178, R32 ;  /* 0x000000b2ac20723c */ /* 0x000fe20000041820 */
[----:B------:R-:W-:Y:S03]  /*6880*/  LDSM.16.M88.4 R172, [R0+0xb000] ;  /* 0x00b0000000ac783b */ /* 0x000fe60000000200 */
[----:B------:R-:W-:Y:S01]  /*6890*/  IMAD.MOV.U32 R179, RZ, RZ, R3 ;  /* 0x000000ffffb37224 */ /* 0x000fe200078e0003 */
[C---:B------:R-:W-:Y:S04]  /*68a0*/  LEA R182, P1, R180.reuse, R164, 0x2 ;  /* 0x000000a4b4b67211 */ /* 0x040fe800078210ff */
[----:B------:R-:W-:Y:S02]  /*68b0*/  LEA.HI.X R183, R180, R165, RZ, 0x2, P1 ;  /* 0x000000a5b4b77211 */ /* 0x000fe400008f14ff */
[----:B------:R1:W2:Y:S08]  /*68c0*/  LDSM.16.M88.4 R164, [R0+0xa000] ;  /* 0x00a0000000a4783b */ /* 0x0002b00000000200 */
[----:B------:R-:W3:Y:S04]  /*68d0*/  LDG.E R180, desc[UR34][R182.64] ;  /* 0x00000022b6b47981 */ /* 0x000ee8000c1e1900 */
[----:B------:R-:W4:Y:S04]  /*68e0*/  LDG.E R176, desc[UR34][R182.64+0x20] ;  /* 0x00002022b6b07981 */ /* 0x000f28000c1e1900 */
[----:B------:R3:W5:Y:S04]  /*68f0*/  LDG.E R3, desc[UR34][R182.64+0x80] ;  /* 0x00008022b6037981 */ /* 0x000768000c1e1900 */
[----:B-1----:R1:W5:Y:S01]  /*6900*/  LDG.E R0, desc[UR34][R182.64+0xa0] ;  /* 0x0000a022b6007981 */ /* 0x002362000c1e1900 */
[-C--:B--2---:R-:W-:Y:S08]  /*6910*/  HMMA.16816.F32.BF16 R4, R164, R168.reuse, R4 ;  /* 0x000000a8a404723c */ /* 0x084ff00000041804 */
[C---:B------:R-:W-:Y:S08]  /*6920*/  HMMA.16816.F32.BF16 R8, R172.reuse, R168, R8 ;  /* 0x000000a8ac08723c */ /* 0x040ff00000041808 */
[-C--:B------:R-:W-:Y:S08]  /*6930*/  HMMA.16816.F32.BF16 R12, R172, R170.reuse, R12 ;  /* 0x000000aaac0c723c */ /* 0x080ff0000004180c */
[C---:B------:R-:W-:Y:S01]  /*6940*/  HMMA.16816.F32.BF16 R16, R164.reuse, R170, R16 ;  /* 0x000000aaa410723c */ /* 0x040fe20000041810 */
[----:B------:R2:W1:Y:S03]  /*6950*/  LDSM.16.M88.4 R168, [R2+0x18800] ;  /* 0x0188000002a8783b */ /* 0x0004660000000200 */
[----:B--2---:R-:W-:Y:S04]  /*6960*/  FFMA.FTZ R2, -R179, R179, 1 ;  /* 0x3f800000b3027423 */ /* 0x004fe800000101b3 */
[----:B------:R-:W-:Y:S01]  /*6970*/  FMUL.FTZ R2, R2, UR12 ;  /* 0x0000000c02027c20 */ /* 0x000fe20008410000 */
[-C--:B-1----:R-:W-:Y:S08]  /*6980*/  HMMA.16816.F32.BF16 R20, R164, R168.reuse, R20 ;  /* 0x000000a8a414723c */ /* 0x082ff00000041814 */
[C---:B------:R-:W-:Y:S08]  /*6990*/  HMMA.16816.F32.BF16 R24, R172.reuse, R168, R24 ;  /* 0x000000a8ac18723c */ /* 0x040ff00000041818 */
[-C--:B------:R-:W-:Y:S01]  /*69a0*/  HMMA.16816.F32.BF16 R28, R172, R170.reuse, R28 ;  /* 0x000000aaac1c723c */ /* 0x080fe2000004181c */
[----:B------:R-:W1:Y:S07]  /*69b0*/  S2R R172, SR_TID.X ;  /* 0x0000000000ac7919 */ /* 0x000e6e0000002100 */
[----:B------:R-:W-:Y:S04]  /*69c0*/  HMMA.16816.F32.BF16 R32, R164, R170, R32 ;  /* 0x000000aaa420723c */ /* 0x000fe80000041820 */
[----:B-1----:R-:W-:Y:S01]  /*69d0*/  SHF.L.U32 R172, R172, 0x1, RZ ;  /* 0x00000001acac7819 */ /* 0x002fe200000006ff */
[C---:B---3--:R-:W-:Y:S01]  /*69e0*/  FADD.FTZ R169, -R180.reuse, R4 ;  /* 0x00000004b4a97221 */ /* 0x048fe20000010100 */
[C---:B------:R-:W-:Y:S01]  /*69f0*/  FADD.FTZ R168, -R180.reuse, R5 ;  /* 0x00000005b4a87221 */ /* 0x040fe20000010100 */
[C---:B------:R-:W-:Y:S01]  /*6a00*/  FADD.FTZ R16, -R180.reuse, R16 ;  /* 0x00000010b4107221 */ /* 0x040fe20000010100 */
[----:B------:R-:W-:Y:S01]  /*6a10*/  FADD.FTZ R164, -R180, R17 ;  /* 0x00000011b4a47221 */ /* 0x000fe20000010100 */
[----:B------:R-:W-:Y:S01]  /*6a20*/  FMUL.FTZ R5, R48, R169 ;  /* 0x000000a930057220 */ /* 0x000fe20000410000 */
[----:B------:R-:W-:Y:S01]  /*6a30*/  FMUL.FTZ R168, R47, R168 ;  /* 0x000000a82fa87220 */ /* 0x000fe20000410000 */
[----:B------:R1:W5:Y:S01]  /*6a40*/  LDL.LU R48, [R1+0x78] ;  /* 0x0000780001307983 */ /* 0x0003620000300800 */
[----:B------:R-:W-:Y:S01]  /*6a50*/  FFMA.FTZ R17, -R45, R45, 1 ;  /* 0x3f8000002d117423 */ /* 0x000fe2000001012d */
[----:B------:R-:W-:Y:S01]  /*6a60*/  FMUL.FTZ R164, R44, R164 ;  /* 0x000000a42ca47220 */ /* 0x000fe20000410000 */
[----:B------:R-:W-:Y:S01]  /*6a70*/  FMUL.FTZ R2, R2, R5 ;  /* 0x0000000502027220 */ /* 0x000fe20000410000 */
[----:B------:R1:W5:Y:S01]  /*6a80*/  LDL.LU R47, [R1+0x74] ;  /* 0x00007400012f7983 */ /* 0x0003620000300800 */
[----:B------:R-:W-:Y:S01]  /*6a90*/  FMUL.FTZ R5, R46, R16 ;  /* 0x000000102e057220 */ /* 0x000fe20000410000 */
[C---:B------:R-:W-:Y:S01]  /*6aa0*/  FADD.FTZ R20, -R180.reuse, R20 ;  /* 0x00000014b4147221 */ /* 0x040fe20000010100 */
[C---:B------:R-:W-:Y:S01]  /*6ab0*/  FADD.FTZ R21, -R180.reuse, R21 ;  /* 0x00000015b4157221 */ /* 0x040fe20000010100 */
[----:B------:R1:W5:Y:S01]  /*6ac0*/  LDL.LU R46, [R1+0x70] ;  /* 0x00007000012e7983 */ /* 0x0003620000300800 */
[----:B------:R-:W-:Y:S01]  /*6ad0*/  FADD.FTZ R33, -R180, R33 ;  /* 0x00000021b4217221 */ /* 0x000fe20000010100 */
[----:B------:R-:W-:Y:S01]  /*6ae0*/  FMUL.FTZ R165, R43, R20 ;  /* 0x000000142ba57220 */ /* 0x000fe20000410000 */
[----:B------:R-:W-:Y:S01]  /*6af0*/  FFMA.FTZ R20, -R42, R42, 1 ;  /* 0x3f8000002a147423 */ /* 0x000fe2000001012a */
[----:B------:R1:W5:Y:S01]  /*6b00*/  LDL.LU R45, [R1+0x6c] ;  /* 0x00006c00012d7983 */ /* 0x0003620000300800 */
[----:B------:R-:W-:Y:S01]  /*6b10*/  FMUL.FTZ R166, R218, R21 ;  /* 0x00000015daa67220 */ /* 0x000fe20000410000 */
[----:B------:R-:W-:Y:S01]  /*6b20*/  FFMA.FTZ R21, -R40, R40, 1 ;  /* 0x3f80000028157423 */ /* 0x000fe20000010128 */
[----:B----4-:R-:W-:Y:S01]  /*6b30*/  FADD.FTZ R6, -R176, R6 ;  /* 0x00000006b0067221 */ /* 0x010fe20000010100 */
[----:B------:R1:W5:Y:S01]  /*6b40*/  LDL.LU R44, [R1+0x68] ;  /* 0x00006800012c7983 */ /* 0x0003620000300800 */
[----:B------:R-:W-:Y:S01]  /*6b50*/  FFMA.FTZ R4, -R177, R177, 1 ;  /* 0x3f800000b1047423 */ /* 0x000fe200000101b1 */
[----:B------:R-:W-:Y:S01]  /*6b60*/  FMUL.FTZ R17, R17, UR12 ;  /* 0x0000000c11117c20 */ /* 0x000fe20008410000 */
[----:B------:R-:W-:Y:S01]  /*6b70*/  FMUL.FTZ R6, R36, R6 ;  /* 0x0000000624067220 */ /* 0x000fe20000410000 */
[----:B------:R1:W5:Y:S01]  /*6b80*/  LDL.LU R43, [R1+0x64] ;  /* 0x00006400012b7983 */ /* 0x0003620000300800 */
[----:B------:R-:W-:Y:S01]  /*6b90*/  FMUL.FTZ R4, R4, UR12 ;  /* 0x0000000c04047c20 */ /* 0x000fe20008410000 */
[----:B------:R-:W-:Y:S01]  /*6ba0*/  FMUL.FTZ R17, R17, R5 ;  /* 0x0000000511117220 */ /* 0x000fe20000410000 */
[----:B------:R-:W-:Y:S01]  /*6bb0*/  FFMA.FTZ R5, -R41, R41, 1 ;  /* 0x3f80000029057423 */ /* 0x000fe20000010129 */
[----:B------:R1:W5:Y:S01]  /*6bc0*/  LDL.LU R42, [R1+0x60] ;  /* 0x00006000012a7983 */ /* 0x0003620000300800 */
[----:B------:R-:W-:Y:S01]  /*6bd0*/  FMUL.FTZ R20, R20, UR12 ;  /* 0x0000000c14147c20 */ /* 0x000fe20008410000 */
[----:B------:R-:W-:Y:S01]  /*6be0*/  FMUL.FTZ R4, R4, R168 ;  /* 0x000000a804047220 */ /* 0x000fe20000410000 */
[----:B------:R-:W-:Y:S01]  /*6bf0*/  FMUL.FTZ R5, R5, UR12 ;  /* 0x0000000c05057c20 */ /* 0x000fe20008410000 */
[----:B------:R1:W5:Y:S01]  /*6c00*/  LDL.LU R41, [R1+0x5c] ;  /* 0x00005c0001297983 */ /* 0x0003620000300800 */
[----:B------:R-:W-:Y:S01]  /*6c10*/  FMUL.FTZ R20, R20, R164 ;  /* 0x000000a414147220 */ /* 0x000fe20000410000 */
[----:B------:R-:W-:Y:S01]  /*6c20*/  FMUL.FTZ R21, R21, UR12 ;  /* 0x0000000c15157c20 */ /* 0x000fe20008410000 */
[----:B------:R-:W-:Y:S01]  /*6c30*/  F2FP.BF16.F32.PACK_AB R4, R4, R2 ;  /* 0x000000020404723e */ /* 0x000fe200000010ff */
[----:B------:R1:W5:Y:S01]  /*6c40*/  LDL.LU R40, [R1+0x58] ;  /* 0x0000580001287983 */ /* 0x0003620000300800 */
[----:B------:R-:W-:Y:S01]  /*6c50*/  FMUL.FTZ R5, R5, R165 ;  /* 0x000000a505057220 */ /* 0x000fe20000410000 */
[----:B------:R-:W-:Y:S01]  /*6c60*/  FMUL.FTZ R2, R21, R166 ;  /* 0x000000a615027220 */ /* 0x000fe20000410000 */
[----:B------:R-:W-:Y:S01]  /*6c70*/  F2FP.BF16.F32.PACK_AB R20, R20, R17 ;  /* 0x000000111414723e */ /* 0x000fe200000010ff */
[----:B------:R-:W2:Y:S01]  /*6c80*/  S2R R218, SR_TID.X ;  /* 0x0000000000da7919 */ /* 0x000ea20000002100 */
[----:B------:R-:W-:Y:S01]  /*6c90*/  FFMA.FTZ R164, -R39, R39, 1 ;  /* 0x3f80000027a47423 */ /* 0x000fe20000010127 */
[----:B------:R-:W-:Y:S01]  /*6ca0*/  FADD.FTZ R17, -R180, R32 ;  /* 0x00000020b4117221 */ /* 0x000fe20000010100 */
[----:B------:R-:W-:Y:S01]  /*6cb0*/  F2FP.BF16.F32.PACK_AB R32, R2, R5 ;  /* 0x000000050220723e */ /* 0x000fe200000010ff */
[----:B------:R1:W5:Y:S01]  /*6cc0*/  LDL.LU R39, [R1+0x54] ;  /* 0x0000540001277983 */ /* 0x0003620000300800 */
[----:B------:R-:W-:Y:S01]  /*6cd0*/  FMUL.FTZ R5, R37, R33 ;  /* 0x0000002125057220 */ /* 0x000fe20000410000 */
[----:B------:R-:W-:Y:S01]  /*6ce0*/  FMUL.FTZ R2, R38, R17 ;  /* 0x0000001126027220 */ /* 0x000fe20000410000 */
[----:B------:R-:W-:Y:S01]  /*6cf0*/  FFMA.FTZ R21, -R215, R215, 1 ;  /* 0x3f800000d7157423 */ /* 0x000fe200000101d7 */
[----:B------:R1:W5:Y:S01]  /*6d00*/  LDL.LU R38, [R1+0x50] ;  /* 0x0000500001267983 */ /* 0x0003620000300800 */
[----:B------:R-:W-:Y:S01]  /*6d10*/  FADD.FTZ R7, -R176, R7 ;  /* 0x00000007b0077221 */ /* 0x000fe20000010100 */
[----:B------:R-:W-:Y:S01]  /*6d20*/  FFMA.FTZ R33, -R219, R219, 1 ;  /* 0x3f800000db217423 */ /* 0x000fe200000101db */
[----:B------:R-:W-:Y:S01]  /*6d30*/  FFMA.FTZ R17, -R216, R216, 1 ;  /* 0x3f800000d8117423 */ /* 0x000fe200000101d8 */
[----:B------:R1:W5:Y:S01]  /*6d40*/  LDL.LU R37, [R1+0x4c] ;  /* 0x00004c0001257983 */ /* 0x0003620000300800 */
[----:B------:R-:W-:Y:S01]  /*6d50*/  FMUL.FTZ R21, R21, UR12 ;  /* 0x0000000c15157c20 */ /* 0x000fe20008410000 */
[----:B------:R-:W-:Y:S01]  /*6d60*/  FMUL.FTZ R164, R164, UR12 ;  /* 0x0000000ca4a47c20 */ /* 0x000fe20008410000 */
[----:B------:R-:W-:Y:S01]  /*6d70*/  FMUL.FTZ R7, R220, R7 ;  /* 0x00000007dc077220 */ /* 0x000fe20000410000 */
[----:B------:R1:W5:Y:S01]  /*6d80*/  LDL.LU R36, [R1+0x48] ;  /* 0x0000480001247983 */ /* 0x0003620000300800 */
[----:B------:R-:W-:Y:S01]  /*6d90*/  FMUL.FTZ R33, R33, UR12 ;  /* 0x0000000c21217c20 */ /* 0x000fe20008410000 */
[----:B------:R-:W-:Y:S01]  /*6da0*/  FMUL.FTZ R17, R17, UR12 ;  /* 0x0000000c11117c20 */ /* 0x000fe20008410000 */
[----:B------:R-:W-:Y:S01]  /*6db0*/  FMUL.FTZ R21, R21, R5 ;  /* 0x0000000515157220 */ /* 0x000fe20000410000 */
[----:B------:R-:W3:Y:S01]  /*6dc0*/  S2R R215, SR_TID.X ;  /* 0x0000000000d77919 */ /* 0x000ee20000002100 */
[----:B------:R-:W-:Y:S01]  /*6dd0*/  FMUL.FTZ R164, R164, R2 ;  /* 0x00000002a4a47220 */ /* 0x000fe20000410000 */
[----:B------:R-:W-:Y:S01]  /*6de0*/  FMUL.FTZ R33, R33, R6 ;  /* 0x0000000621217220 */ /* 0x000fe20000410000 */
[----:B------:R-:W-:Y:S01]  /*6df0*/  FMUL.FTZ R17, R17, R7 ;  /* 0x0000000711117220 */ /* 0x000fe20000410000 */
[----:B--2---:R-:W-:Y:S04]  /*6e00*/  SHF.L.U32 R218, R218, 0x5, RZ ;  /* 0x00000005dada7819 */ /* 0x004fe800000006ff */
[----:B------:R-:W-:Y:S04]  /*6e10*/  LOP3.LUT R16, R218, 0x7400, RZ, 0xc0, !PT ;  /* 0x00007400da107812 */ /* 0x000fe800078ec0ff */
[----:B------:R-:W-:Y:S04]  /*6e20*/  LOP3.LUT R16, R16, 0x6, R172, 0xf8, !PT ;  /* 0x0000000610107812 */ /* 0x000fe800078ef8ac */
[----:B------:R-:W-:Y:S04]  /*6e30*/  LOP3.LUT R16, R16, R181, RZ, 0xfc, !PT ;  /* 0x000000b510107212 */ /* 0x000fe800078efcff */
[----:B------:R-:W-:Y:S02]  /*6e40*/  LEA R5, R16, UR4, 0x1 ;  /* 0x0000000410057c11 */ /* 0x000fe4000f8e08ff */
[C---:B---3--:R-:W-:Y:S02]  /*6e50*/  LOP3.LUT R220, R215.reuse, 0x8, RZ, 0xc0, !PT ;  /* 0x00000008d7dc7812 */ /* 0x048fe400078ec0ff */
[C---:B------:R-:W-:Y:S02]  /*6e60*/  SHF.L.U32 R219, R215.reuse, 0x6, RZ ;  /* 0x00000006d7db7819 */ /* 0x040fe400000006ff */
[----:B------:R-:W-:Y:S01]  /*6e70*/  SHF.L.U32 R216, R215, 0x3, RZ ;  /* 0x00000003d7d87819 */ /* 0x000fe200000006ff */
[----:B-1----:R-:W-:Y:S06]  /*6e80*/  BRA.U !UP0, `(.L_x_1195) ;  /* 0x0000000108e87547 */ /* 0x002fec000b800000 */
[----:B------:R-:W2:Y:S01]  /*6e90*/  LDL.LU R168, [R1+0x4] ;  /* 0x0000040001a87983 */ /* 0x000ea20000300800 */
[----:B------:R-:W1:Y:S01]  /*6ea0*/  LDC R165, c[0x0][0x3b0] ;  /* 0x0000ec00ffa57b82 */ /* 0x000e620000000800 */
[----:B------:R-:W-:Y:S01]  /*6eb0*/  LOP3.LUT R177, R216, 0x38, RZ, 0xc0, !PT ;  /* 0x00000038d8b17812 */ /* 0x000fe200078ec0ff */
[----:B------:R-:W-:Y:S01]  /*6ec0*/  ULOP3.LUT UR10, UR38, 0x1, URZ, 0xc0, !UPT ;  /* 0x00000001260a7892 */ /* 0x000fe2000f8ec0ff */
[----:B------:R-:W3:Y:S01]  /*6ed0*/  LDL.LU R167, [R1] ;  /* 0x0000000001a77983 */ /* 0x000ee20000300800 */
[----:B------:R-:W-:Y:S02]  /*6ee0*/  IADD3 R6, P1, PT, RZ, -UR31, RZ ;  /* 0x8000001fff067c10 */ /* 0x000fe4000ff3e0ff */
[C---:B------:R-:W-:Y:S01]  /*6ef0*/  ISETP.GE.AND P4, PT, R177.reuse, UR8, PT ;  /* 0x00000008b1007c0c */ /* 0x040fe2000bf86270 */
[----:B------:R-:W-:Y:S01]  /*6f00*/  UISETP.NE.U32.AND UP1, UPT, UR10, 0x1, UPT ;  /* 0x000000010a00788c */ /* 0x000fe2000bf25070 */
[----:B------:R-:W-:Y:S03]  /*6f10*/  LOP3.LUT R166, R177, 0x40, RZ, 0xfc, !PT ;  /* 0x00000040b1a67812 */ /* 0x000fe600078efcff */
[----:B------:R-:W-:Y:S01]  /*6f20*/  USEL UR10, UR30, 0x4000, !UP1 ;  /* 0x000040001e0a7887 */ /* 0x000fe2000c800000 */
[----:B------:R-:W-:Y:S02]  /*6f30*/  ISETP.GE.AND P2, PT, R166, UR8, PT ;  /* 0x00000008a6007c0c */ /* 0x000fe4000bf46270 */
[----:B------:R-:W4:Y:S03]  /*6f40*/  LDC R166, c[0x0][0x3b4] ;  /* 0x0000ed00ffa67b82 */ /* 0x000f260000000800 */
[----:B------:R-:W-:Y:S02]  /*6f50*/  VIADD R252, R252, UR10 ;  /* 0x0000000afcfc7c36 */ /* 0x000fe40008000000 */
[----:B------:R-:W-:Y:S02]  /*6f60*/  VIADD R221, R221, UR10 ;  /* 0x0000000adddd7c36 */ /* 0x000fe40008000000 */
[----:B------:R-:W-:Y:S02]  /*6f70*/  VIADD R207, R207, UR10 ;  /* 0x0000000acfcf7c36 */ /* 0x000fe40008000000 */
[C---:B-1----:R-:W-:Y:S04]  /*6f80*/  IMAD.SHL.U32 R2, R165.reuse, 0x40, RZ ;  /* 0x00000040a5027824 */ /* 0x042fe800078e00ff */
[----:B------:R-:W-:Y:S05]  /*6f90*/  IMAD.X R2, RZ, RZ, ~R2, P1 ;  /* 0x000000ffff027224 */ /* 0x000fea00008e0e02 */
[----:B------:R-:W-:Y:S04]  /*6fa0*/  SHF.R.S64 R6, R6, 0x1f, R2 ;  /* 0x0000001f06067819 */ /* 0x000fe80000001002 */
[----:B--2---:R-:W-:Y:S04]  /*6fb0*/  IADD3 R168, P1, PT, R6, R168, RZ ;  /* 0x000000a806a87210 */ /* 0x004fe80007f3e0ff */
[----:B---3--:R-:W-:Y:S01]  /*6fc0*/  LEA.HI.X.SX32 R167, R2, R167, 0x1, P1 ;  /* 0x000000a702a77211 */ /* 0x008fe200008f0eff */
[----:B------:R1:W-:Y:S01]  /*6fd0*/  STL [R1+0x4], R168 ;  /* 0x000004a801007387 */ /* 0x0003e20000100800 */
[--C-:B------:R-:W-:Y:S02]  /*6fe0*/  @!P4 IMAD.MOV.U32 R6, RZ, RZ, R168.reuse ;  /* 0x000000ffff06c224 */ /* 0x100fe400078e00a8 */
[----:B----4-:R-:W-:Y:S01]  /*6ff0*/  IMAD.SHL.U32 R2, R166, 0x40, RZ ;  /* 0x00000040a6027824 */ /* 0x010fe200078e00ff */
[----:B------:R1:W-:Y:S01]  /*7000*/  STL [R1], R167 ;  /* 0x000000a701007387 */ /* 0x0003e20000100800 */
        /* <DEDUP_REMOVED lines=34> */
.L_x_1195:
[----:B------:R2:W-:Y:S01]  /*7230*/  STS [R5+0x1c000], R4 ;  /* 0x01c0000405007388 */ /* 0x0005e20000000800 */
[----:B------:R-:W-:Y:S01]  /*7240*/  FFMA.FTZ R2, -R233, R233, 1 ;  /* 0x3f800000e9027423 */ /* 0x000fe200000101e9 */
[C---:B------:R-:W-:Y:S01]  /*7250*/  FADD.FTZ R18, -R176.reuse, R18 ;  /* 0x00000012b0127221 */ /* 0x040fe20000010100 */
[----:B-1----:R-:W-:Y:S01]  /*7260*/  F2FP.BF16.F32.PACK_AB R7, R17, R33 ;  /* 0x000000211107723e */ /* 0x002fe200000010ff */
[----:B------:R-:W-:Y:S01]  /*7270*/  FADD.FTZ R22, -R176, R22 ;  /* 0x00000016b0167221 */ /* 0x000fe20000010100 */
[----:B------:R-:W-:Y:S01]  /*7280*/  FMUL.FTZ R17, R2, UR12 ;  /* 0x0000000c02117c20 */ /* 0x000fe20008410000 */
[----:B------:R-:W-:Y:S01]  /*7290*/  FADD.FTZ R23, -R176, R23 ;  /* 0x00000017b0177221 */ /* 0x000fe20000010100 */
[----:B------:R-:W-:Y:S01]  /*72a0*/  FFMA.FTZ R2, -R225, R225, 1 ;  /* 0x3f800000e1027423 */ /* 0x000fe200000101e1 */
[----:B------:R-:W-:Y:S01]  /*72b0*/  ISETP.NE.AND P1, PT, R220, RZ, PT ;  /* 0x000000ffdc00720c */ /* 0x000fe20003f25270 */
[----:B------:R-:W-:Y:S01]  /*72c0*/  FMUL.FTZ R18, R189, R18 ;  /* 0x00000012bd127220 */ /* 0x000fe20000410000 */
[----:B------:R-:W-:Y:S01]  /*72d0*/  FMUL.FTZ R22, R187, R22 ;  /* 0x00000016bb167220 */ /* 0x000fe20000410000 */
[----:B------:R-:W-:Y:S01]  /*72e0*/  FMUL.FTZ R23, R186, R23 ;  /* 0x00000017ba177220 */ /* 0x000fe20000410000 */
[----:B------:R-:W-:Y:S01]  /*72f0*/  FMUL.FTZ R2, R2, UR12 ;  /* 0x0000000c02027c20 */ /* 0x000fe20008410000 */
[----:B------:R-:W-:Y:S01]  /*7300*/  FMUL.FTZ R18, R17, R18 ;  /* 0x0000001211127220 */ /* 0x000fe20000410000 */
[----:B------:R-:W-:Y:S01]  /*7310*/  MOV R165, 0x10 ;  /* 0x0000001000a57802 */ /* 0x000fe20000000f00 */
[----:B------:R-:W-:Y:S01]  /*7320*/  FFMA.FTZ R17, -R195, R195, 1 ;  /* 0x3f800000c3117423 */ /* 0x000fe200000101c3 */
[----:B------:R-:W-:Y:S01]  /*7330*/  FMUL.FTZ R23, R2, R23 ;  /* 0x0000001702177220 */ /* 0x000fe20000410000 */
[----:B------:R-:W-:Y:S01]  /*7340*/  LEA R2, R16, UR33, 0x1 ;  /* 0x0000002110027c11 */ /* 0x000fe2000f8e08ff */
[----:B------:R1:W-:Y:S01]  /*7350*/  STS [R5+0x1c400], R7 ;  /* 0x01c4000705007388 */ /* 0x0003e20000000800 */
[----:B------:R-:W-:Y:S01]  /*7360*/  SEL R33, R165, 0xfffffff0, !P3 ;  /* 0xfffffff0a5217807 */ /* 0x000fe20005800000 */
[----:B------:R-:W-:Y:S01]  /*7370*/  FMUL.FTZ R16, R17, UR12 ;  /* 0x0000000c11107c20 */ /* 0x000fe20008410000 */
[----:B------:R-:W-:Y:S01]  /*7380*/  FADD.FTZ R19, -R176, R19 ;  /* 0x00000013b0137221 */ /* 0x000fe20000010100 */
[----:B------:R-:W-:Y:S01]  /*7390*/  FFMA.FTZ R6, -R229, R229, 1 ;  /* 0x3f800000e5067423 */ /* 0x000fe200000101e5 */
[C---:B-----5:R-:W-:Y:S01]  /*73a0*/  FADD.FTZ R12, -R3.reuse, R12 ;  /* 0x0000000c030c7221 */ /* 0x060fe20000010100 */
[C---:B------:R-:W-:Y:S01]  /*73b0*/  FADD.FTZ R9, -R3.reuse, R9 ;  /* 0x0000000903097221 */ /* 0x040fe20000010100 */
[----:B--2---:R-:W-:Y:S01]  /*73c0*/  FFMA.FTZ R4, -R226, R226, 1 ;  /* 0x3f800000e2047423 */ /* 0x004fe200000101e2 */
[----:B------:R-:W-:Y:S01]  /*73d0*/  FMUL.FTZ R6, R6, UR12 ;  /* 0x0000000c06067c20 */ /* 0x000fe20008410000 */
[----:B------:R-:W-:Y:S01]  /*73e0*/  FMUL.FTZ R19, R188, R19 ;  /* 0x00000013bc137220 */ /* 0x000fe20000410000 */
[----:B------:R-:W-:Y:S01]  /*73f0*/  FADD.FTZ R34, -R176, R34 ;  /* 0x00000022b0227221 */ /* 0x000fe20000010100 */
[----:B------:R-:W-:Y:S01]  /*7400*/  FMUL.FTZ R4, R4, UR12 ;  /* 0x0000000c04047c20 */ /* 0x000fe20008410000 */
[----:B------:R-:W-:Y:S01]  /*7410*/  FADD.FTZ R8, -R3, R8 ;  /* 0x0000000803087221 */ /* 0x000fe20000010100 */
[----:B------:R-:W-:Y:S01]  /*7420*/  FMUL.FTZ R19, R6, R19 ;  /* 0x0000001306137220 */ /* 0x000fe20000410000 */
[----:B------:R-:W-:Y:S01]  /*7430*/  FADD.FTZ R6, -R176, R35 ;  /* 0x00000023b0067221 */ /* 0x000fe20000010100 */
[----:B------:R-:W-:Y:S01]  /*7440*/  FMUL.FTZ R22, R4, R22 ;  /* 0x0000001604167220 */ /* 0x000fe20000410000 */
[----:B------:R-:W-:Y:S01]  /*7450*/  FFMA.FTZ R4, -R193, R193, 1 ;  /* 0x3f800000c1047423 */ /* 0x000fe200000101c1 */
[----:B------:R-:W-:Y:S01]  /*7460*/  FMUL.FTZ R34, R185, R34 ;  /* 0x00000022b9227220 */ /* 0x000fe20000410000 */
[----:B------:R-:W-:Y:S01]  /*7470*/  FMUL.FTZ R6, R184, R6 ;  /* 0x00000006b8067220 */ /* 0x000fe20000410000 */
[----:B------:R-:W-:Y:S01]  /*7480*/  FADD.FTZ R24, -R3, R24 ;  /* 0x0000001803187221 */ /* 0x000fe20000010100 */
[----:B------:R-:W-:Y:S01]  /*7490*/  FMUL.FTZ R17, R4, UR12 ;  /* 0x0000000c04117c20 */ /* 0x000fe20008410000 */
[----:B------:R-:W-:Y:S01]  /*74a0*/  IADD3 R4, PT, PT, R2, 0x20, RZ ;  /* 0x0000002002047810 */ /* 0x000fe20007ffe0ff */
[----:B------:R-:W-:Y:S01]  /*74b0*/  FMUL.FTZ R34, R16, R34 ;  /* 0x0000002210227220 */ /* 0x000fe20000410000 */
[C---:B------:R-:W-:Y:S01]  /*74c0*/  @P1 IADD3 R4, PT, PT, R2.reuse, -0x20, RZ ;  /* 0xffffffe002041810 */ /* 0x040fe20007ffe0ff */
[----:B------:R-:W-:Y:S01]  /*74d0*/  FMUL.FTZ R17, R17, R6 ;  /* 0x0000000611117220 */ /* 0x000fe20000410000 */
[----:B------:R-:W-:Y:S01]  /*74e0*/  IADD3 R2, PT, PT, R2, R33, RZ ;  /* 0x0000002102027210 */ /* 0x000fe20007ffe0ff */
[----:B-1----:R-:W-:Y:S01]  /*74f0*/  FADD.FTZ R7, -R3, R13 ;  /* 0x0000000d03077221 */ /* 0x002fe20000010100 */
[----:B------:R-:W-:Y:S01]  /*7500*/  F2FP.BF16.F32.PACK_AB R6, R19, R18 ;  /* 0x000000121306723e */ /* 0x000fe200000010ff */
[----:B------:R-:W-:Y:S01]  /*7510*/  FMUL.FTZ R18, R202, R12 ;  /* 0x0000000cca127220 */ /* 0x000fe20000410000 */
[----:B------:R-:W-:Y:S01]  /*7520*/  FFMA.FTZ R13, -R246, R246, 1 ;  /* 0x3f800000f60d7423 */ /* 0x000fe200000101f6 */
[----:B------:R1:W-:Y:S01]  /*7530*/  STS [R2+-0x4000], R20 ;  /* 0xffc0001402007388 */ /* 0x0003e20000000800 */
[----:B------:R-:W-:Y:S01]  /*7540*/  FMUL.FTZ R19, R223, R9 ;  /* 0x00000009df137220 */ /* 0x000fe20000410000 */
[----:B------:R-:W-:Y:S01]  /*7550*/  FFMA.FTZ R12, -R245, R245, 1 ;  /* 0x3f800000f50c7423 */ /* 0x000fe200000101f5 */
[----:B------:R-:W-:Y:S01]  /*7560*/  FFMA.FTZ R9, -R243, R243, 1 ;  /* 0x3f800000f3097423 */ /* 0x000fe200000101f3 */
[----:B------:R-:W-:Y:S01]  /*7570*/  FMUL.FTZ R13, R13, UR12 ;  /* 0x0000000c0d0d7c20 */ /* 0x000fe20008410000 */
[----:B------:R-:W-:Y:S01]  /*7580*/  F2FP.BF16.F32.PACK_AB R16, R23, R22 ;  /* 0x000000161710723e */ /* 0x000fe200000010ff */
[----:B------:R-:W-:Y:S01]  /*7590*/  FMUL.FTZ R12, R12, UR12 ;  /* 0x0000000c0c0c7c20 */ /* 0x000fe20008410000 */
[----:B------:R-:W-:Y:S01]  /*75a0*/  FMUL.FTZ R9, R9, UR12 ;  /* 0x0000000c09097c20 */ /* 0x000fe20008410000 */
[----:B------:R-:W-:Y:S01]  /*75b0*/  FMUL.FTZ R7, R201, R7 ;  /* 0x00000007c9077220 */ /* 0x000fe20000410000 */
[C---:B------:R-:W-:Y:S01]  /*75c0*/  FADD.FTZ R25, -R3.reuse, R25 ;  /* 0x0000001903197221 */ /* 0x040fe20000010100 */
[C---:B------:R-:W-:Y:S01]  /*75d0*/  FADD.FTZ R28, -R3.reuse, R28 ;  /* 0x0000001c031c7221 */ /* 0x040fe20000010100 */
[----:B------:R-:W-:Y:S01]  /*75e0*/  FADD.FTZ R3, -R3, R29 ;  /* 0x0000001d03037221 */ /* 0x000fe20000010100 */
[----:B------:R2:W-:Y:S01]  /*75f0*/  STS [R2+-0x3c00], R6 ;  /* 0xffc4000602007388 */ /* 0x0005e20000000800 */
[----:B------:R-:W-:Y:S01]  /*7600*/  FADD.FTZ R10, -R0, R10 ;  /* 0x0000000a000a7221 */ /* 0x000fe20000010100 */
[----:B------:R-:W-:Y:S01]  /*7610*/  FMUL.FTZ R28, R191, R28 ;  /* 0x0000001cbf1c7220 */ /* 0x000fe20000410000 */
[----:B------:R-:W-:Y:S01]  /*7620*/  FMUL.FTZ R3, R190, R3 ;  /* 0x00000003be037220 */ /* 0x000fe20000410000 */
[C---:B------:R-:W-:Y:S01]  /*7630*/  FADD.FTZ R11, -R0.reuse, R11 ;  /* 0x0000000b000b7221 */ /* 0x040fe20000010100 */
[C---:B------:R-:W-:Y:S01]  /*7640*/  FADD.FTZ R14, -R0.reuse, R14 ;  /* 0x0000000e000e7221 */ /* 0x040fe20000010100 */
[C---:B------:R-:W-:Y:S01]  /*7650*/  FADD.FTZ R26, -R0.reuse, R26 ;  /* 0x0000001a001a7221 */ /* 0x040fe20000010100 */
[C---:B------:R-:W-:Y:S01]  /*7660*/  FADD.FTZ R27, -R0.reuse, R27 ;  /* 0x0000001b001b7221 */ /* 0x040fe20000010100 */
[----:B------:R-:W-:Y:S01]  /*7670*/  FMUL.FTZ R11, R235, R11 ;  /* 0x0000000beb0b7220 */ /* 0x000fe20000410000 */
[----:B------:R-:W-:Y:S01]  /*7680*/  FADD.FTZ R30, -R0, R30 ;  /* 0x0000001e001e7221 */ /* 0x000fe20000010100 */
[----:B------:R-:W-:Y:S01]  /*7690*/  FMUL.FTZ R26, R222, R26 ;  /* 0x0000001ade1a7220 */ /* 0x000fe20000410000 */
[----:B------:R-:W-:Y:S01]  /*76a0*/  FMUL.FTZ R14, R228, R14 ;  /* 0x0000000ee40e7220 */ /* 0x000fe20000410000 */
[----:B------:R-:W-:Y:S01]  /*76b0*/  FMUL.FTZ R24, R197, R24 ;  /* 0x00000018c5187220 */ /* 0x000fe20000410000 */
[----:B-1----:R-:W-:Y:S01]  /*76c0*/  FMUL.FTZ R20, R224, R8 ;  /* 0x00000008e0147220 */ /* 0x002fe20000410000 */
[----:B------:R-:W-:Y:S01]  /*76d0*/  FFMA.FTZ R8, -R242, R242, 1 ;  /* 0x3f800000f2087423 */ /* 0x000fe200000101f2 */
[----:B------:R-:W-:Y:S01]  /*76e0*/  FMUL.FTZ R25, R196, R25 ;  /* 0x00000019c4197220 */ /* 0x000fe20000410000 */
[----:B------:R-:W-:Y:S01]  /*76f0*/  FMUL.FTZ R30, R199, R30 ;  /* 0x0000001ec71e7220 */ /* 0x000fe20000410000 */
[----:B------:R-:W-:Y:S01]  /*7700*/  FMUL.FTZ R22, R13, R20 ;  /* 0x000000140d167220 */ /* 0x000fe20000410000 */
[----:B------:R-:W-:Y:S01]  /*7710*/  FMUL.FTZ R8, R8, UR12 ;  /* 0x0000000c08087c20 */ /* 0x000fe20008410000 */
[----:B------:R-:W-:Y:S01]  /*7720*/  FMUL.FTZ R20, R12, R19 ;  /* 0x000000130c147220 */ /* 0x000fe20000410000 */
[----:B------:R-:W-:Y:S01]  /*7730*/  FMUL.FTZ R19, R9, R18 ;  /* 0x0000001209137220 */ /* 0x000fe20000410000 */
[----:B------:R-:W-:Y:S01]  /*7740*/  FFMA.FTZ R12, -R238, R238, 1 ;  /* 0x3f800000ee0c7423 */ /* 0x000fe200000101ee */
[----:B------:R-:W-:Y:S01]  /*7750*/  FMUL.FTZ R18, R8, R7 ;  /* 0x0000000708127220 */ /* 0x000fe20000410000 */
[----:B------:R-:W-:Y:S01]  /*7760*/  FFMA.FTZ R7, -R232, R232, 1 ;  /* 0x3f800000e8077423 */ /* 0x000fe200000101e8 */
[----:B------:R-:W-:Y:S01]  /*7770*/  FFMA.FTZ R8, -R234, R234, 1 ;  /* 0x3f800000ea087423 */ /* 0x000fe200000101ea */
[----:B--2---:R-:W-:Y:S01]  /*7780*/  FFMA.FTZ R6, -R247, R247, 1 ;  /* 0x3f800000f7067423 */ /* 0x004fe200000101f7 */
[----:B------:R-:W-:Y:S01]  /*7790*/  FFMA.FTZ R9, -R237, R237, 1 ;  /* 0x3f800000ed097423 */ /* 0x000fe200000101ed */
[----:B------:R-:W-:Y:S01]  /*77a0*/  FMUL.FTZ R7, R7, UR12 ;  /* 0x0000000c07077c20 */ /* 0x000fe20008410000 */
[----:B------:R-:W-:Y:S01]  /*77b0*/  FMUL.FTZ R8, R8, UR12 ;  /* 0x0000000c08087c20 */ /* 0x000fe20008410000 */
[----:B------:R-:W-:Y:S01]  /*77c0*/  FMUL.FTZ R6, R6, UR12 ;  /* 0x0000000c06067c20 */ /* 0x000fe20008410000 */
[----:B------:R-:W-:Y:S01]  /*77d0*/  FMUL.FTZ R12, R12, UR12 ;  /* 0x0000000c0c0c7c20 */ /* 0x000fe20008410000 */
[----:B------:R-:W-:Y:S01]  /*77e0*/  FMUL.FTZ R13, R7, R3 ;  /* 0x00000003070d7220 */ /* 0x000fe20000410000 */
[----:B------:R-:W-:Y:S01]  /*77f0*/  F2FP.BF16.F32.PACK_AB R3, R20, R22 ;  /* 0x000000161403723e */ /* 0x000fe200000010ff */
[----:B------:R-:W-:Y:S01]  /*7800*/  FMUL.FTZ R28, R8, R28 ;  /* 0x0000001c081c7220 */ /* 0x000fe20000410000 */
[----:B------:R-:W-:Y:S01]  /*7810*/  FFMA.FTZ R8, -R249, R249, 1 ;  /* 0x3f800000f9087423 */ /* 0x000fe200000101f9 */
[----:B------:R-:W-:Y:S01]  /*7820*/  FFMA.FTZ R7, -R248, R248, 1 ;  /* 0x3f800000f8077423 */ /* 0x000fe200000101f8 */
[----:B------:R-:W-:Y:S01]  /*7830*/  FMUL.FTZ R9, R9, UR12 ;  /* 0x0000000c09097c20 */ /* 0x000fe20008410000 */
[----:B------:R1:W-:Y:S01]  /*7840*/  STS [R5+0x1d000], R3 ;  /* 0x01d0000305007388 */ /* 0x0003e20000000800 */
[----:B------:R-:W-:Y:S01]  /*7850*/  FMUL.FTZ R8, R8, UR12 ;  /* 0x0000000c08087c20 */ /* 0x000fe20008410000 */
[----:B------:R-:W-:Y:S01]  /*7860*/  FMUL.FTZ R7, R7, UR12 ;  /* 0x0000000c07077c20 */ /* 0x000fe20008410000 */
[----:B------:R-:W-:Y:S01]  /*7870*/  FMUL.FTZ R24, R12, R24 ;  /* 0x000000180c187220 */ /* 0x000fe20000410000 */
[----:B------:R-:W-:Y:S01]  /*7880*/  FMUL.FTZ R12, R9, R25 ;  /* 0x00000019090c7220 */ /* 0x000fe20000410000 */
[----:B------:R-:W-:Y:S01]  /*7890*/  FMUL.FTZ R11, R8, R11 ;  /* 0x0000000b080b7220 */ /* 0x000fe20000410000 */
[----:B------:R-:W-:Y:S01]  /*78a0*/  FFMA.FTZ R8, -R244, R244, 1 ;  /* 0x3f800000f4087423 */ /* 0x000fe200000101f4 */
[----:B------:R-:W-:Y:S01]  /*78b0*/  FMUL.FTZ R14, R7, R14 ;  /* 0x0000000e070e7220 */ /* 0x000fe20000410000 */
[----:B------:R-:W-:Y:S01]  /*78c0*/  FFMA.FTZ R7, -R241, R241, 1 ;  /* 0x3f800000f1077423 */ /* 0x000fe200000101f1 */
[----:B------:R-:W-:Y:S01]  /*78d0*/  F2FP.BF16.F32.PACK_AB R9, R18, R19 ;  /* 0x000000131209723e */ /* 0x000fe200000010ff */
[----:B------:R-:W-:Y:S01]  /*78e0*/  FMUL.FTZ R8, R8, UR12 ;  /* 0x0000000c08087c20 */ /* 0x000fe20008410000 */
[----:B------:R-:W-:Y:S01]  /*78f0*/  FMUL.FTZ R27, R203, R27 ;  /* 0x0000001bcb1b7220 */ /* 0x000fe20000410000 */
[----:B------:R-:W-:Y:S01]  /*7900*/  FMUL.FTZ R7, R7, UR12 ;  /* 0x0000000c07077c20 */ /* 0x000fe20008410000 */
[----:B------:R-:W-:Y:S01]  /*7910*/  F2FP.BF16.F32.PACK_AB R21, R21, R164 ;  /* 0x000000a41515723e */ /* 0x000fe200000010ff */
[----:B------:R-:W-:Y:S01]  /*7920*/  FMUL.FTZ R26, R8, R26 ;  /* 0x0000001a081a7220 */ /* 0x000fe20000410000 */
[----:B------:R-:W-:Y:S01]  /*7930*/  F2FP.BF16.F32.PACK_AB R17, R17, R34 ;  /* 0x000000221111723e */ /* 0x000fe200000010ff */
[----:B------:R-:W-:Y:S01]  /*7940*/  FMUL.FTZ R7, R7, R27 ;  /* 0x0000001b07077220 */ /* 0x000fe20000410000 */
[----:B------:R-:W-:Y:S01]  /*7950*/  F2FP.BF16.F32.PACK_AB R12, R12, R24 ;  /* 0x000000180c0c723e */ /* 0x000fe200000010ff */
[----:B------:R-:W2:Y:S01]  /*7960*/  LDC R184, c[0x0][0x44c] ;  /* 0x00011300ffb87b82 */ /* 0x000ea20000000800 */
[----:B------:R-:W-:Y:S02]  /*7970*/  F2FP.BF16.F32.PACK_AB R13, R13, R28 ;  /* 0x0000001c0d0d723e */ /* 0x000fe400000010ff */
[----:B------:R-:W-:Y:S02]  /*7980*/  F2FP.BF16.F32.PACK_AB R7, R7, R26 ;  /* 0x0000001a0707723e */ /* 0x000fe400000010ff */
[----:B------:R-:W-:Y:S01]  /*7990*/  LOP3.LUT R246, R216, 0x38, RZ, 0xc0, !PT ;  /* 0x00000038d8f67812 */ /* 0x000fe200078ec0ff */
[----:B-1----:R-:W-:Y:S01]  /*79a0*/  FADD.FTZ R3, -R0, R15 ;  /* 0x0000000f00037221 */ /* 0x002fe20000010100 */
[----:B------:R-:W-:Y:S01]  /*79b0*/  FMUL.FTZ R15, R236, R10 ;  /* 0x0000000aec0f7220 */ /* 0x000fe20000410000 */
[----:B------:R-:W-:Y:S01]  /*79c0*/  FFMA.FTZ R10, -R250, R250, 1 ;  /* 0x3f800000fa0a7423 */ /* 0x000fe200000101fa */
[----:B------:R-:W-:Y:S01]  /*79d0*/  FADD.FTZ R0, -R0, R31 ;  /* 0x0000001f00007221 */ /* 0x000fe20000010100 */
[----:B------:R-:W-:Y:S01]  /*79e0*/  FMUL.FTZ R3, R227, R3 ;  /* 0x00000003e3037220 */ /* 0x000fe20000410000 */
[----:B------:R-:W-:Y:S01]  /*79f0*/  LOP3.LUT R232, R215, 0x10, RZ, 0xc0, !PT ;  /* 0x00000010d7e87812 */ /* 0x000fe200078ec0ff */
[----:B------:R-:W-:Y:S01]  /*7a00*/  FMUL.FTZ R10, R10, UR12 ;  /* 0x0000000c0a0a7c20 */ /* 0x000fe20008410000 */
[----:B------:R-:W-:Y:S01]  /*7a10*/  FMUL.FTZ R0, R198, R0 ;  /* 0x00000000c6007220 */ /* 0x000fe20000410000 */
[----:B------:R-:W-:Y:S02]  /*7a20*/  LOP3.LUT R233, R246, 0x40, RZ, 0xfc, !PT ;  /* 0x00000040f6e97812 */ /* 0x000fe400078efcff */
[----:B------:R-:W-:Y:S01]  /*7a30*/  FMUL.FTZ R15, R10, R15 ;  /* 0x0000000f0a0f7220 */ /* 0x000fe20000410000 */
[----:B------:R-:W-:Y:S01]  /*7a40*/  FMUL.FTZ R10, R6, R3 ;  /* 0x00000003060a7220 */ /* 0x000fe20000410000 */
[----:B------:R-:W-:Y:S01]  /*7a50*/  FFMA.FTZ R3, -R239, R239, 1 ;  /* 0x3f800000ef037423 */ /* 0x000fe200000101ef */
[----:B------:R-:W-:Y:S03]  /*7a60*/  FFMA.FTZ R6, -R240, R240, 1 ;  /* 0x3f800000f0067423 */ /* 0x000fe600000101f0 */
[----:B------:R-:W-:Y:S01]  /*7a70*/  FMUL.FTZ R3, R3, UR12 ;  /* 0x0000000c03037c20 */ /* 0x000fe20008410000 */
[----:B------:R-:W-:Y:S01]  /*7a80*/  FMUL.FTZ R6, R6, UR12 ;  /* 0x0000000c06067c20 */ /* 0x000fe20008410000 */
[----:B--2---:R-:W-:Y:S02]  /*7a90*/  IMAD R201, R184, UR9, RZ ;  /* 0x00000009b8c97c24 */ /* 0x004fe4000f8e02ff */
[----:B------:R-:W-:Y:S01]  /*7aa0*/  FMUL.FTZ R8, R3, R0 ;  /* 0x0000000003087220 */ /* 0x000fe20000410000 */
[----:B------:R-:W-:Y:S01]  /*7ab0*/  F2FP.BF16.F32.PACK_AB R3, R11, R15 ;  /* 0x0000000f0b03723e */ /* 0x000fe200000010ff */
[----:B------:R-:W-:Y:S01]  /*7ac0*/  FMUL.FTZ R30, R6, R30 ;  /* 0x0000001e061e7220 */ /* 0x000fe20000410000 */
[----:B------:R-:W-:Y:S02]  /*7ad0*/  F2FP.BF16.F32.PACK_AB R6, R10, R14 ;  /* 0x0000000e0a06723e */ /* 0x000fe400000010ff */
[----:B------:R-:W-:Y:S01]  /*7ae0*/  SHF.R.U32.HI R0, RZ, 0x4, R215 ;  /* 0x00000004ff007819 */ /* 0x000fe200000116d7 */
[----:B------:R1:W-:Y:S01]  /*7af0*/  STS [R5+0x1d400], R3 ;  /* 0x01d4000305007388 */ /* 0x0003e20000000800 */
[----:B------:R-:W-:Y:S02]  /*7b00*/  F2FP.BF16.F32.PACK_AB R8, R8, R30 ;  /* 0x0000001e0808723e */ /* 0x000fe400000010ff */
[----:B------:R-:W-:Y:S01]  /*7b10*/  LOP3.LUT R195, R0, 0x8, RZ, 0xc0, !PT ;  /* 0x0000000800c37812 */ /* 0x000fe200078ec0ff */
[----:B------:R-:W-:Y:S01]  /*7b20*/  STS [R2+-0x3000], R9 ;  /* 0xffd0000902007388 */ /* 0x000fe20000000800 */
[----:B------:R-:W-:Y:S03]  /*7b30*/  LOP3.LUT R0, R220, 0x30, R208, 0xf8, !PT ;  /* 0x00000030dc007812 */ /* 0x000fe600078ef8d0 */
[----:B------:R2:W-:Y:S01]  /*7b40*/  STS [R2+-0x2c00], R6 ;  /* 0xffd4000602007388 */ /* 0x0005e20000000800 */
[----:B------:R-:W-:Y:S03]  /*7b50*/  LOP3.LUT R0, R0, 0x1c0, R219, 0xf8, !PT ;  /* 0x000001c000007812 */ /* 0x000fe600078ef8db */
[----:B------:R-:W-:Y:S04]  /*7b60*/  STS [R4+-0x4000], R32 ;  /* 0xffc0002004007388 */ /* 0x000fe80000000800 */
[----:B------:R-:W-:Y:S01]  /*7b70*/  STS [R4+-0x3c00], R16 ;  /* 0xffc4001004007388 */ /* 0x000fe20000000800 */
[----:B-1----:R-:W-:Y:S02]  /*7b80*/  IADD3 R5, PT, PT, R33, R4, RZ ;  /* 0x0000000421057210 */ /* 0x002fe40007ffe0ff */
[----:B------:R-:W-:Y:S03]  /*7b90*/  LOP3.LUT R3, R195, 0x10, R215, 0xf8, !PT ;  /* 0x00000010c3037812 */ /* 0x000fe600078ef8d7 */
[----:B------:R-:W-:Y:S01]  /*7ba0*/  STS [R5+-0x4000], R21 ;  /* 0xffc0001505007388 */ /* 0x000fe20000000800 */
[----:B--2---:R-:W-:Y:S03]  /*7bb0*/  LOP3.LUT R2, R0, 0x38, R216, 0x78, !PT ;  /* 0x0000003800027812 */ /* 0x004fe600078e78d8 */
        /* <DEDUP_REMOVED lines=9> */
[C---:B------:R-:W-:Y:S02]  /*7c50*/  IADD3 R2, PT, PT, R180.reuse, 0x8000, RZ ;  /* 0x00008000b4027810 */ /* 0x040fe40007ffe0ff */
[----:B------:R-:W-:Y:S01]  /*7c60*/  IADD3 R0, PT, PT, R180, 0x8040, RZ ;  /* 0x00008040b4007810 */ /* 0x000fe20007ffe0ff */
[----:B------:R-:W-:Y:S01]  /*7c70*/  STS [R5+-0x2c00], R8 ;  /* 0xffd4000805007388 */ /* 0x000fe20000000800 */
[----:B------:R-:W-:Y:S01]  /*7c80*/  @P3 IADD3 R0, PT, PT, R2, -0x40, RZ ;  /* 0xffffffc002003810 */ /* 0x000fe20007ffe0ff */
[----:B------:R-:W-:Y:S06]  /*7c90*/  BAR.SYNC.DEFER_BLOCKING 0x0 ;  /* 0x0000000000007b1d */ /* 0x000fec0000010000 */
        /* <DEDUP_REMOVED lines=102> */
[----:B------:R-:W-:Y:S02]  /*8300*/  IMAD.U32 R4, RZ, RZ, UR50 ;  /* 0x00000032ff047e24 */ /* 0x000fe4000f8e00ff */
[----:B------:R-:W-:Y:S02]  /*8310*/  IMAD.U32 R5, RZ, RZ, UR50 ;  /* 0x00000032ff057e24 */ /* 0x000fe4000f8e00ff */
[----:B------:R-:W-:Y:S05]  /*8320*/  IMAD.X R0, RZ, RZ, ~UR13, P1 ;  /* 0x8000000dff007e24 */ /* 0x000fea00088e06ff */
[----:B------:R-:W-:Y:S04]  /*8330*/  SHF.R.S64 R2, R2, 0x1f, R0 ;  /* 0x0000001f02027819 */ /* 0x000fe80000001000 */
[----:B---3--:R-:W-:Y:S01]  /*8340*/  IADD3 R184, P1, PT, R2, R184, RZ ;  /* 0x000000b802b87210 */ /* 0x008fe20007f3e0ff */
[----:B------:R-:W-:Y:S03]  /*8350*/  IMAD.U32 R2, RZ, RZ, UR49 ;  /* 0x00000031ff027e24 */ /* 0x000fe6000f8e00ff */
[----:B--2---:R-:W-:Y:S01]  /*8360*/  LEA.HI.X.SX32 R185, R0, R185, 0x1, P1 ;  /* 0x000000b900b97211 */ /* 0x004fe200008f0eff */
[----:B------:R1:W-:Y:S01]  /*8370*/  STL [R1+0xc], R184 ;  /* 0x00000cb801007387 */ /* 0x0003e20000100800 */
[----:B------:R-:W-:Y:S01]  /*8380*/  LOP3.LUT R0, R216, 0x1f8, RZ, 0xc0, !PT ;  /* 0x000001f8d8007812 */ /* 0x000fe200078ec0ff */
[----:B------:R-:W-:Y:S01]  /*8390*/  @!P4 IMAD.MOV.U32 R8, RZ, RZ, R184 ;  /* 0x000000ffff08c224 */ /* 0x000fe200078e00b8 */
[-C--:B------:R-:W-:Y:S01]  /*83a0*/  @!P4 LEA R6, P1, R6, R184.reuse, 0x1 ;  /* 0x000000b80606c211 */ /* 0x080fe200078208ff */
[----:B------:R1:W-:Y:S01]  /*83b0*/  STL [R1+0x8], R185 ;  /* 0x000008b901007387 */ /* 0x0003e20000100800 */
[----:B------:R-:W-:Y:S01]  /*83c0*/  LOP3.LUT R0, R0, 0x38, R215, 0x78, !PT ;  /* 0x0000003800007812 */ /* 0x000fe200078e78d7 */
[--C-:B------:R-:W-:Y:S01]  /*83d0*/  @!P4 IMAD.MOV.U32 R9, RZ, RZ, R185.reuse ;  /* 0x000000ffff09c224 */ /* 0x100fe200078e00b9 */
[-C--:B------:R-:W-:Y:S02]  /*83e0*/  @!P4 LEA.HI.X R7, R4, R185.reuse, R2, 0x1, P1 ;  /* 0x000000b90407c211 */ /* 0x080fe400008f0c02 */
        /* <DEDUP_REMOVED lines=9> */
[----:B--2---:R-:W-:Y:S02]  /*8480*/  @!P2 IMAD.MOV.U32 R8, RZ, RZ, R184 ;  /* 0x000000ffff08a224 */ /* 0x004fe400078e00b8 */
        /* <DEDUP_REMOVED lines=17> */
.L_x_1196:
[----:B-1----:R-:W-:Y:S01]  /*85a0*/  LEA R0, R213, UR4, 0x1 ;  /* 0x00000004d5007c11 */ /* 0x002fe2000f8e08ff */
[----:B------:R-:W-:Y:S01]  /*85b0*/  LDSM.16.M88.4 R32, [R192+0x1c000] ;  /* 0x01c00000c020783b */ /* 0x000fe20000000200 */
[C---:B------:R-:W-:Y:S01]  /*85c0*/  VIADD R180, R192.reuse, 0x8000 ;  /* 0x00008000c0b47836 */ /* 0x040fe20000000000 */
[----:B------:R-:W-:Y:S01]  /*85d0*/  PLOP3.LUT P4, PT, PT, PT, UP0, 0x80, 0x8 ;  /* 0x000000000008781c */ /* 0x000fe20003f8f008 */
[----:B------:R-:W-:Y:S01]  /*85e0*/  VIADD R2, R192, 0x8040 ;  /* 0x00008040c0027836 */ /* 0x000fe20000000000 */
[----:B------:R-:W-:Y:S01]  /*85f0*/  @UP0 UIADD3 UR15, UP1, UPT, UR56, -0x100, URZ ;  /* 0xffffff00380f0890 */ /* 0x000fe2000ff3e0ff */
[----:B------:R-:W1:Y:S01]  /*8600*/  LDSM.16.MT88.4 R16, [R0+0xc000] ;  /* 0x00c000000010783b */ /* 0x000e620000004200 */
[----:B------:R-:W-:Y:S01]  /*8610*/  @P0 VIADD R2, R180, 0xffffffc0 ;  /* 0xffffffc0b4020836 */ /* 0x000fe20000000000 */
[----:B------:R-:W-:Y:S01]  /*8620*/  ULOP3.LUT UR10, UR38, 0x1, URZ, 0xc0, !UPT ;  /* 0x00000001260a7892 */ /* 0x000fe2000f8ec0ff */
[----:B------:R-:W-:Y:S01]  /*8630*/  IMAD.MOV.U32 R197, RZ, RZ, 0x4 ;  /* 0x00000004ffc57424 */ /* 0x000fe200078e00ff */
[----:B------:R-:W-:Y:S01]  /*8640*/  @UP0 UIADD3.X UR14, UPT, UPT, UR57, -0x1, URZ, UP1, !UPT ;  /* 0xffffffff390e0890 */ /* 0x000fe20008ffe4ff */
[----:B------:R-:W2:Y:S01]  /*8650*/  LDSM.16.M88.4 R28, [R192+0x1d000] ;  /* 0x01d00000c01c783b */ /* 0x000ea20000000200 */
[----:B------:R-:W-:Y:S01]  /*8660*/  IMAD.IADD R193, R200, 0x1, R2 ;  /* 0x00000001c8c17824 */ /* 0x000fe200078e0202 */
[----:B------:R-:W-:Y:S01]  /*8670*/  @UP0 UIADD3 UR16, UP1, UPT, UR16, -0x100, URZ ;  /* 0xffffff0010100890 */ /* 0x000fe2000ff3e0ff */
[----:B------:R-:W-:Y:S02]  /*8680*/  IMAD.U32 R222, RZ, RZ, UR48 ;  /* 0x00000030ffde7e24 */ /* 0x000fe4000f8e00ff */
[----:B------:R-:W3:Y:S01]  /*8690*/  LDSM.16.MT88.4 R164, [R0+0x10000] ;  /* 0x0100000000a4783b */ /* 0x000ee20000004200 */
[----:B------:R-:W-:Y:S01]  /*86a0*/  VIADD R251, R251, 0xffffffc0 ;  /* 0xffffffc0fbfb7836 */ /* 0x000fe20000000000 */
[----:B------:R-:W-:Y:S01]  /*86b0*/  @UP0 UIADD3.X UR11, UPT, UPT, UR11, -0x1, URZ, UP1, !UPT ;  /* 0xffffffff0b0b0890 */ /* 0x000fe20008ffe4ff */
[----:B------:R-:W-:Y:S01]  /*86c0*/  LEA R222, P1, R222, R230, 0x2 ;  /* 0x000000e6dede7211 */ /* 0x000fe200078210ff */
[----:B------:R-:W-:Y:S01]  /*86d0*/  UISETP.NE.U32.AND UP1, UPT, UR10, 0x1, UPT ;  /* 0x000000010a00788c */ /* 0x000fe2000bf25070 */
[----:B------:R4:W5:Y:S05]  /*86e0*/  LDL R196, [R1+0x14] ;  /* 0x0000140001c47983 */ /* 0x00096a0000100800 */
[----:B------:R-:W-:Y:S01]  /*86f0*/  LDSM.16.M88.4 R168, [R194+0x1c000] ;  /* 0x01c00000c2a8783b */ /* 0x000fe20000000200 */
[----:B------:R-:W-:Y:S04]  /*8700*/  PLOP3.LUT P2, PT, PT, PT, UP1, 0x80, 0x8 ;  /* 0x000000000008781c */ /* 0x000fe80003f4f018 */
[----:B------:R4:W4:Y:S05]  /*8710*/  LDL R226, [R1+0x38] ;  /* 0x0000380001e27983 */ /* 0x00092a0000100800 */
[----:B------:R-:W3:Y:S05]  /*8720*/  LDSM.16.MT88.4 R172, [R0+0xc800] ;  /* 0x00c8000000ac783b */ /* 0x000eea0000004200 */
[----:B------:R3:W4:Y:S05]  /*8730*/  LDL R227, [R1+0x3c] ;  /* 0x00003c0001e37983 */ /* 0x00072a0000100800 */
[----:B------:R-:W3:Y:S01]  /*8740*/  LDSM.16.M88.4 R176, [R194+0x1d000] ;  /* 0x01d00000c2b0783b */ /* 0x000ee20000000200 */
[-C--:B-1----:R-:W-:Y:S04]  /*8750*/  HMMA.16816.F32.BF16 R4, R32, R16.reuse, RZ ;  /* 0x000000102004723c */ /* 0x082fe800000418ff */
[----:B------:R1:W4:Y:S05]  /*8760*/  LDL R235, [R1+0x44] ;  /* 0x0000440001eb7983 */ /* 0x00032a0000100800 */
[----:B------:R-:W-:Y:S01]  /*8770*/  LDSM.16.MT88.4 R184, [R0+0xd000] ;  /* 0x00d0000000b8783b */ /* 0x000fe20000004200 */
[C---:B--2---:R-:W-:Y:S04]  /*8780*/  HMMA.16816.F32.BF16 R8, R28.reuse, R16, RZ ;  /* 0x000000101c08723c */ /* 0x044fe800000418ff */
[----:B------:R1:W2:Y:S05]  /*8790*/  LDL R234, [R1+0x40] ;  /* 0x0000400001ea7983 */ /* 0x0002aa0000100800 */
[----:B------:R-:W-:Y:S01]  /*87a0*/  LDSM.16.M88.4 R180, [R2+0x14000] ;  /* 0x0140000002b4783b */ /* 0x000fe20000000200 */
[-C--:B------:R-:W-:Y:S04]  /*87b0*/  HMMA.16816.F32.BF16 R12, R28, R18.reuse, RZ ;  /* 0x000000121c0c723c */ /* 0x080fe800000418ff */
[----:B------:R-:W-:Y:S04]  /*87c0*/  LDSM.16.M88.4 R188, [R2+0x15000] ;  /* 0x0150000002bc783b */ /* 0x000fe80000000200 */
[C---:B------:R-:W-:Y:S08]  /*87d0*/  HMMA.16816.F32.BF16 R16, R32.reuse, R18, RZ ;  /* 0x000000122010723c */ /* 0x040ff000000418ff */
        /* <DEDUP_REMOVED lines=13> */
[----:B------:R-:W-:Y:S07]  /*88b0*/  LDSM.16.M88.4 R176, [R193+0x15000] ;  /* 0x01500000c1b0783b */ /* 0x000fee0000000200 */
[----:B------:R-:W-:Y:S01]  /*88c0*/  HMMA.16816.F32.BF16 R32, R168, R166, R32 ;  /* 0x000000a6a820723c */ /* 0x000fe20000041820 */
[----:B------:R-:W-:Y:S05]  /*88d0*/  LDSM.16.MT88.4 R168, [R0+0xd800] ;  /* 0x00d8000000a8783b */ /* 0x000fea0000004200 */
[----:B------:R-:W3:Y:S02]  /*88e0*/  LDSM.16.M88.4 R164, [R193+0x14000] ;  /* 0x01400000c1a4783b */ /* 0x000ee40000000200 */
[-C--:B------:R-:W-:Y:S08]  /*88f0*/  HMMA.16816.F32.BF16 R4, R180, R184.reuse, R4 ;  /* 0x000000b8b404723c */ /* 0x080ff00000041804 */
[C---:B------:R-:W-:Y:S08]  /*8900*/  HMMA.16816.F32.BF16 R8, R188.reuse, R184, R8 ;  /* 0x000000b8bc08723c */ /* 0x040ff00000041808 */
[-C--:B------:R-:W-:Y:S08]  /*8910*/  HMMA.16816.F32.BF16 R12, R188, R186.reuse, R12 ;  /* 0x000000babc0c723c */ /* 0x080ff0000004180c */
[C---:B------:R-:W-:Y:S01]  /*8920*/  HMMA.16816.F32.BF16 R16, R180.reuse, R186, R16 ;  /* 0x000000bab410723c */ /* 0x040fe20000041810 */
[----:B------:R-:W3:Y:S07]  /*8930*/  LDSM.16.MT88.4 R184, [R0+0x11800] ;  /* 0x0118000000b8783b */ /* 0x000eee0000004200 */
[-C--:B-1----:R-:W-:Y:S08]  /*8940*/  HMMA.16816.F32.BF16 R20, R180, R172.reuse, R20 ;  /* 0x000000acb414723c */ /* 0x082ff00000041814 */
[C---:B------:R-:W-:Y:S08]  /*8950*/  HMMA.16816.F32.BF16 R24, R188.reuse, R172, R24 ;  /* 0x000000acbc18723c */ /* 0x040ff00000041818 */
[-C--:B------:R-:W-:Y:S01]  /*8960*/  HMMA.16816.F32.BF16 R28, R188, R174.reuse, R28 ;  /* 0x000000aebc1c723c */ /* 0x080fe2000004181c */
[----:B------:R-:W-:Y:S07]  /*8970*/  LDSM.16.M88.4 R188, [R192+0x1f000] ;  /* 0x01f00000c0bc783b */ /* 0x000fee0000000200 */
[----:B------:R-:W-:Y:S01]  /*8980*/  HMMA.16816.F32.BF16 R32, R180, R174, R32 ;  /* 0x000000aeb420723c */ /* 0x000fe20000041820 */
[----:B------:R-:W-:Y:S05]  /*8990*/  LDSM.16.M88.4 R172, [R192+0x1e000] ;  /* 0x01e00000c0ac783b */ /* 0x000fea0000000200 */
[----:B------:R-:W1:Y:S02]  /*89a0*/  LDSM.16.MT88.4 R180, [R0+0xe000] ;  /* 0x00e0000000b4783b */ /* 0x000e640000004200 */
[-C--:B---3--:R-:W-:Y:S08]  /*89b0*/  HMMA.16816.F32.BF16 R4, R164, R168.reuse, R4 ;  /* 0x000000a8a404723c */ /* 0x088ff00000041804 */
[C---:B------:R-:W-:Y:S08]  /*89c0*/  HMMA.16816.F32.BF16 R8, R176.reuse, R168, R8 ;  /* 0x000000a8b008723c */ /* 0x040ff00000041808 */
[-C--:B------:R-:W-:Y:S08]  /*89d0*/  HMMA.16816.F32.BF16 R12, R176, R170.reuse, R12 ;  /* 0x000000aab00c723c */ /* 0x080ff0000004180c */
[C---:B------:R-:W-:Y:S01]  /*89e0*/  HMMA.16816.F32.BF16 R16, R164.reuse, R170, R16 ;  /* 0x000000aaa410723c */ /* 0x040fe20000041810 */
[----:B------:R-:W3:Y:S07]  /*89f0*/  LDSM.16.MT88.4 R168, [R0+0x12000] ;  /* 0x0120000000a8783b */ /* 0x000eee0000004200 */
[-C--:B------:R-:W-:Y:S08]  /*8a00*/  HMMA.16816.F32.BF16 R20, R164, R184.reuse, R20 ;  /* 0x000000b8a414723c */ /* 0x080ff00000041814 */
[C---:B------:R-:W-:Y:S08]  /*8a10*/  HMMA.16816.F32.BF16 R24, R176.reuse, R184, R24 ;  /* 0x000000b8b018723c */ /* 0x040ff00000041818 */
[-C--:B------:R-:W-:Y:S01]  /*8a20*/  HMMA.16816.F32.BF16 R28, R176, R186.reuse, R28 ;  /* 0x000000bab01c723c */ /* 0x080fe2000004181c */
[----:B------:R-:W-:Y:S07]  /*8a30*/  LDSM.16.MT88.4 R176, [R0+0xe800] ;  /* 0x00e8000000b0783b */ /* 0x000fee0000004200 */
[----:B------:R-:W-:Y:S01]  /*8a40*/  HMMA.16816.F32.BF16 R32, R164, R186, R32 ;  /* 0x000000baa420723c */ /* 0x000fe20000041820 */
[----:B------:R-:W5:Y:S05]  /*8a50*/  LDSM.16.M88.4 R164, [R194+0x1e000] ;  /* 0x01e00000c2a4783b */ /* 0x000f6a0000000200 */
[----:B------:R-:W4:Y:S02]  /*8a60*/  LDSM.16.M88.4 R184, [R194+0x1f000] ;  /* 0x01f00000c2b8783b */ /* 0x000f240000000200 */
[-C--:B-1----:R-:W-:Y:S08]  /*8a70*/  HMMA.16816.F32.BF16 R4, R172, R180.reuse, R4 ;  /* 0x000000b4ac04723c */ /* 0x082ff00000041804 */
        /* <DEDUP_REMOVED lines=10> */
[----:B------:R3:W2:Y:S02]  /*8b20*/  LDSM.16.M88.4 R168, [R2+0x16000] ;  /* 0x0160000002a8783b */ /* 0x0006a40000000200 */
[-C--:B-----5:R-:W-:Y:S08]  /*8b30*/  HMMA.16816.F32.BF16 R4, R164, R176.reuse, R4 ;  /* 0x000000b0a404723c */ /* 0x0a0ff00000041804 */
[C---:B----4-:R-:W-:Y:S08]  /*8b40*/  HMMA.16816.F32.BF16 R8, R184.reuse, R176, R8 ;  /* 0x000000b0b808723c */ /* 0x050ff00000041808 */
[-C--:B------:R-:W-:Y:S01]  /*8b50*/  HMMA.16816.F32.BF16 R12, R184, R178.reuse, R12 ;  /* 0x000000b2b80c723c */ /* 0x080fe2000004180c */
[----:B---3--:R-:W-:Y:S07]  /*8b60*/  IMAD.U32 R2, RZ, RZ, UR48 ;  /* 0x00000030ff027e24 */ /* 0x008fee000f8e00ff */
[C---:B------:R-:W-:Y:S01]  /*8b70*/  HMMA.16816.F32.BF16 R16, R164.reuse, R178, R16 ;  /* 0x000000b2a410723c */ /* 0x040fe20000041810 */
[----:B------:R-:W3:Y:S03]  /*8b80*/  LDSM.16.MT88.4 R176, [R0+0x13000] ;  /* 0x0130000000b0783b */ /* 0x000ee60000004200 */
[----:B------:R-:W-:Y:S02]  /*8b90*/  LEA.HI.X.SX32 R223, R2, R231, 0x2, P1 ;  /* 0x000000e702df7211 */ /* 0x000fe400008f16ff */
[C---:B------:R-:W-:Y:S02]  /*8ba0*/  LEA R202, P1, R201.reuse, R222, 0x5 ;  /* 0x000000dec9ca7211 */ /* 0x040fe400078228ff */
[-C--:B-1----:R-:W-:Y:S03]  /*8bb0*/  HMMA.16816.F32.BF16 R20, R164, R180.reuse, R20 ;  /* 0x000000b4a414723c */ /* 0x082fe60000041814 */
[C---:B------:R-:W-:Y:S02]  /*8bc0*/  LEA.HI.X.SX32 R203, R201.reuse, R223, 0x5, P1 ;  /* 0x000000dfc9cb7211 */ /* 0x040fe400008f2eff */
[C---:B------:R-:W-:Y:S02]  /*8bd0*/  LEA R198, P1, R201.reuse, R202, 0x5 ;  /* 0x000000cac9c67211 */ /* 0x040fe400078228ff */
[----:B------:R-:W-:Y:S01]  /*8be0*/  @P4 SHF.R.U32.HI R2, RZ, 0x2, R215 ;  /* 0x00000002ff024819 */ /* 0x000fe200000116d7 */
[C---:B------:R-:W-:Y:S04]  /*8bf0*/  HMMA.16816.F32.BF16 R24, R184.reuse, R180, R24 ;  /* 0x000000b4b818723c */ /* 0x040fe80000041818 */
[C---:B------:R-:W-:Y:S04]  /*8c00*/  LEA.HI.X.SX32 R199, R201.reuse, R203, 0x5, P1 ;  /* 0x000000cbc9c77211 */ /* 0x040fe800008f2eff */
[-C--:B------:R-:W-:Y:S08]  /*8c10*/  HMMA.16816.F32.BF16 R28, R184, R182.reuse, R28 ;  /* 0x000000b6b81c723c */ /* 0x080ff0000004181c */
[----:B------:R-:W-:Y:S01]  /*8c20*/  HMMA.16816.F32.BF16 R32, R164, R182, R32 ;  /* 0x000000b6a420723c */ /* 0x000fe20000041820 */
[----:B------:R-:W-:Y:S05]  /*8c30*/  LDSM.16.M88.4 R164, [R193+0x16000] ;  /* 0x01600000c1a4783b */ /* 0x000fea0000000200 */
[----:B------:R-:W-:Y:S02]  /*8c40*/  LDSM.16.M88.4 R180, [R193+0x17000] ;  /* 0x01700000c1b4783b */ /* 0x000fe40000000200 */
[-C--:B--2---:R-:W-:Y:S08]  /*8c50*/  HMMA.16816.F32.BF16 R4, R168, R172.reuse, R4 ;  /* 0x000000aca804723c */ /* 0x084ff00000041804 */
[C---:B------:R-:W-:Y:S08]  /*8c60*/  HMMA.16816.F32.BF16 R8, R188.reuse, R172, R8 ;  /* 0x000000acbc08723c */ /* 0x040ff00000041808 */
[-C--:B------:R-:W-:Y:S08]  /*8c70*/  HMMA.16816.F32.BF16 R12, R188, R174.reuse, R12 ;  /* 0x000000aebc0c723c */ /* 0x080ff0000004180c */
[C---:B------:R-:W-:Y:S01]  /*8c80*/  HMMA.16816.F32.BF16 R16, R168.reuse, R174, R16 ;  /* 0x000000aea810723c */ /* 0x040fe20000041810 */
[----:B------:R-:W1:Y:S07]  /*8c90*/  LDSM.16.MT88.4 R172, [R0+0xf800] ;  /* 0x00f8000000ac783b */ /* 0x000e6e0000004200 */
[-C--:B---3--:R-:W-:Y:S08]  /*8ca0*/  HMMA.16816.F32.BF16 R20, R168, R176.reuse, R20 ;  /* 0x000000b0a814723c */ /* 0x088ff00000041814 */
[C---:B------:R-:W-:Y:S08]  /*8cb0*/  HMMA.16816.F32.BF16 R24, R188.reuse, R176, R24 ;  /* 0x000000b0bc18723c */ /* 0x040ff00000041818 */
[-C--:B------:R-:W-:Y:S03]  /*8cc0*/  HMMA.16816.F32.BF16 R28, R188, R178.reuse, R28 ;  /* 0x000000b2bc1c723c */ /* 0x080fe6000004181c */
[C---:B------:R-:W-:Y:S04]  /*8cd0*/  LEA R188, P1, R201.reuse, R198, 0x5 ;  /* 0x000000c6c9bc7211 */ /* 0x040fe800078228ff */
[C---:B------:R-:W-:Y:S01]  /*8ce0*/  LEA.HI.X.SX32 R189, R201.reuse, R199, 0x5, P1 ;  /* 0x000000c7c9bd7211 */ /* 0x040fe200008f2eff */
        /* <DEDUP_REMOVED lines=15> */
[-C--:B---3--:R-:W-:Y:S02]  /*8de0*/  HMMA.16816.F32.BF16 R20, R164, R168.reuse, R20 ;  /* 0x000000a8a414723c */ /* 0x088fe40000041814 */
[----:B------:R1:W-:Y:S01]  /*8df0*/  @P4 STL [R1+0x14], R196 ;  /* 0x000014c401004387 */ /* 0x0003e20000100800 */
[C---:B------:R-:W-:Y:S01]  /*8e00*/  LEA R186, P1, R201.reuse, R228, 0x5 ;  /* 0x000000e4c9ba7211 */ /* 0x040fe200078228ff */
        /* <DEDUP_REMOVED lines=14> */
[----:B------:R-:W2:Y:S01]  /*8ef0*/  @P4 LDG.E R226, desc[UR34][R164.64+-0x60] ;  /* 0xffffa022a4e24981 */ /* 0x000ea2000c1e1900 */
[----:B------:R-:W-:Y:S01]  /*8f00*/  UISETP.GT.AND UP0, UPT, UR38, UR46, UPT ;  /* 0x0000002e2600728c */ /* 0x000fe2000bf04270 */
[C---:B------:R-:W-:Y:S03]  /*8f10*/  LEA.HI.X.SX32 R181, R201.reuse, R183, 0x5, P1 ;  /* 0x000000b7c9b57211 */ /* 0x040fe600008f2eff */
[----:B------:R-:W3:Y:S01]  /*8f20*/  @P4 LDG.E R227, desc[UR34][R164.64+-0x80] ;  /* 0xffff8022a4e34981 */ /* 0x000ee2000c1e1900 */
[C---:B------:R-:W-:Y:S04]  /*8f30*/  LEA R178, P1, R201.reuse, R180, 0x5 ;  /* 0x000000b4c9b27211 */ /* 0x040fe800078228ff */
[----:B------:R-:W4:Y:S01]  /*8f40*/  @P4 LDG.E R235, desc[UR34][R164.64+-0x100] ;  /* 0xffff0022a4eb4981 */ /* 0x000f22000c1e1900 */
[C---:B------:R-:W-:Y:S02]  /*8f50*/  LEA.HI.X.SX32 R179, R201.reuse, R181, 0x5, P1 ;  /* 0x000000b5c9b37211 */ /* 0x040fe400008f2eff */
[C---:B-1----:R-:W-:Y:S02]  /*8f60*/  LEA R196, P1, R201.reuse, R178, 0x5 ;  /* 0x000000b2c9c47211 */ /* 0x042fe400078228ff */
[----:B------:R-:W5:Y:S02]  /*8f70*/  @P4 LDG.E R234, desc[UR34][R164.64+-0xe0] ;  /* 0xffff2022a4ea4981 */ /* 0x000f64000c1e1900 */
        /* <DEDUP_REMOVED lines=21> */
[----:B--2---:R-:W-:Y:S05]  /*90d0*/  @P4 STL [R1+0x38], R226 ;  /* 0x000038e201004387 */ /* 0x004fea0000100800 */
[----:B---3--:R1:W-:Y:S05]  /*90e0*/  @P4 STL [R1+0x3c], R227 ;  /* 0x00003ce301004387 */ /* 0x0083ea0000100800 */
[----:B----4-:R-:W-:Y:S05]  /*90f0*/  @P4 STL [R1+0x44], R235 ;  /* 0x000044eb01004387 */ /* 0x010fea0000100800 */
[----:B-----5:R-:W-:Y:S01]  /*9100*/  @P4 STL [R1+0x40], R234 ;  /* 0x000040ea01004387 */ /* 0x020fe20000100800 */
[C---:B-1----:R-:W-:Y:S03]  /*9110*/  IMAD.WIDE R226, R201.reuse, -0xc0, R196 ;  /* 0xffffff40c9e27825 */ /* 0x042fe600078e02c4 */
[C---:B------:R-:W-:Y:S02]  /*9120*/  LEA R176, P1, R201.reuse, R226, 0x5 ;  /* 0x000000e2c9b07211 */ /* 0x040fe400078228ff */
[----:B------:R-:W-:Y:S02]  /*9130*/  REDG.E.ADD.F32.FTZ.RN.STRONG.GPU desc[UR34][R226.64+0x100], R21 ;  /* 0x00010015e20079a6 */ /* 0x000fe4000c12f322 */
        /* <DEDUP_REMOVED lines=13> */
[C---:B------:R-:W-:Y:S02]  /*9210*/  LEA.HI.X.SX32 R169, R201.reuse, R171, 0x5, P1 ;  /* 0x000000abc9a97211 */ /* 0x040fe400008f2eff */
[C---:B------:R-:W-:Y:S02]  /*9220*/  LEA R188, P1, R201.reuse, R168, 0x5 ;  /* 0x000000a8c9bc7211 */ /* 0x040fe400078228ff */
[----:B------:R-:W-:Y:S02]  /*9230*/  LDSM.16.MT88.4 R20, [R204+0x2000] ;  /* 0x00200000cc14783b */ /* 0x000fe40000004200 */
[C---:B------:R-:W-:Y:S03]  /*9240*/  LEA.HI.X.SX32 R189, R201.reuse, R169, 0x5, P1 ;  /* 0x000000a9c9bd7211 */ /* 0x040fe600008f2eff */
        /* <DEDUP_REMOVED lines=22> */
[----:B------:R-:W-:Y:S03]  /*93b0*/  LEA.HI.X.SX32 R11, R201, R5, 0x5, P1 ;  /* 0x00000005c90b7211 */ /* 0x000fe600008f2eff */
[----:B------:R-:W-:Y:S05]  /*93c0*/  REDG.E.ADD.F32.FTZ.RN.STRONG.GPU desc[UR34][R4.64+0x180], R30 ;  /* 0x0001801e040079a6 */ /* 0x000fea000c12f322 */
[----:B------:R-:W-:Y:S05]  /*93d0*/  REDG.E.ADD.F32.FTZ.RN.STRONG.GPU desc[UR34][R10.64+0x180], R31 ;  /* 0x0001801f0a0079a6 */ /* 0x000fea000c12f322 */
[----:B------:R-:W-:Y:S05]  /*93e0*/  LDSM.16.MT88.4 R4, [R3+0x1c000] ;  /* 0x01c000000304783b */ /* 0x000fea0000004200 */
[----:B------:R-:W1:Y:S05]  /*93f0*/  LDSM.16.MT88.4 R8, [R204] ;  /* 0x00000000cc08783b */ /* 0x000e6a0000004200 */
[----:B------:R-:W2:Y:S05]  /*9400*/  LDSM.16.MT88.4 R28, [R204+0x800] ;  /* 0x00080000cc1c783b */ /* 0x000eaa0000004200 */
[----:B------:R-:W3:Y:S05]  /*9410*/  LDSM.16.MT88.4 R164, [R3+0x1e800] ;  /* 0x01e8000003a4783b */ /* 0x000eea0000004200 */
[----:B------:R-:W4:Y:S05]  /*9420*/  LDSM.16.MT88.4 R168, [R0+0x800] ;  /* 0x0008000000a8783b */ /* 0x000f2a0000004200 */
[----:B------:R-:W5:Y:S01]  /*9430*/  LDSM.16.MT88.4 R172, [R204+0x2800] ;  /* 0x00280000ccac783b */ /* 0x000f620000004200 */
        /* <DEDUP_REMOVED lines=23> */
[C---:B---3--:R-:W-:Y:S08]  /*95b0*/  HMMA.16816.F32.BF16 R104, R164.reuse, R28, R104 ;  /* 0x0000001ca468723c */ /* 0x048ff00000041868 */
[-C--:B------:R-:W-:Y:S08]  /*95c0*/  HMMA.16816.F32.BF16 R108, R164, R30.reuse, R108 ;  /* 0x0000001ea46c723c */ /* 0x080ff0000004186c */
[C---:B------:R-:W-:Y:S01]  /*95d0*/  HMMA.16816.F32.BF16 R112, R32.reuse, R30, R112 ;  /* 0x0000001e2070723c */ /* 0x040fe20000041870 */
[----:B------:R-:W2:Y:S07]  /*95e0*/  LDSM.16.MT88.4 R28, [R0+0x3000] ;  /* 0x00300000001c783b */ /* 0x000eae0000004200 */
[-C--:B----4-:R-:W-:Y:S08]  /*95f0*/  HMMA.16816.F32.BF16 R116, R32, R168.reuse, R116 ;  /* 0x000000a82074723c */ /* 0x090ff00000041874 */
[C---:B------:R-:W-:Y:S08]  /*9600*/  HMMA.16816.F32.BF16 R120, R164.reuse, R168, R120 ;  /* 0x000000a8a478723c */ /* 0x040ff00000041878 */
[-C--:B------:R-:W-:Y:S08]  /*9610*/  HMMA.16816.F32.BF16 R124, R164, R170.reuse, R124 ;  /* 0x000000aaa47c723c */ /* 0x080ff0000004187c */
[C---:B------:R-:W-:Y:S01]  /*9620*/  HMMA.16816.F32.BF16 R128, R32.reuse, R170, R128 ;  /* 0x000000aa2080723c */ /* 0x040fe20000041880 */
[----:B------:R-:W-:Y:S07]  /*9630*/  LDSM.16.MT88.4 R168, [R3+0x1d800] ;  /* 0x01d8000003a8783b */ /* 0x000fee0000004200 */
[-C--:B-----5:R-:W-:Y:S08]  /*9640*/  HMMA.16816.F32.BF16 R132, R32, R172.reuse, R132 ;  /* 0x000000ac2084723c */ /* 0x0a0ff00000041884 */
        /* <DEDUP_REMOVED lines=9> */
[----:B------:R4:W5:Y:S07]  /*96e0*/  LDSM.16.MT88.4 R8, [R0+0x3800] ;  /* 0x003800000008783b */ /* 0x00096e0000004200 */
        /* <DEDUP_REMOVED lines=34> */
[----:B------:R-:W-:Y:S01]  /*9910*/  HMMA.16816.F32.BF16 R160, R168, R10, R160 ;  /* 0x0000000aa8a0723c */ /* 0x000fe200000418a0 */
[----:B------:R-:W-:Y:S08]  /*9920*/  @!UPT UIADD3 URZ, UPT, UPT, URZ, URZ, URZ ;  /* 0x000000fffffff290 */ /* 0x000ff0000fffe0ff */
[----:B------:R-:W-:Y:S11]  /*9930*/  BRA.U UP0, `(.L_x_1197) ;  /* 0xffffffad00187547 */ /* 0x000ff6000b83ffff */
[----:B------:R-:W1:Y:S01]  /*9940*/  LDCU UR5, c[0x0][0x500] ;  /* 0x0000a000ff0577ac */ /* 0x000e620008000800 */
[C---:B------:R-:W-:Y:S01]  /*9950*/  IMAD.SHL.U32 R234, R215.reuse, 0x10, RZ ;  /* 0x00000010d7ea7824 */ /* 0x040fe200078e00ff */
[----:B------:R-:W-:Y:S01]  /*9960*/  LOP3.LUT R0, R218, 0xc00, RZ, 0xc0, !PT ;  /* 0x00000c00da007812 */ /* 0x000fe200078ec0ff */
[----:B------:R-:W-:Y:S01]  /*9970*/  IMAD.SHL.U32 R235, R215, 0x2, RZ ;  /* 0x00000002d7eb7824 */ /* 0x000fe200078e00ff */
[----:B------:R-:W-:Y:S01]  /*9980*/  F2FP.BF16.F32.PACK_AB R164, R37, R36 ;  /* 0x0000002425a4723e */ /* 0x000fe200000010ff */
[----:B------:R-:W-:Y:S01]  /*9990*/  IMAD.MOV.U32 R37, RZ, RZ, 0x20 ;  /* 0x00000020ff257424 */ /* 0x000fe200078e00ff */
        /* <DEDUP_REMOVED lines=224> */
.L_x_1198:
        /* <DEDUP_REMOVED lines=12> */
.L_x_1199:
[----:B------:R-:W1:Y:S01]  /*a860*/  LDCU.64 UR8, c[0x0][0x5c8] ;  /* 0x0000b900ff0877ac */ /* 0x000e620008000a00 */
[----:B------:R-:W-:-:S04]  /*a870*/  UIADD3 UR5, UPT, UPT, UR40, UR42, URZ ;  /* 0x0000002a28057290 */ /* 0x000fc8000fffe0ff */
[----:B-1----:R-:W-:Y:S02]  /*a880*/  UIMAD.WIDE.U32 UR16, UR5, UR8, URZ ;  /* 0x00000008051072a5 */ /* 0x002fe4000f8e00ff */
[----:B------:R-:W-:-:S04]  /*a890*/  UIMAD UR5, UR5, UR9, URZ ;  /* 0x00000009050572a4 */ /* 0x000fc8000f8e02ff */
[----:B------:R-:W-:-:S06]  /*a8a0*/  UIADD3 UR5, UPT, UPT, UR17, UR5, URZ ;  /* 0x0000000511057290 */ /* 0x000fcc000fffe0ff */
[----:B--2---:R-:W-:-:S07]  /*a8b0*/  MOV R30, UR5 ;  /* 0x00000005001e7c02 */ /* 0x004fce0008000f00 */
.L_x_1200:
        /* <DEDUP_REMOVED lines=57> */
.L_x_1202:
[----:B------:R-:W-:Y:S05]  /*ac50*/  BSYNC.RECONVERGENT B0 ;  /* 0x0000000000007941 */ /* 0x000fea0003800200 */
.L_x_1201:
        /* <DEDUP_REMOVED lines=16> */
.L_x_1204:
[----:B------:R-:W-:Y:S05]  /*ad60*/  BSYNC.RECONVERGENT B0 ;  /* 0x0000000000007941 */ /* 0x000fea0003800200 */
.L_x_1203:
        /* <DEDUP_REMOVED lines=25> */
.L_x_1206:
[----:B------:R-:W-:Y:S05]  /*af00*/  BSYNC.RECONVERGENT B0 ;  /* 0x0000000000007941 */ /* 0x000fea0003800200 */
.L_x_1205:
        /* <DEDUP_REMOVED lines=19> */
.L_x_1208:
[----:B------:R-:W-:Y:S05]  /*b040*/  BSYNC.RECONVERGENT B0 ;  /* 0x0000000000007941 */ /* 0x000fea0003800200 */
.L_x_1207:
        /* <DEDUP_REMOVED lines=22> */
.L_x_1210:
[----:B------:R-:W-:Y:S05]  /*b1b0*/  BSYNC.RECONVERGENT B0 ;  /* 0x0000000000007941 */ /* 0x000fea0003800200 */
.L_x_1209:
        /* <DEDUP_REMOVED lines=16> */
.L_x_1212:
[----:B------:R-:W-:Y:S05]  /*b2c0*/  BSYNC.RECONVERGENT B0 ;  /* 0x0000000000007941 */ /* 0x000fea0003800200 */
.L_x_1211:
        /* <DEDUP_REMOVED lines=16> */
.L_x_1214:
[----:B------:R-:W-:Y:S05]  /*b3d0*/  BSYNC.RECONVERGENT B0 ;  /* 0x0000000000007941 */ /* 0x000fea0003800200 */
.L_x_1213:
        /* <DEDUP_REMOVED lines=15> */
.L_x_1166:
[----:B------:R-:W-:Y:S05]  /*b4d0*/  BSYNC.RECONVERGENT B1 ;  /* 0x0000000000017941 */ /* 0x000fea0003800200 */
.L_x_1136:
        /* <DEDUP_REMOVED lines=11> */
.L_x_1216:
        /* <DEDUP_REMOVED lines=15> */
.L_x_1268:


//--------------------- .text._ZN5flash25flash_bwd_dot_do_o_kernelILb0E23Flash_bwd_kernel_traitsILi128ELi64ELi128ELi8ELi2ELi4ELi2ELb0ELb0EN7cutlass10bfloat16_tE19Flash_kernel_traitsILi128ELi64ELi128ELi8ES3_EEEEvNS_16Flash_bwd_paramsE --------------------------
	.section	.text._ZN5flash25flash_bwd_dot_do_o_kernelILb0E23Flash_bwd_kernel_traitsILi128ELi64ELi128ELi8ELi2ELi4ELi2ELb0ELb0EN7cutlass10bfloat16_tE19Flash_kernel_traitsILi128ELi64ELi128ELi8ES3_EEEEvNS_16Flash_bwd_paramsE,"ax",@progbits
	.align	128
        .global         _ZN5flash25flash_bwd_dot_do_o_kernelILb0E23Flash_bwd_kernel_traitsILi128ELi64ELi128ELi8ELi2ELi4ELi2ELb0ELb0EN7cutlass10bfloat16_tE19Flash_kernel_traitsILi128ELi64ELi128ELi8ES3_EEEEvNS_16Flash_bwd_paramsE
        .type           _ZN5flash25flash_bwd_dot_do_o_kernelILb0E23Flash_bwd_kernel_traitsILi128ELi64ELi128ELi8ELi2ELi4ELi2ELb0ELb0EN7cutlass10bfloat16_tE19Flash_kernel_traitsILi128ELi64ELi128ELi8ES3_EEEEvNS_16Flash_bwd_paramsE,@function
        .size           _ZN5flash25flash_bwd_dot_do_o_kernelILb0E23Flash_bwd_kernel_traitsILi128ELi64ELi128ELi8ELi2ELi4ELi2ELb0ELb0EN7cutlass10bfloat16_tE19Flash_kernel_traitsILi128ELi64ELi128ELi8ES3_EEEEvNS_16Flash_bwd_paramsE,(.L_x_1269 - _ZN5flash25flash_bwd_dot_do_o_kernelILb0E23Flash_bwd_kernel_traitsILi128ELi64ELi128ELi8ELi2ELi4ELi2ELb0ELb0EN7cutlass10bfloat16_tE19Flash_kernel_traitsILi128ELi64ELi128ELi8ES3_EEEEvNS_16Flash_bwd_paramsE)
        .other          _ZN5flash25flash_bwd_dot_do_o_kernelILb0E23Flash_bwd_kernel_traitsILi128ELi64ELi128ELi8ELi2ELi4ELi2ELb0ELb0EN7cutlass10bfloat16_tE19Flash_kernel_traitsILi128ELi64ELi128ELi8ES3_EEEEvNS_16Flash_bwd_paramsE,@"STO_CUDA_ENTRY STV_DEFAULT"
_ZN5flash25flash_bwd_dot_do_o_kernelILb0E23Flash_bwd_kernel_traitsILi128ELi64ELi128ELi8ELi2ELi4ELi2ELb0ELb0EN7cutlass10bfloat16_tE19Flash_kernel_traitsILi128ELi64ELi128ELi8ES3_EEEEvNS_16Flash_bwd_paramsE:
.text._ZN5flash25flash_bwd_dot_do_o_kernelILb0E23Flash_bwd_kernel_traitsILi128ELi64ELi128ELi8ELi2ELi4ELi2ELb0ELb0EN7cutlass10bfloat16_tE19Flash_kernel_traitsILi128ELi64ELi128ELi8ES3_EEEEvNS_16Flash_bwd_paramsE:
        /* <DEDUP_REMOVED lines=51> */
.L_x_1217:
[----:B------:R-:W0:Y:S08]  /*0330*/  LDC R0, c[0x0][0x3e0] ;  /* 0x0000f800ff007b82 */ /* 0x000e300000000800 */
[----:B------:R-:W1:Y:S01]  /*0340*/  LDC R6, c[0x0][0x444] ;  /* 0x00011100ff067b82 */ /* 0x000e620000000800 */
[----:B0-----:R-:W-:-:S04]  /*0350*/  IMAD R5, R11, R0, UR5 ;  /* 0x000000050b057e24 */ /* 0x001fc8000f8e0200 */
[----:B-1----:R-:W-:-:S07]  /*0360*/  IMAD R5, R5, R6, RZ ;  /* 0x0000000605057224 */ /* 0x002fce00078e02ff */
.L_x_1218:
        /* <DEDUP_REMOVED lines=48> */
.L_x_1220:
[----:B------:R-:W-:Y:S05]  /*0670*/  BSYNC.RECONVERGENT B0 ;  /* 0x0000000000007941 */ /* 0x000fea0003800200 */
.L_x_1219:
        /* <DEDUP_REMOVED lines=19> */
.L_x_1222:
[----:B------:R-:W-:Y:S05]  /*07b0*/  BSYNC.RECONVERGENT B0 ;  /* 0x0000000000007941 */ /* 0x000fea0003800200 */
.L_x_1221:
        /* <DEDUP_REMOVED lines=17> */
.L_x_1224:
[----:B------:R-:W-:Y:S05]  /*08d0*/  BSYNC.RECONVERGENT B0 ;  /* 0x0000000000007941 */ /* 0x000fea0003800200 */
.L_x_1223:
        /* <DEDUP_REMOVED lines=21> */
.L_x_1226:
[----:B------:R-:W-:Y:S05]  /*0a30*/  BSYNC.RECONVERGENT B0 ;  /* 0x0000000000007941 */ /* 0x000fea0003800200 */
.L_x_1225:
        /* <DEDUP_REMOVED lines=125> */
.L_x_1227:
        /* <DEDUP_REMOVED lines=15> */
.L_x_1269:


//--------------------- .text._ZN5flash25flash_bwd_dot_do_o_kernelILb1E23Flash_bwd_kernel_traitsILi128ELi64ELi128ELi8ELi2ELi4ELi2ELb0ELb0EN7cutlass10bfloat16_tE19Flash_kernel_traitsILi128ELi64ELi128ELi8ES3_EEEEvNS_16Flash_bwd_paramsE --------------------------
	.section	.text._ZN5flash25flash_bwd_dot_do_o_kernelILb1E23Flash_bwd_kernel_traitsILi128ELi64ELi128ELi8ELi2ELi4ELi2ELb0ELb0EN7cutlass10bfloat16_tE19Flash_kernel_traitsILi128ELi64ELi128ELi8ES3_EEEEvNS_16Flash_bwd_paramsE,"ax",@progbits
	.align	128
        .global         _ZN5flash25flash_bwd_dot_do_o_kernelILb1E23Flash_bwd_kernel_traitsILi128ELi64ELi128ELi8ELi2ELi4ELi2ELb0ELb0EN7cutlass10bfloat16_tE19Flash_kernel_traitsILi128ELi64ELi128ELi8ES3_EEEEvNS_16Flash_bwd_paramsE
        .type           _ZN5flash25flash_bwd_dot_do_o_kernelILb1E23Flash_bwd_kernel_traitsILi128ELi64ELi128ELi8ELi2ELi4ELi2ELb0ELb0EN7cutlass10bfloat16_tE19Flash_kernel_traitsILi128ELi64ELi128ELi8ES3_EEEEvNS_16Flash_bwd_paramsE,@function
        .size           _ZN5flash25flash_bwd_dot_do_o_kernelILb1E23Flash_bwd_kernel_traitsILi128ELi64ELi128ELi8ELi2ELi4ELi2ELb0ELb0EN7cutlass10bfloat16_tE19Flash_kernel_traitsILi128ELi64ELi128ELi8ES3_EEEEvNS_16Flash_bwd_paramsE,(.L_x_1270 - _ZN5flash25flash_bwd_dot_do_o_kernelILb1E23Flash_bwd_kernel_traitsILi128ELi64ELi128ELi8ELi2ELi4ELi2ELb0ELb0EN7cutlass10bfloat16_tE19Flash_kernel_traitsILi128ELi64ELi128ELi8ES3_EEEEvNS_16Flash_bwd_paramsE)
        .other          _ZN5flash25flash_bwd_dot_do_o_kernelILb1E23Flash_bwd_kernel_traitsILi128ELi64ELi128ELi8ELi2ELi4ELi2ELb0ELb0EN7cutlass10bfloat16_tE19Flash_kernel_traitsILi128ELi64ELi128ELi8ES3_EEEEvNS_16Flash_bwd_paramsE,@"STO_CUDA_ENTRY STV_DEFAULT"
_ZN5flash25flash_bwd_dot_do_o_kernelILb1E23Flash_bwd_kernel_traitsILi128ELi64ELi128ELi8ELi2ELi4ELi2ELb0ELb0EN7cutlass10bfloat16_tE19Flash_kernel_traitsILi128ELi64ELi128ELi8ES3_EEEEvNS_16Flash_bwd_paramsE:
.text._ZN5flash25flash_bwd_dot_do_o_kernelILb1E23Flash_bwd_kernel_traitsILi128ELi64ELi128ELi8ELi2ELi4ELi2ELb0ELb0EN7cutlass10bfloat16_tE19Flash_kernel_traitsILi128ELi64ELi128ELi8ES3_EEEEvNS_16Flash_bwd_paramsE:
        /* <DEDUP_REMOVED lines=59> */
.L_x_1228:
[----:B------:R-:W-:-:S04]  /*03b0*/  IMAD.WIDE.U32 R8, R2, R5, RZ ;  /* 0x0000000502087225 */ /* 0x000fc800078e00ff */
[----:B------:R-:W-:Y:S01]  /*03c0*/  IMAD R13, R3, R5, RZ ;  /* 0x00000005030d7224 */ /* 0x000fe200078e02ff */
[----:B------:R-:W-:-:S03]  /*03d0*/  MOV R11, R8 ;  /* 0x00000008000b7202 */ /* 0x000fc60000000f00 */
[----:B------:R-:W-:-:S07]  /*03e0*/  IMAD.IADD R13, R9, 0x1, R13 ;  /* 0x00000001090d7824 */ /* 0x000fce00078e020d */
.L_x_1229:
        /* <DEDUP_REMOVED lines=21> */
.L_x_1230:
[----:B------:R-:W0:Y:S01]  /*0540*/  LDC R39, c[0x0][0x444] ;  /* 0x00011100ff277b82 */ /* 0x000e220000000800 */
[----:B------:R-:W-:-:S04]  /*0550*/  IMAD R12, R12, R38, R23 ;  /* 0x000000260c0c7224 */ /* 0x000fc800078e0217 */
[----:B0-----:R-:W-:-:S07]  /*0560*/  IMAD R39, R12, R39, RZ ;  /* 0x000000270c277224 */ /* 0x001fce00078e02ff */
.L_x_1231:
        /* <DEDUP_REMOVED lines=50> */
.L_x_1233:
[----:B------:R-:W-:Y:S05]  /*0890*/  BSYNC.RECONVERGENT B0 ;  /* 0x0000000000007941 */ /* 0x000fea0003800200 */
.L_x_1232:
        /* <DEDUP_REMOVED lines=19> */
.L_x_1235:
[----:B------:R-:W-:Y:S05]  /*09d0*/  BSYNC.RECONVERGENT B0 ;  /* 0x0000000000007941 */ /* 0x000fea0003800200 */
.L_x_1234:
        /* <DEDUP_REMOVED lines=24> */
.L_x_1237:
[----:B------:R-:W-:Y:S05]  /*0b60*/  BSYNC.RECONVERGENT B0 ;  /* 0x0000000000007941 */ /* 0x000fea0003800200 */
.L_x_1236:
        /* <DEDUP_REMOVED lines=22> */
.L_x_1239:
[----:B------:R-:W-:Y:S05]  /*0cd0*/  BSYNC.RECONVERGENT B0 ;  /* 0x0000000000007941 */ /* 0x000fea0003800200 */
.L_x_1238:
        /* <DEDUP_REMOVED lines=142> */
.L_x_1240:
        /* <DEDUP_REMOVED lines=12> */
.L_x_1270:


//--------------------- .nv.shared._ZN5flash44flash_bwd_dq_dk_dv_loop_seqk_parallel_kernelI23Flash_bwd_kernel_traitsILi128ELi64ELi64ELi8ELi4ELi2ELi2ELb1ELb0EN7cutlass10bfloat16_tE19Flash_kernel_traitsILi128ELi64ELi64ELi8ES3_EELb0ELb1ELb0ELb0ELb0ELb0ELb0EEEvNS_16Flash_bwd_paramsE --------------------------
	.section	.nv.shared._ZN5flash44flash_bwd_dq_dk_dv_loop_seqk_parallel_kernelI23Flash_bwd_kernel_traitsILi128ELi64ELi64ELi8ELi4ELi2ELi2ELb1ELb0EN7cutlass10bfloat16_tE19Flash_kernel_traitsILi128ELi64ELi64ELi8ES3_EELb0ELb1ELb0ELb0ELb0ELb0ELb0EEEvNS_16Flash_bwd_paramsE,"aw",@nobits
	.sectionflags	@""
	.align	16
	.zero		1024


//--------------------- .nv.shared.reserved.0     --------------------------
	.section	.nv.shared.reserved.0,"aw",@nobits
	.weak		__nv_reservedSMEM_offset_0_alias
	.size		__nv_reservedSMEM_offset_0_alias, 0, 64
	.other		__nv_reservedSMEM_offset_0_alias,@"STO_CUDA_RESERVED_SHARED STV_DEFAULT"
__nv_reservedSMEM_offset_0_alias:
	.zero		0
	.zero		64


//--------------------- .nv.global                --------------------------
	.section	.nv.global,"aw",@nobits
.nv.global:
	.type		_ZN73_INTERNAL_b970be25_37_flash_bwd_hdim128_bf16_causal_sm80_cu_a6473388_28354cute1_E,@object
	.size		_ZN73_INTERNAL_b970be25_37_flash_bwd_hdim128_bf16_causal_sm80_cu_a6473388_28354cute1_E,(_ZN73_INTERNAL_b970be25_37_flash_bwd_hdim128_bf16_causal_sm80_cu_a6473388_28354cuda3std3__45__cpo6cbeginE - _ZN73_INTERNAL_b970be25_37_flash_bwd_hdim128_bf16_causal_sm80_cu_a6473388_28354cute1_E)
_ZN73_INTERNAL_b970be25_37_flash_bwd_hdim128_bf16_causal_sm80_cu_a6473388_28354cute1_E:
	.zero		1
	.type		_ZN73_INTERNAL_b970be25_37_flash_bwd_hdim128_bf16_causal_sm80_cu_a6473388_28354cuda3std3__45__cpo6cbeginE,@object
	.size		_ZN73_INTERNAL_b970be25_37_flash_bwd_hdim128_bf16_causal_sm80_cu_a6473388_28354cuda3std3__45__cpo6cbeginE,(_ZN73_INTERNAL_b970be25_37_flash_bwd_hdim128_bf16_causal_sm80_cu_a6473388_28354cuda3std3__48in_placeE - _ZN73_INTERNAL_b970be25_37_flash_bwd_hdim128_bf16_causal_sm80_cu_a6473388_28354cuda3std3__45__cpo6cbeginE)
_ZN73_INTERNAL_b970be25_37_flash_bwd_hdim128_bf16_causal_sm80_cu_a6473388_28354cuda3std3__45__cpo6cbeginE:
	.zero		1
	.type		_ZN73_INTERNAL_b970be25_37_flash_bwd_hdim128_bf16_causal_sm80_cu_a6473388_28354cuda3std3__48in_placeE,@object
	.size		_ZN73_INTERNAL_b970be25_37_flash_bwd_hdim128_bf16_causal_sm80_cu_a6473388_28354cuda3std3__48in_placeE,(_ZN73_INTERNAL_b970be25_37_flash_bwd_hdim128_bf16_causal_sm80_cu_a6473388_28354cuda3std6ranges3__45__cpo9iter_moveE - _ZN73_INTERNAL_b970be25_37_flash_bwd_hdim128_bf16_causal_sm80_cu_a6473388_28354cuda3std3__48in_placeE)
_ZN73_INTERNAL_b970be25_37_flash_bwd_hdim128_bf16_causal_sm80_cu_a6473388_28354cuda3std3__48in_placeE:
	.zero		1
	.type		_ZN73_INTERNAL_b970be25_37_flash_bwd_hdim128_bf16_causal_sm80_cu_a6473388_28354cuda3std6ranges3__45__cpo9iter_moveE,@object
	.size		_ZN73_INTERNAL_b970be25_37_flash_bwd_hdim128_bf16_causal_sm80_cu_a6473388_28354cuda3std6ranges3__45__cpo9iter_moveE,(_ZN73_INTERNAL_b970be25_37_flash_bwd_hdim128_bf16_causal_sm80_cu_a6473388_28354cuda3std3__45__cpo5beginE - _ZN73_INTERNAL_b970be25_37_flash_bwd_hdim128_bf16_causal_sm80_cu_a6473388_28354cuda3std6ranges3__45__cpo9iter_moveE)
_ZN73_INTERNAL_b970be25_37_flash_bwd_hdim128_bf16_causal_sm80_cu_a6473388_28354cuda3std6ranges3__45__cpo9iter_moveE:
	.zero		1
	.type		_ZN73_INTERNAL_b970be25_37_flash_bwd_hdim128_bf16_causal_sm80_cu_a6473388_28354cuda3std3__45__cpo5beginE,@object
	.size		_ZN73_INTERNAL_b970be25_37_flash_bwd_hdim128_bf16_causal_sm80_cu_a6473388_28354cuda3std3__45__cpo5beginE,(_ZN73_INTERNAL_b970be25_37_flash_bwd_hdim128_bf16_causal_sm80_cu_a6473388_28354cuda3std3__475_GLOBAL__N__b970be25_37_flash_bwd_hdim128_bf16_causal_sm80_cu_a6473388_28356ignoreE - _ZN73_INTERNAL_b970be25_37_flash_bwd_hdim128_bf16_causal_sm80_cu_a6473388_28354cuda3std3__45__cpo5beginE)
_ZN73_INTERNAL_b970be25_37_flash_bwd_hdim128_bf16_causal_sm80_cu_a6473388_28354cuda3std3__45__cpo5beginE:
	.zero		1
	.type		_ZN73_INTERNAL_b970be25_37_flash_bwd_hdim128_bf16_causal_sm80_cu_a6473388_28354cuda3std3__475_GLOBAL__N__b970be25_37_flash_bwd_hdim128_bf16_causal_sm80_cu_a6473388_28356ignoreE,@object
	.size		_ZN73_INTERNAL_b970be25_37_flash_bwd_hdim128_bf16_causal_sm80_cu_a6473388_28354cuda3std3__475_GLOBAL__N__b970be25_37_flash_bwd_hdim128_bf16_causal_sm80_cu_a6473388_28356ignoreE,(_ZN73_INTERNAL_b970be25_37_flash_bwd_hdim128_bf16_causal_sm80_cu_a6473388_28354cute7productE - _ZN73_INTERNAL_b970be25_37_flash_bwd_hdim128_bf16_causal_sm80_cu_a6473388_28354cuda3std3__475_GLOBAL__N__b970be25_37_flash_bwd_hdim128_bf16_causal_sm80_cu_a6473388_28356ignoreE)
_ZN73_INTERNAL_b970be25_37_flash_bwd_hdim128_bf16_causal_sm80_cu_a6473388_28354cuda3std3__475_GLOBAL__N__b970be25_37_flash_bwd_hdim128_bf16_causal_sm80_cu_a6473388_28356ignoreE:
	.zero		1
	.type		_ZN73_INTERNAL_b970be25_37_flash_bwd_hdim128_bf16_causal_sm80_cu_a6473388_28354cute7productE,@object
	.size		_ZN73_INTERNAL_b970be25_37_flash_bwd_hdim128_bf16_causal_sm80_cu_a6473388_28354cute7productE,(_ZN73_INTERNAL_b970be25_37_flash_bwd_hdim128_bf16_causal_sm80_cu_a6473388_28354cuda3std3__45__cpo3endE - _ZN73_INTERNAL_b970be25_37_flash_bwd_hdim128_bf16_causal_sm80_cu_a6473388_28354cute7productE)
_ZN73_INTERNAL_b970be25_37_flash_bwd_hdim128_bf16_causal_sm80_cu_a6473388_28354cute7productE:
	.zero		1
	.type		_ZN73_INTERNAL_b970be25_37_flash_bwd_hdim128_bf16_causal_sm80_cu_a6473388_28354cuda3std3__45__cpo3endE,@object
	.size		_ZN73_INTERNAL_b970be25_37_flash_bwd_hdim128_bf16_causal_sm80_cu_a6473388_28354cuda3std3__45__cpo3endE,(_ZN73_INTERNAL_b970be25_37_flash_bwd_hdim128_bf16_causal_sm80_cu_a6473388_28354cuda3std3__419piecewise_constructE - _ZN73_INTERNAL_b970be25_37_flash_bwd_hdim128_bf16_causal_sm80_cu_a6473388_28354cuda3std3__45__cpo3endE)
_ZN73_INTERNAL_b970be25_37_flash_bwd_hdim128_bf16_causal_sm80_cu_a6473388_28354cuda3std3__45__cpo3endE:
	.zero		1
	.type		_ZN73_INTERNAL_b970be25_37_flash_bwd_hdim128_bf16_causal_sm80_cu_a6473388_28354cuda3std3__419piecewise_constructE,@object
	.size		_ZN73_INTERNAL_b970be25_37_flash_bwd_hdim128_bf16_causal_sm80_cu_a6473388_28354cuda3std3__419piecewise_constructE,(_ZN73_INTERNAL_b970be25_37_flash_bwd_hdim128_bf16_causal_sm80_cu_a6473388_28354cuda3std3__45__cpo4cendE - _ZN73_INTERNAL_b970be25_37_flash_bwd_hdim128_bf16_causal_sm80_cu_a6473388_28354cuda3std3__419piecewise_constructE)
_ZN73_INTERNAL_b970be25_37_flash_bwd_hdim128_bf16_causal_sm80_cu_a6473388_28354cuda3std3__419piecewise_constructE:
	.zero		1
	.type		_ZN73_INTERNAL_b970be25_37_flash_bwd_hdim128_bf16_causal_sm80_cu_a6473388_28354cuda3std3__45__cpo4cendE,@object
	.size		_ZN73_INTERNAL_b970be25_37_flash_bwd_hdim128_bf16_causal_sm80_cu_a6473388_28354cuda3std3__45__cpo4cendE,(_ZN73_INTERNAL_b970be25_37_flash_bwd_hdim128_bf16_causal_sm80_cu_a6473388_28354cuda3std6ranges3__45__cpo4swapE - _ZN73_INTERNAL_b970be25_37_flash_bwd_hdim128_bf16_causal_sm80_cu_a6473388_28354cuda3std3__45__cpo4cendE)
_ZN73_INTERNAL_b970be25_37_flash_bwd_hdim128_bf16_causal_sm80_cu_a6473388_28354cuda3std3__45__cpo4cendE:
	.zero		1
	.type		_ZN73_INTERNAL_b970be25_37_flash_bwd_hdim128_bf16_causal_sm80_cu_a6473388_28354cuda3std6ranges3__45__cpo4swapE,@object
	.size		_ZN73_INTERNAL_b970be25_37_flash_bwd_hdim128_bf16_causal_sm80_cu_a6473388_28354cuda3std6ranges3__45__cpo4swapE,(.L_7 - _ZN73_INTERNAL_b970be25_37_flash_bwd_hdim128_bf16_causal_sm80_cu_a6473388_28354cuda3std6ranges3__45__cpo4swapE)
_ZN73_INTERNAL_b970be25_37_flash_bwd_hdim128_bf16_causal_sm80_cu_a6473388_28354cuda3std6ranges3__45__cpo4swapE:
	.zero		1
.L_7:


//--------------------- .nv.shared._ZN5flash44flash_bwd_dq_dk_dv_loop_seqk_parallel_kernelI23Flash_bwd_kernel_traitsILi128ELi64ELi64ELi8ELi4ELi2ELi2ELb1ELb0EN7cutlass10bfloat16_tE19Flash_kernel_traitsILi128ELi64ELi64ELi8ES3_EELb0ELb1ELb0ELb0ELb1ELb1ELb0EEEvNS_16Flash_bwd_paramsE --------------------------
	.section	.nv.shared._ZN5flash44flash_bwd_dq_dk_dv_loop_seqk_parallel_kernelI23Flash_bwd_kernel_traitsILi128ELi64ELi64ELi8ELi4ELi2ELi2ELb1ELb0EN7cutlass10bfloat16_tE19Flash_kernel_traitsILi128ELi64ELi64ELi8ES3_EELb0ELb1ELb0ELb0ELb1ELb1ELb0EEEvNS_16Flash_bwd_paramsE,"aw",@nobits
	.sectionflags	@""
	.align	16
	.zero		1024


//--------------------- .nv.shared._ZN5flash44flash_bwd_dq_dk_dv_loop_seqk_parallel_kernelI23Flash_bwd_kernel_traitsILi128ELi64ELi64ELi8ELi4ELi2ELi2ELb1ELb0EN7cutlass10bfloat16_tE19Flash_kernel_traitsILi128ELi64ELi64ELi8ES3_EELb0ELb1ELb0ELb0ELb0ELb1ELb0EEEvNS_16Flash_bwd_paramsE --------------------------
	.section	.nv.shared._ZN5flash44flash_bwd_dq_dk_dv_loop_seqk_parallel_kernelI23Flash_bwd_kernel_traitsILi128ELi64ELi64ELi8ELi4ELi2ELi2ELb1ELb0EN7cutlass10bfloat16_tE19Flash_kernel_traitsILi128ELi64ELi64ELi8ES3_EELb0ELb1ELb0ELb0ELb0ELb1ELb0EEEvNS_16Flash_bwd_paramsE,"aw",@nobits
	.sectionflags	@""
	.align	16
	.zero		1024


//--------------------- .nv.shared._ZN5flash44flash_bwd_dq_dk_dv_loop_seqk_parallel_kernelI23Flash_bwd_kernel_traitsILi128ELi64ELi64ELi8ELi4ELi2ELi2ELb1ELb0EN7cutlass10bfloat16_tE19Flash_kernel_traitsILi128ELi64ELi64ELi8ES3_EELb0ELb1ELb0ELb1ELb0ELb0ELb0EEEvNS_16Flash_bwd_paramsE --------------------------
	.section	.nv.shared._ZN5flash44flash_bwd_dq_dk_dv_loop_seqk_parallel_kernelI23Flash_bwd_kernel_traitsILi128ELi64ELi64ELi8ELi4ELi2ELi2ELb1ELb0EN7cutlass10bfloat16_tE19Flash_kernel_traitsILi128ELi64ELi64ELi8ES3_EELb0ELb1ELb0ELb1ELb0ELb0ELb0EEEvNS_16Flash_bwd_paramsE,"aw",@nobits
	.sectionflags	@""
	.align	16
	.zero		1024


//--------------------- .nv.shared._ZN5flash44flash_bwd_dq_dk_dv_loop_seqk_parallel_kernelI23Flash_bwd_kernel_traitsILi128ELi64ELi128ELi8ELi2ELi4ELi2ELb0ELb0EN7cutlass10bfloat16_tE19Flash_kernel_traitsILi128ELi64ELi128ELi8ES3_EELb0ELb1ELb0ELb0ELb0ELb0ELb0EEEvNS_16Flash_bwd_paramsE --------------------------
	.section	.nv.shared._ZN5flash44flash_bwd_dq_dk_dv_loop_seqk_parallel_kernelI23Flash_bwd_kernel_traitsILi128ELi64ELi128ELi8ELi2ELi4ELi2ELb0ELb0EN7cutlass10bfloat16_tE19Flash_kernel_traitsILi128ELi64ELi128ELi8ES3_EELb0ELb1ELb0ELb0ELb0ELb0ELb0EEEvNS_16Flash_bwd_paramsE,"aw",@nobits
	.sectionflags	@""
	.align	16
	.zero		1024


//--------------------- .nv.shared._ZN5flash44flash_bwd_dq_dk_dv_loop_seqk_parallel_kernelI23Flash_bwd_kernel_traitsILi128ELi64ELi128ELi8ELi2ELi4ELi2ELb0ELb0EN7cutlass10bfloat16_tE19Flash_kernel_traitsILi128ELi64ELi128ELi8ES3_EELb0ELb1ELb0ELb0ELb1ELb1ELb0EEEvNS_16Flash_bwd_paramsE --------------------------
	.section	.nv.shared._ZN5flash44flash_bwd_dq_dk_dv_loop_seqk_parallel_kernelI23Flash_bwd_kernel_traitsILi128ELi64ELi128ELi8ELi2ELi4ELi2ELb0ELb0EN7cutlass10bfloat16_tE19Flash_kernel_traitsILi128ELi64ELi128ELi8ES3_EELb0ELb1ELb0ELb0ELb1ELb1ELb0EEEvNS_16Flash_bwd_paramsE,"aw",@nobits
	.sectionflags	@""
	.align	16
	.zero		1024


//--------------------- .nv.shared._ZN5flash44flash_bwd_dq_dk_dv_loop_seqk_parallel_kernelI23Flash_bwd_kernel_traitsILi128ELi64ELi128ELi8ELi2ELi4ELi2ELb0ELb0EN7cutlass10bfloat16_tE19Flash_kernel_traitsILi128ELi64ELi128ELi8ES3_EELb0ELb1ELb0ELb0ELb0ELb1ELb0EEEvNS_16Flash_bwd_paramsE --------------------------
	.section	.nv.shared._ZN5flash44flash_bwd_dq_dk_dv_loop_seqk_parallel_kernelI23Flash_bwd_kernel_traitsILi128ELi64ELi128ELi8ELi2ELi4ELi2ELb0ELb0EN7cutlass10bfloat16_tE19Flash_kernel_traitsILi128ELi64ELi128ELi8ES3_EELb0ELb1ELb0ELb0ELb0ELb1ELb0EEEvNS_16Flash_bwd_paramsE,"aw",@nobits
	.sectionflags	@""
	.align	16
	.zero		1024


//--------------------- .nv.shared._ZN5flash44flash_bwd_dq_dk_dv_loop_seqk_parallel_kernelI23Flash_bwd_kernel_traitsILi128ELi64ELi128ELi8ELi2ELi4ELi2ELb0ELb0EN7cutlass10bfloat16_tE19Flash_kernel_traitsILi128ELi64ELi128ELi8ES3_EELb0ELb1ELb0ELb1ELb0ELb0ELb0EEEvNS_16Flash_bwd_paramsE --------------------------
	.section	.nv.shared._ZN5flash44flash_bwd_dq_dk_dv_loop_seqk_parallel_kernelI23Flash_bwd_kernel_traitsILi128ELi64ELi128ELi8ELi2ELi4ELi2ELb0ELb0EN7cutlass10bfloat16_tE19Flash_kernel_traitsILi128ELi64ELi128ELi8ES3_EELb0ELb1ELb0ELb1ELb0ELb0ELb0EEEvNS_16Flash_bwd_paramsE,"aw",@nobits
	.sectionflags	@""
	.align	16
	.zero		1024


//--------------------- .nv.shared._ZN5flash27flash_bwd_convert_dq_kernelI23Flash_bwd_kernel_traitsILi128ELi64ELi64ELi8ELi4ELi2ELi2ELb1ELb0EN7cutlass10bfloat16_tE19Flash_kernel_traitsILi128ELi64ELi64ELi8ES3_EEEEvNS_16Flash_bwd_paramsEi --------------------------
	.section	.nv.shared._ZN5flash27flash_bwd_convert_dq_kernelI23Flash_bwd_kernel_traitsILi128ELi64ELi64ELi8ELi4ELi2ELi2ELb1ELb0EN7cutlass10bfloat16_tE19Flash_kernel_traitsILi128ELi64ELi64ELi8ES3_EEEEvNS_16Flash_bwd_paramsEi,"aw",@nobits
	.sectionflags	@""
	.align	16
	.zero		1024


//--------------------- .nv.shared._ZN5flash44flash_bwd_dq_dk_dv_loop_seqk_parallel_kernelI23Flash_bwd_kernel_traitsILi128ELi64ELi64ELi8ELi4ELi2ELi2ELb1ELb0EN7cutlass10bfloat16_tE19Flash_kernel_traitsILi128ELi64ELi64ELi8ES3_EELb1ELb1ELb0ELb0ELb0ELb0ELb0EEEvNS_16Flash_bwd_paramsE --------------------------
	.section	.nv.shared._ZN5flash44flash_bwd_dq_dk_dv_loop_seqk_parallel_kernelI23Flash_bwd_kernel_traitsILi128ELi64ELi64ELi8ELi4ELi2ELi2ELb1ELb0EN7cutlass10bfloat16_tE19Flash_kernel_traitsILi128ELi64ELi64ELi8ES3_EELb1ELb1ELb0ELb0ELb0ELb0ELb0EEEvNS_16Flash_bwd_paramsE,"aw",@nobits
	.sectionflags	@""
	.align	16
	.zero		1024


//--------------------- .nv.shared._ZN5flash44flash_bwd_dq_dk_dv_loop_seqk_parallel_kernelI23Flash_bwd_kernel_traitsILi128ELi64ELi64ELi8ELi4ELi2ELi2ELb1ELb0EN7cutlass10bfloat16_tE19Flash_kernel_traitsILi128ELi64ELi64ELi8ES3_EELb0ELb1ELb0ELb0ELb0ELb0ELb1EEEvNS_16Flash_bwd_paramsE --------------------------
	.section	.nv.shared._ZN5flash44flash_bwd_dq_dk_dv_loop_seqk_parallel_kernelI23Flash_bwd_kernel_traitsILi128ELi64ELi64ELi8ELi4ELi2ELi2ELb1ELb0EN7cutlass10bfloat16_tE19Flash_kernel_traitsILi128ELi64ELi64ELi8ES3_EELb0ELb1ELb0ELb0ELb0ELb0ELb1EEEvNS_16Flash_bwd_paramsE,"aw",@nobits
	.sectionflags	@""
	.align	16
	.zero		1024


//--------------------- .nv.shared._ZN5flash44flash_bwd_dq_dk_dv_loop_seqk_parallel_kernelI23Flash_bwd_kernel_traitsILi128ELi64ELi64ELi8ELi4ELi2ELi2ELb1ELb0EN7cutlass10bfloat16_tE19Flash_kernel_traitsILi128ELi64ELi64ELi8ES3_EELb1ELb1ELb0ELb0ELb1ELb1ELb0EEEvNS_16Flash_bwd_paramsE --------------------------
	.section	.nv.shared._ZN5flash44flash_bwd_dq_dk_dv_loop_seqk_parallel_kernelI23Flash_bwd_kernel_traitsILi128ELi64ELi64ELi8ELi4ELi2ELi2ELb1ELb0EN7cutlass10bfloat16_tE19Flash_kernel_traitsILi128ELi64ELi64ELi8ES3_EELb1ELb1ELb0ELb0ELb1ELb1ELb0EEEvNS_16Flash_bwd_paramsE,"aw",@nobits
	.sectionflags	@""
	.align	16
	.zero		1024


//--------------------- .nv.shared._ZN5flash44flash_bwd_dq_dk_dv_loop_seqk_parallel_kernelI23Flash_bwd_kernel_traitsILi128ELi64ELi64ELi8ELi4ELi2ELi2ELb1ELb0EN7cutlass10bfloat16_tE19Flash_kernel_traitsILi128ELi64ELi64ELi8ES3_EELb0ELb1ELb0ELb0ELb1ELb1ELb1EEEvNS_16Flash_bwd_paramsE --------------------------
	.section	.nv.shared._ZN5flash44flash_bwd_dq_dk_dv_loop_seqk_parallel_kernelI23Flash_bwd_kernel_traitsILi128ELi64ELi64ELi8ELi4ELi2ELi2ELb1ELb0EN7cutlass10bfloat16_tE19Flash_kernel_traitsILi128ELi64ELi64ELi8ES3_EELb0ELb1ELb0ELb0ELb1ELb1ELb1EEEvNS_16Flash_bwd_paramsE,"aw",@nobits
	.sectionflags	@""
	.align	16
	.zero		1024


//--------------------- .nv.shared._ZN5flash44flash_bwd_dq_dk_dv_loop_seqk_parallel_kernelI23Flash_bwd_kernel_traitsILi128ELi64ELi64ELi8ELi4ELi2ELi2ELb1ELb0EN7cutlass10bfloat16_tE19Flash_kernel_traitsILi128ELi64ELi64ELi8ES3_EELb1ELb1ELb0ELb0ELb0ELb1ELb0EEEvNS_16Flash_bwd_paramsE --------------------------
	.section	.nv.shared._ZN5flash44flash_bwd_dq_dk_dv_loop_seqk_parallel_kernelI23Flash_bwd_kernel_traitsILi128ELi64ELi64ELi8ELi4ELi2ELi2ELb1ELb0EN7cutlass10bfloat16_tE19Flash_kernel_traitsILi128ELi64ELi64ELi8ES3_EELb1ELb1ELb0ELb0ELb0ELb1ELb0EEEvNS_16Flash_bwd_paramsE,"aw",@nobits
	.sectionflags	@""
	.align	16
	.zero		1024


//--------------------- .nv.shared._ZN5flash44flash_bwd_dq_dk_dv_loop_seqk_parallel_kernelI23Flash_bwd_kernel_traitsILi128ELi64ELi64ELi8ELi4ELi2ELi2ELb1ELb0EN7cutlass10bfloat16_tE19Flash_kernel_traitsILi128ELi64ELi64ELi8ES3_EELb0ELb1ELb0ELb0ELb0ELb1ELb1EEEvNS_16Flash_bwd_paramsE --------------------------
	.section	.nv.shared._ZN5flash44flash_bwd_dq_dk_dv_loop_seqk_parallel_kernelI23Flash_bwd_kernel_traitsILi128ELi64ELi64ELi8ELi4ELi2ELi2ELb1ELb0EN7cutlass10bfloat16_tE19Flash_kernel_traitsILi128ELi64ELi64ELi8ES3_EELb0ELb1ELb0ELb0ELb0ELb1ELb1EEEvNS_16Flash_bwd_paramsE,"aw",@nobits
	.sectionflags	@""
	.align	16
	.zero		1024


//--------------------- .nv.shared._ZN5flash44flash_bwd_dq_dk_dv_loop_seqk_parallel_kernelI23Flash_bwd_kernel_traitsILi128ELi64ELi64ELi8ELi4ELi2ELi2ELb1ELb0EN7cutlass10bfloat16_tE19Flash_kernel_traitsILi128ELi64ELi64ELi8ES3_EELb1ELb1ELb0ELb1ELb0ELb0ELb0EEEvNS_16Flash_bwd_paramsE --------------------------
	.section	.nv.shared._ZN5flash44flash_bwd_dq_dk_dv_loop_seqk_parallel_kernelI23Flash_bwd_kernel_traitsILi128ELi64ELi64ELi8ELi4ELi2ELi2ELb1ELb0EN7cutlass10bfloat16_tE19Flash_kernel_traitsILi128ELi64ELi64ELi8ES3_EELb1ELb1ELb0ELb1ELb0ELb0ELb0EEEvNS_16Flash_bwd_paramsE,"aw",@nobits
	.sectionflags	@""
	.align	16
	.zero		1024


//--------------------- .nv.shared._ZN5flash44flash_bwd_dq_dk_dv_loop_seqk_parallel_kernelI23Flash_bwd_kernel_traitsILi128ELi64ELi64ELi8ELi4ELi2ELi2ELb1ELb0EN7cutlass10bfloat16_tE19Flash_kernel_traitsILi128ELi64ELi64ELi8ES3_EELb0ELb1ELb0ELb1ELb0ELb0ELb1EEEvNS_16Flash_bwd_paramsE --------------------------
	.section	.nv.shared._ZN5flash44flash_bwd_dq_dk_dv_loop_seqk_parallel_kernelI23Flash_bwd_kernel_traitsILi128ELi64ELi64ELi8ELi4ELi2ELi2ELb1ELb0EN7cutlass10bfloat16_tE19Flash_kernel_traitsILi128ELi64ELi64ELi8ES3_EELb0ELb1ELb0ELb1ELb0ELb0ELb1EEEvNS_16Flash_bwd_paramsE,"aw",@nobits
	.sectionflags	@""
	.align	16
	.zero		1024


//--------------------- .nv.shared._ZN5flash25flash_bwd_dot_do_o_kernelILb0E23Flash_bwd_kernel_traitsILi128ELi64ELi64ELi8ELi4ELi2ELi2ELb1ELb0EN7cutlass10bfloat16_tE19Flash_kernel_traitsILi128ELi64ELi64ELi8ES3_EEEEvNS_16Flash_bwd_paramsE --------------------------
	.section	.nv.shared._ZN5flash25flash_bwd_dot_do_o_kernelILb0E23Flash_bwd_kernel_traitsILi128ELi64ELi64ELi8ELi4ELi2ELi2ELb1ELb0EN7cutlass10bfloat16_tE19Flash_kernel_traitsILi128ELi64ELi64ELi8ES3_EEEEvNS_16Flash_bwd_paramsE,"aw",@nobits
	.sectionflags	@""
	.align	16
	.zero		1024


//--------------------- .nv.shared._ZN5flash25flash_bwd_dot_do_o_kernelILb1E23Flash_bwd_kernel_traitsILi128ELi64ELi64ELi8ELi4ELi2ELi2ELb1ELb0EN7cutlass10bfloat16_tE19Flash_kernel_traitsILi128ELi64ELi64ELi8ES3_EEEEvNS_16Flash_bwd_paramsE --------------------------
	.section	.nv.shared._ZN5flash25flash_bwd_dot_do_o_kernelILb1E23Flash_bwd_kernel_traitsILi128ELi64ELi64ELi8ELi4ELi2ELi2ELb1ELb0EN7cutlass10bfloat16_tE19Flash_kernel_traitsILi128ELi64ELi64ELi8ES3_EEEEvNS_16Flash_bwd_paramsE,"aw",@nobits
	.sectionflags	@""
	.align	16
	.zero		1024


//--------------------- .nv.shared._ZN5flash27flash_bwd_convert_dq_kernelI23Flash_bwd_kernel_traitsILi128ELi64ELi128ELi8ELi2ELi4ELi2ELb0ELb0EN7cutlass10bfloat16_tE19Flash_kernel_traitsILi128ELi64ELi128ELi8ES3_EEEEvNS_16Flash_bwd_paramsEi --------------------------
	.section	.nv.shared._ZN5flash27flash_bwd_convert_dq_kernelI23Flash_bwd_kernel_traitsILi128ELi64ELi128ELi8ELi2ELi4ELi2ELb0ELb0EN7cutlass10bfloat16_tE19Flash_kernel_traitsILi128ELi64ELi128ELi8ES3_EEEEvNS_16Flash_bwd_paramsEi,"aw",@nobits
	.sectionflags	@""
	.align	16
	.zero		1024


//--------------------- .nv.shared._ZN5flash44flash_bwd_dq_dk_dv_loop_seqk_parallel_kernelI23Flash_bwd_kernel_traitsILi128ELi64ELi128ELi8ELi2ELi4ELi2ELb0ELb0EN7cutlass10bfloat16_tE19Flash_kernel_traitsILi128ELi64ELi128ELi8ES3_EELb1ELb1ELb0ELb0ELb0ELb0ELb0EEEvNS_16Flash_bwd_paramsE --------------------------
	.section	.nv.shared._ZN5flash44flash_bwd_dq_dk_dv_loop_seqk_parallel_kernelI23Flash_bwd_kernel_traitsILi128ELi64ELi128ELi8ELi2ELi4ELi2ELb0ELb0EN7cutlass10bfloat16_tE19Flash_kernel_traitsILi128ELi64ELi128ELi8ES3_EELb1ELb1ELb0ELb0ELb0ELb0ELb0EEEvNS_16Flash_bwd_paramsE,"aw",@nobits
	.sectionflags	@""
	.align	16
	.zero		1024


//--------------------- .nv.shared._ZN5flash44flash_bwd_dq_dk_dv_loop_seqk_parallel_kernelI23Flash_bwd_kernel_traitsILi128ELi64ELi128ELi8ELi2ELi4ELi2ELb0ELb0EN7cutlass10bfloat16_tE19Flash_kernel_traitsILi128ELi64ELi128ELi8ES3_EELb0ELb1ELb0ELb0ELb0ELb0ELb1EEEvNS_16Flash_bwd_paramsE --------------------------
	.section	.nv.shared._ZN5flash44flash_bwd_dq_dk_dv_loop_seqk_parallel_kernelI23Flash_bwd_kernel_traitsILi128ELi64ELi128ELi8ELi2ELi4ELi2ELb0ELb0EN7cutlass10bfloat16_tE19Flash_kernel_traitsILi128ELi64ELi128ELi8ES3_EELb0ELb1ELb0ELb0ELb0ELb0ELb1EEEvNS_16Flash_bwd_paramsE,"aw",@nobits
	.sectionflags	@""
	.align	16
	.zero		1024


//--------------------- .nv.shared._ZN5flash44flash_bwd_dq_dk_dv_loop_seqk_parallel_kernelI23Flash_bwd_kernel_traitsILi128ELi64ELi128ELi8ELi2ELi4ELi2ELb0ELb0EN7cutlass10bfloat16_tE19Flash_kernel_traitsILi128ELi64ELi128ELi8ES3_EELb1ELb1ELb0ELb0ELb1ELb1ELb0EEEvNS_16Flash_bwd_paramsE --------------------------
	.section	.nv.shared._ZN5flash44flash_bwd_dq_dk_dv_loop_seqk_parallel_kernelI23Flash_bwd_kernel_traitsILi128ELi64ELi128ELi8ELi2ELi4ELi2ELb0ELb0EN7cutlass10bfloat16_tE19Flash_kernel_traitsILi128ELi64ELi128ELi8ES3_EELb1ELb1ELb0ELb0ELb1ELb1ELb0EEEvNS_16Flash_bwd_paramsE,"aw",@nobits
	.sectionflags	@""
	.align	16
	.zero		1024


//--------------------- .nv.shared._ZN5flash44flash_bwd_dq_dk_dv_loop_seqk_parallel_kernelI23Flash_bwd_kernel_traitsILi128ELi64ELi128ELi8ELi2ELi4ELi2ELb0ELb0EN7cutlass10bfloat16_tE19Flash_kernel_traitsILi128ELi64ELi128ELi8ES3_EELb0ELb1ELb0ELb0ELb1ELb1ELb1EEEvNS_16Flash_bwd_paramsE --------------------------
	.section	.nv.shared._ZN5flash44flash_bwd_dq_dk_dv_loop_seqk_parallel_kernelI23Flash_bwd_kernel_traitsILi128ELi64ELi128ELi8ELi2ELi4ELi2ELb0ELb0EN7cutlass10bfloat16_tE19Flash_kernel_traitsILi128ELi64ELi128ELi8ES3_EELb0ELb1ELb0ELb0ELb1ELb1ELb1EEEvNS_16Flash_bwd_paramsE,"aw",@nobits
	.sectionflags	@""
	.align	16
	.zero		1024


//--------------------- .nv.shared._ZN5flash44flash_bwd_dq_dk_dv_loop_seqk_parallel_kernelI23Flash_bwd_kernel_traitsILi128ELi64ELi128ELi8ELi2ELi4ELi2ELb0ELb0EN7cutlass10bfloat16_tE19Flash_kernel_traitsILi128ELi64ELi128ELi8ES3_EELb1ELb1ELb0ELb0ELb0ELb1ELb0EEEvNS_16Flash_bwd_paramsE --------------------------
	.section	.nv.shared._ZN5flash44flash_bwd_dq_dk_dv_loop_seqk_parallel_kernelI23Flash_bwd_kernel_traitsILi128ELi64ELi128ELi8ELi2ELi4ELi2ELb0ELb0EN7cutlass10bfloat16_tE19Flash_kernel_traitsILi128ELi64ELi128ELi8ES3_EELb1ELb1ELb0ELb0ELb0ELb1ELb0EEEvNS_16Flash_bwd_paramsE,"aw",@nobits
	.sectionflags	@""
	.align	16
	.zero		1024


//--------------------- .nv.shared._ZN5flash44flash_bwd_dq_dk_dv_loop_seqk_parallel_kernelI23Flash_bwd_kernel_traitsILi128ELi64ELi128ELi8ELi2ELi4ELi2ELb0ELb0EN7cutlass10bfloat16_tE19Flash_kernel_traitsILi128ELi64ELi128ELi8ES3_EELb0ELb1ELb0ELb0ELb0ELb1ELb1EEEvNS_16Flash_bwd_paramsE --------------------------
	.section	.nv.shared._ZN5flash44flash_bwd_dq_dk_dv_loop_seqk_parallel_kernelI23Flash_bwd_kernel_traitsILi128ELi64ELi128ELi8ELi2ELi4ELi2ELb0ELb0EN7cutlass10bfloat16_tE19Flash_kernel_traitsILi128ELi64ELi128ELi8ES3_EELb0ELb1ELb0ELb0ELb0ELb1ELb1EEEvNS_16Flash_bwd_paramsE,"aw",@nobits
	.sectionflags	@""
	.align	16
	.zero		1024


//--------------------- .nv.shared._ZN5flash44flash_bwd_dq_dk_dv_loop_seqk_parallel_kernelI23Flash_bwd_kernel_traitsILi128ELi64ELi128ELi8ELi2ELi4ELi2ELb0ELb0EN7cutlass10bfloat16_tE19Flash_kernel_traitsILi128ELi64ELi128ELi8ES3_EELb1ELb1ELb0ELb1ELb0ELb0ELb0EEEvNS_16Flash_bwd_paramsE --------------------------
	.section	.nv.shared._ZN5flash44flash_bwd_dq_dk_dv_loop_seqk_parallel_kernelI23Flash_bwd_kernel_traitsILi128ELi64ELi128ELi8ELi2ELi4ELi2ELb0ELb0EN7cutlass10bfloat16_tE19Flash_kernel_traitsILi128ELi64ELi128ELi8ES3_EELb1ELb1ELb0ELb1ELb0ELb0ELb0EEEvNS_16Flash_bwd_paramsE,"aw",@nobits
	.sectionflags	@""
	.align	16
	.zero		1024


//--------------------- .nv.shared._ZN5flash44flash_bwd_dq_dk_dv_loop_seqk_parallel_kernelI23Flash_bwd_kernel_traitsILi128ELi64ELi128ELi8ELi2ELi4ELi2ELb0ELb0EN7cutlass10bfloat16_tE19Flash_kernel_traitsILi128ELi64ELi128ELi8ES3_EELb0ELb1ELb0ELb1ELb0ELb0ELb1EEEvNS_16Flash_bwd_paramsE --------------------------
	.section	.nv.shared._ZN5flash44flash_bwd_dq_dk_dv_loop_seqk_parallel_kernelI23Flash_bwd_kernel_traitsILi128ELi64ELi128ELi8ELi2ELi4ELi2ELb0ELb0EN7cutlass10bfloat16_tE19Flash_kernel_traitsILi128ELi64ELi128ELi8ES3_EELb0ELb1ELb0ELb1ELb0ELb0ELb1EEEvNS_16Flash_bwd_paramsE,"aw",@nobits
	.sectionflags	@""
	.align	16
	.zero		1024


//--------------------- .nv.shared._ZN5flash25flash_bwd_dot_do_o_kernelILb0E23Flash_bwd_kernel_traitsILi128ELi64ELi128ELi8ELi2ELi4ELi2ELb0ELb0EN7cutlass10bfloat16_tE19Flash_kernel_traitsILi128ELi64ELi128ELi8ES3_EEEEvNS_16Flash_bwd_paramsE --------------------------
	.section	.nv.shared._ZN5flash25flash_bwd_dot_do_o_kernelILb0E23Flash_bwd_kernel_traitsILi128ELi64ELi128ELi8ELi2ELi4ELi2ELb0ELb0EN7cutlass10bfloat16_tE19Flash_kernel_traitsILi128ELi64ELi128ELi8ES3_EEEEvNS_16Flash_bwd_paramsE,"aw",@nobits
	.sectionflags	@""
	.align	16
	.zero		1024


//--------------------- .nv.shared._ZN5flash25flash_bwd_dot_do_o_kernelILb1E23Flash_bwd_kernel_traitsILi128ELi64ELi128ELi8ELi2ELi4ELi2ELb0ELb0EN7cutlass10bfloat16_tE19Flash_kernel_traitsILi128ELi64ELi128ELi8ES3_EEEEvNS_16Flash_bwd_paramsE --------------------------
	.section	.nv.shared._ZN5flash25flash_bwd_dot_do_o_kernelILb1E23Flash_bwd_kernel_traitsILi128ELi64ELi128ELi8ELi2ELi4ELi2ELb0ELb0EN7cutlass10bfloat16_tE19Flash_kernel_traitsILi128ELi64ELi128ELi8ES3_EEEEvNS_16Flash_bwd_paramsE,"aw",@nobits
	.sectionflags	@""
	.align	16
	.zero		1024


//--------------------- .nv.constant0._ZN5flash44flash_bwd_dq_dk_dv_loop_seqk_parallel_kernelI23Flash_bwd_kernel_traitsILi128ELi64ELi64ELi8ELi4ELi2ELi2ELb1ELb0EN7cutlass10bfloat16_tE19Flash_kernel_traitsILi128ELi64ELi64ELi8ES3_EELb0ELb1ELb0ELb0ELb0ELb0ELb0EEEvNS_16Flash_bwd_paramsE --------------------------
	.section	.nv.constant0._ZN5flash44flash_bwd_dq_dk_dv_loop_seqk_parallel_kernelI23Flash_bwd_kernel_traitsILi128ELi64ELi64ELi8ELi4ELi2ELi2ELb1ELb0EN7cutlass10bfloat16_tE19Flash_kernel_traitsILi128ELi64ELi64ELi8ES3_EELb0ELb1ELb0ELb0ELb0ELb0ELb0EEEvNS_16Flash_bwd_paramsE,"a",@progbits
	.sectionflags	@""
	.align	4
.nv.constant0._ZN5flash44flash_bwd_dq_dk_dv_loop_seqk_parallel_kernelI23Flash_bwd_kernel_traitsILi128ELi64ELi64ELi8ELi4ELi2ELi2ELb1ELb0EN7cutlass10bfloat16_tE19Flash_kernel_traitsILi128ELi64ELi64ELi8ES3_EELb0ELb1ELb0ELb0ELb0ELb0ELb0EEEvNS_16Flash_bwd_paramsE:
	.zero		1536


//--------------------- .nv.constant0._ZN5flash44flash_bwd_dq_dk_dv_loop_seqk_parallel_kernelI23Flash_bwd_kernel_traitsILi128ELi64ELi64ELi8ELi4ELi2ELi2ELb1ELb0EN7cutlass10bfloat16_tE19Flash_kernel_traitsILi128ELi64ELi64ELi8ES3_EELb0ELb1ELb0ELb0ELb1ELb1ELb0EEEvNS_16Flash_bwd_paramsE --------------------------
	.section	.nv.constant0._ZN5flash44flash_bwd_dq_dk_dv_loop_seqk_parallel_kernelI23Flash_bwd_kernel_traitsILi128ELi64ELi64ELi8ELi4ELi2ELi2ELb1ELb0EN7cutlass10bfloat16_tE19Flash_kernel_traitsILi128ELi64ELi64ELi8ES3_EELb0ELb1ELb0ELb0ELb1ELb1ELb0EEEvNS_16Flash_bwd_paramsE,"a",@progbits
	.sectionflags	@""
	.align	4
.nv.constant0._ZN5flash44flash_bwd_dq_dk_dv_loop_seqk_parallel_kernelI23Flash_bwd_kernel_traitsILi128ELi64ELi64ELi8ELi4ELi2ELi2ELb1ELb0EN7cutlass10bfloat16_tE19Flash_kernel_traitsILi128ELi64ELi64ELi8ES3_EELb0ELb1ELb0ELb0ELb1ELb1ELb0EEEvNS_16Flash_bwd_paramsE:
	.zero		1536


//--------------------- .nv.constant0._ZN5flash44flash_bwd_dq_dk_dv_loop_seqk_parallel_kernelI23Flash_bwd_kernel_traitsILi128ELi64ELi64ELi8ELi4ELi2ELi2ELb1ELb0EN7cutlass10bfloat16_tE19Flash_kernel_traitsILi128ELi64ELi64ELi8ES3_EELb0ELb1ELb0ELb0ELb0ELb1ELb0EEEvNS_16Flash_bwd_paramsE --------------------------
	.section	.nv.constant0._ZN5flash44flash_bwd_dq_dk_dv_loop_seqk_parallel_kernelI23Flash_bwd_kernel_traitsILi128ELi64ELi64ELi8ELi4ELi2ELi2ELb1ELb0EN7cutlass10bfloat16_tE19Flash_kernel_traitsILi128ELi64ELi64ELi8ES3_EELb0ELb1ELb0ELb0ELb0ELb1ELb0EEEvNS_16Flash_bwd_paramsE,"a",@progbits
	.sectionflags	@""
	.align	4
.nv.constant0._ZN5flash44flash_bwd_dq_dk_dv_loop_seqk_parallel_kernelI23Flash_bwd_kernel_traitsILi128ELi64ELi64ELi8ELi4ELi2ELi2ELb1ELb0EN7cutlass10bfloat16_tE19Flash_kernel_traitsILi128ELi64ELi64ELi8ES3_EELb0ELb1ELb0ELb0ELb0ELb1ELb0EEEvNS_16Flash_bwd_paramsE:
	.zero		1536


//--------------------- .nv.constant0._ZN5flash44flash_bwd_dq_dk_dv_loop_seqk_parallel_kernelI23Flash_bwd_kernel_traitsILi128ELi64ELi64ELi8ELi4ELi2ELi2ELb1ELb0EN7cutlass10bfloat16_tE19Flash_kernel_traitsILi128ELi64ELi64ELi8ES3_EELb0ELb1ELb0ELb1ELb0ELb0ELb0EEEvNS_16Flash_bwd_paramsE --------------------------
	.section	.nv.constant0._ZN5flash44flash_bwd_dq_dk_dv_loop_seqk_parallel_kernelI23Flash_bwd_kernel_traitsILi128ELi64ELi64ELi8ELi4ELi2ELi2ELb1ELb0EN7cutlass10bfloat16_tE19Flash_kernel_traitsILi128ELi64ELi64ELi8ES3_EELb0ELb1ELb0ELb1ELb0ELb0ELb0EEEvNS_16Flash_bwd_paramsE,"a",@progbits
	.sectionflags	@""
	.align	4
.nv.constant0._ZN5flash44flash_bwd_dq_dk_dv_loop_seqk_parallel_kernelI23Flash_bwd_kernel_traitsILi128ELi64ELi64ELi8ELi4ELi2ELi2ELb1ELb0EN7cutlass10bfloat16_tE19Flash_kernel_traitsILi128ELi64ELi64ELi8ES3_EELb0ELb1ELb0ELb1ELb0ELb0ELb0EEEvNS_16Flash_bwd_paramsE:
	.zero		1536


//--------------------- .nv.constant0._ZN5flash44flash_bwd_dq_dk_dv_loop_seqk_parallel_kernelI23Flash_bwd_kernel_traitsILi128ELi64ELi128ELi8ELi2ELi4ELi2ELb0ELb0EN7cutlass10bfloat16_tE19Flash_kernel_traitsILi128ELi64ELi128ELi8ES3_EELb0ELb1ELb0ELb0ELb0ELb0ELb0EEEvNS_16Flash_bwd_paramsE --------------------------
	.section	.nv.constant0._ZN5flash44flash_bwd_dq_dk_dv_loop_seqk_parallel_kernelI23Flash_bwd_kernel_traitsILi128ELi64ELi128ELi8ELi2ELi4ELi2ELb0ELb0EN7cutlass10bfloat16_tE19Flash_kernel_traitsILi128ELi64ELi128ELi8ES3_EELb0ELb1ELb0ELb0ELb0ELb0ELb0EEEvNS_16Flash_bwd_paramsE,"a",@progbits
	.sectionflags	@""
	.align	4
.nv.constant0._ZN5flash44flash_bwd_dq_dk_dv_loop_seqk_parallel_kernelI23Flash_bwd_kernel_traitsILi128ELi64ELi128ELi8ELi2ELi4ELi2ELb0ELb0EN7cutlass10bfloat16_tE19Flash_kernel_traitsILi128ELi64ELi128ELi8ES3_EELb0ELb1ELb0ELb0ELb0ELb0ELb0EEEvNS_16Flash_bwd_paramsE:
	.zero		1536


//--------------------- .nv.constant0._ZN5flash44flash_bwd_dq_dk_dv_loop_seqk_parallel_kernelI23Flash_bwd_kernel_traitsILi128ELi64ELi128ELi8ELi2ELi4ELi2ELb0ELb0EN7cutlass10bfloat16_tE19Flash_kernel_traitsILi128ELi64ELi128ELi8ES3_EELb0ELb1ELb0ELb0ELb1ELb1ELb0EEEvNS_16Flash_bwd_paramsE --------------------------
	.section	.nv.constant0._ZN5flash44flash_bwd_dq_dk_dv_loop_seqk_parallel_kernelI23Flash_bwd_kernel_traitsILi128ELi64ELi128ELi8ELi2ELi4ELi2ELb0ELb0EN7cutlass10bfloat16_tE19Flash_kernel_traitsILi128ELi64ELi128ELi8ES3_EELb0ELb1ELb0ELb0ELb1ELb1ELb0EEEvNS_16Flash_bwd_paramsE,"a",@progbits
	.sectionflags	@""
	.align	4
.nv.constant0._ZN5flash44flash_bwd_dq_dk_dv_loop_seqk_parallel_kernelI23Flash_bwd_kernel_traitsILi128ELi64ELi128ELi8ELi2ELi4ELi2ELb0ELb0EN7cutlass10bfloat16_tE19Flash_kernel_traitsILi128ELi64ELi128ELi8ES3_EELb0ELb1ELb0ELb0ELb1ELb1ELb0EEEvNS_16Flash_bwd_paramsE:
	.zero		1536


//--------------------- .nv.constant0._ZN5flash44flash_bwd_dq_dk_dv_loop_seqk_parallel_kernelI23Flash_bwd_kernel_traitsILi128ELi64ELi128ELi8ELi2ELi4ELi2ELb0ELb0EN7cutlass10bfloat16_tE19Flash_kernel_traitsILi128ELi64ELi128ELi8ES3_EELb0ELb1ELb0ELb0ELb0ELb1ELb0EEEvNS_16Flash_bwd_paramsE --------------------------
	.section	.nv.constant0._ZN5flash44flash_bwd_dq_dk_dv_loop_seqk_parallel_kernelI23Flash_bwd_kernel_traitsILi128ELi64ELi128ELi8ELi2ELi4ELi2ELb0ELb0EN7cutlass10bfloat16_tE19Flash_kernel_traitsILi128ELi64ELi128ELi8ES3_EELb0ELb1ELb0ELb0ELb0ELb1ELb0EEEvNS_16Flash_bwd_paramsE,"a",@progbits
	.sectionflags	@""
	.align	4
.nv.constant0._ZN5flash44flash_bwd_dq_dk_dv_loop_seqk_parallel_kernelI23Flash_bwd_kernel_traitsILi128ELi64ELi128ELi8ELi2ELi4ELi2ELb0ELb0EN7cutlass10bfloat16_tE19Flash_kernel_traitsILi128ELi64ELi128ELi8ES3_EELb0ELb1ELb0ELb0ELb0ELb1ELb0EEEvNS_16Flash_bwd_paramsE:
	.zero		1536


//--------------------- .nv.constant0._ZN5flash44flash_bwd_dq_dk_dv_loop_seqk_parallel_kernelI23Flash_bwd_kernel_traitsILi128ELi64ELi128ELi8ELi2ELi4ELi2ELb0ELb0EN7cutlass10bfloat16_tE19Flash_kernel_traitsILi128ELi64ELi128ELi8ES3_EELb0ELb1ELb0ELb1ELb0ELb0ELb0EEEvNS_16Flash_bwd_paramsE --------------------------
	.section	.nv.constant0._ZN5flash44flash_bwd_dq_dk_dv_loop_seqk_parallel_kernelI23Flash_bwd_kernel_traitsILi128ELi64ELi128ELi8ELi2ELi4ELi2ELb0ELb0EN7cutlass10bfloat16_tE19Flash_kernel_traitsILi128ELi64ELi128ELi8ES3_EELb0ELb1ELb0ELb1ELb0ELb0ELb0EEEvNS_16Flash_bwd_paramsE,"a",@progbits
	.sectionflags	@""
	.align	4
.nv.constant0._ZN5flash44flash_bwd_dq_dk_dv_loop_seqk_parallel_kernelI23Flash_bwd_kernel_traitsILi128ELi64ELi128ELi8ELi2ELi4ELi2ELb0ELb0EN7cutlass10bfloat16_tE19Flash_kernel_traitsILi128ELi64ELi128ELi8ES3_EELb0ELb1ELb0ELb1ELb0ELb0ELb0EEEvNS_16Flash_bwd_paramsE:
	.zero		1536


//--------------------- .nv.constant0._ZN5flash27flash_bwd_convert_dq_kernelI23Flash_bwd_kernel_traitsILi128ELi64ELi64ELi8ELi4ELi2ELi2ELb1ELb0EN7cutlass10bfloat16_tE19Flash_kernel_traitsILi128ELi64ELi64ELi8ES3_EEEEvNS_16Flash_bwd_paramsEi --------------------------
	.section	.nv.constant0._ZN5flash27flash_bwd_convert_dq_kernelI23Flash_bwd_kernel_traitsILi128ELi64ELi64ELi8ELi4ELi2ELi2ELb1ELb0EN7cutlass10bfloat16_tE19Flash_kernel_traitsILi128ELi64ELi64ELi8ES3_EEEEvNS_16Flash_bwd_paramsEi,"a",@progbits
	.sectionflags	@""
	.align	4
.nv.constant0._ZN5flash27flash_bwd_convert_dq_kernelI23Flash_bwd_kernel_traitsILi128ELi64ELi64ELi8ELi4ELi2ELi2ELb1ELb0EN7cutlass10bfloat16_tE19Flash_kernel_traitsILi128ELi64ELi64ELi8ES3_EEEEvNS_16Flash_bwd_paramsEi:
	.zero		1540


//--------------------- .nv.constant0._ZN5flash44flash_bwd_dq_dk_dv_loop_seqk_parallel_kernelI23Flash_bwd_kernel_traitsILi128ELi64ELi64ELi8ELi4ELi2ELi2ELb1ELb0EN7cutlass10bfloat16_tE19Flash_kernel_traitsILi128ELi64ELi64ELi8ES3_EELb1ELb1ELb0ELb0ELb0ELb0ELb0EEEvNS_16Flash_bwd_paramsE --------------------------
	.section	.nv.constant0._ZN5flash44flash_bwd_dq_dk_dv_loop_seqk_parallel_kernelI23Flash_bwd_kernel_traitsILi128ELi64ELi64ELi8ELi4ELi2ELi2ELb1ELb0EN7cutlass10bfloat16_tE19Flash_kernel_traitsILi128ELi64ELi64ELi8ES3_EELb1ELb1ELb0ELb0ELb0ELb0ELb0EEEvNS_16Flash_bwd_paramsE,"a",@progbits
	.sectionflags	@""
	.align	4
.nv.constant0._ZN5flash44flash_bwd_dq_dk_dv_loop_seqk_parallel_kernelI23Flash_bwd_kernel_traitsILi128ELi64ELi64ELi8ELi4ELi2ELi2ELb1ELb0EN7cutlass10bfloat16_tE19Flash_kernel_traitsILi128ELi64ELi64ELi8ES3_EELb1ELb1ELb0ELb0ELb0ELb0ELb0EEEvNS_16Flash_bwd_paramsE:
	.zero		1536


//--------------------- .nv.constant0._ZN5flash44flash_bwd_dq_dk_dv_loop_seqk_parallel_kernelI23Flash_bwd_kernel_traitsILi128ELi64ELi64ELi8ELi4ELi2ELi2ELb1ELb0EN7cutlass10bfloat16_tE19Flash_kernel_traitsILi128ELi64ELi64ELi8ES3_EELb0ELb1ELb0ELb0ELb0ELb0ELb1EEEvNS_16Flash_bwd_paramsE --------------------------
	.section	.nv.constant0._ZN5flash44flash_bwd_dq_dk_dv_loop_seqk_parallel_kernelI23Flash_bwd_kernel_traitsILi128ELi64ELi64ELi8ELi4ELi2ELi2ELb1ELb0EN7cutlass10bfloat16_tE19Flash_kernel_traitsILi128ELi64ELi64ELi8ES3_EELb0ELb1ELb0ELb0ELb0ELb0ELb1EEEvNS_16Flash_bwd_paramsE,"a",@progbits
	.sectionflags	@""
	.align	4
.nv.constant0._ZN5flash44flash_bwd_dq_dk_dv_loop_seqk_parallel_kernelI23Flash_bwd_kernel_traitsILi128ELi64ELi64ELi8ELi4ELi2ELi2ELb1ELb0EN7cutlass10bfloat16_tE19Flash_kernel_traitsILi128ELi64ELi64ELi8ES3_EELb0ELb1ELb0ELb0ELb0ELb0ELb1EEEvNS_16Flash_bwd_paramsE:
	.zero		1536


//--------------------- .nv.constant0._ZN5flash44flash_bwd_dq_dk_dv_loop_seqk_parallel_kernelI23Flash_bwd_kernel_traitsILi128ELi64ELi64ELi8ELi4ELi2ELi2ELb1ELb0EN7cutlass10bfloat16_tE19Flash_kernel_traitsILi128ELi64ELi64ELi8ES3_EELb1ELb1ELb0ELb0ELb1ELb1ELb0EEEvNS_16Flash_bwd_paramsE --------------------------
	.section	.nv.constant0._ZN5flash44flash_bwd_dq_dk_dv_loop_seqk_parallel_kernelI23Flash_bwd_kernel_traitsILi128ELi64ELi64ELi8ELi4ELi2ELi2ELb1ELb0EN7cutlass10bfloat16_tE19Flash_kernel_traitsILi128ELi64ELi64ELi8ES3_EELb1ELb1ELb0ELb0ELb1ELb1ELb0EEEvNS_16Flash_bwd_paramsE,"a",@progbits
	.sectionflags	@""
	.align	4
.nv.constant0._ZN5flash44flash_bwd_dq_dk_dv_loop_seqk_parallel_kernelI23Flash_bwd_kernel_traitsILi128ELi64ELi64ELi8ELi4ELi2ELi2ELb1ELb0EN7cutlass10bfloat16_tE19Flash_kernel_traitsILi128ELi64ELi64ELi8ES3_EELb1ELb1ELb0ELb0ELb1ELb1ELb0EEEvNS_16Flash_bwd_paramsE:
	.zero		1536


//--------------------- .nv.constant0._ZN5flash44flash_bwd_dq_dk_dv_loop_seqk_parallel_kernelI23Flash_bwd_kernel_traitsILi128ELi64ELi64ELi8ELi4ELi2ELi2ELb1ELb0EN7cutlass10bfloat16_tE19Flash_kernel_traitsILi128ELi64ELi64ELi8ES3_EELb0ELb1ELb0ELb0ELb1ELb1ELb1EEEvNS_16Flash_bwd_paramsE --------------------------
	.section	.nv.constant0._ZN5flash44flash_bwd_dq_dk_dv_loop_seqk_parallel_kernelI23Flash_bwd_kernel_traitsILi128ELi64ELi64ELi8ELi4ELi2ELi2ELb1ELb0EN7cutlass10bfloat16_tE19Flash_kernel_traitsILi128ELi64ELi64ELi8ES3_EELb0ELb1ELb0ELb0ELb1ELb1ELb1EEEvNS_16Flash_bwd_paramsE,"a",@progbits
	.sectionflags	@""
	.align	4
.nv.constant0._ZN5flash44flash_bwd_dq_dk_dv_loop_seqk_parallel_kernelI23Flash_bwd_kernel_traitsILi128ELi64ELi64ELi8ELi4ELi2ELi2ELb1ELb0EN7cutlass10bfloat16_tE19Flash_kernel_traitsILi128ELi64ELi64ELi8ES3_EELb0ELb1ELb0ELb0ELb1ELb1ELb1EEEvNS_16Flash_bwd_paramsE:
	.zero		1536


//--------------------- .nv.constant0._ZN5flash44flash_bwd_dq_dk_dv_loop_seqk_parallel_kernelI23Flash_bwd_kernel_traitsILi128ELi64ELi64ELi8ELi4ELi2ELi2ELb1ELb0EN7cutlass10bfloat16_tE19Flash_kernel_traitsILi128ELi64ELi64ELi8ES3_EELb1ELb1ELb0ELb0ELb0ELb1ELb0EEEvNS_16Flash_bwd_paramsE --------------------------
	.section	.nv.constant0._ZN5flash44flash_bwd_dq_dk_dv_loop_seqk_parallel_kernelI23Flash_bwd_kernel_traitsILi128ELi64ELi64ELi8ELi4ELi2ELi2ELb1ELb0EN7cutlass10bfloat16_tE19Flash_kernel_traitsILi128ELi64ELi64ELi8ES3_EELb1ELb1ELb0ELb0ELb0ELb1ELb0EEEvNS_16Flash_bwd_paramsE,"a",@progbits
	.sectionflags	@""
	.align	4
.nv.constant0._ZN5flash44flash_bwd_dq_dk_dv_loop_seqk_parallel_kernelI23Flash_bwd_kernel_traitsILi128ELi64ELi64ELi8ELi4ELi2ELi2ELb1ELb0EN7cutlass10bfloat16_tE19Flash_kernel_traitsILi128ELi64ELi64ELi8ES3_EELb1ELb1ELb0ELb0ELb0ELb1ELb0EEEvNS_16Flash_bwd_paramsE:
	.zero		1536


//--------------------- .nv.constant0._ZN5flash44flash_bwd_dq_dk_dv_loop_seqk_parallel_kernelI23Flash_bwd_kernel_traitsILi128ELi64ELi64ELi8ELi4ELi2ELi2ELb1ELb0EN7cutlass10bfloat16_tE19Flash_kernel_traitsILi128ELi64ELi64ELi8ES3_EELb0ELb1ELb0ELb0ELb0ELb1ELb1EEEvNS_16Flash_bwd_paramsE --------------------------
	.section	.nv.constant0._ZN5flash44flash_bwd_dq_dk_dv_loop_seqk_parallel_kernelI23Flash_bwd_kernel_traitsILi128ELi64ELi64ELi8ELi4ELi2ELi2ELb1ELb0EN7cutlass10bfloat16_tE19Flash_kernel_traitsILi128ELi64ELi64ELi8ES3_EELb0ELb1ELb0ELb0ELb0ELb1ELb1EEEvNS_16Flash_bwd_paramsE,"a",@progbits
	.sectionflags	@""
	.align	4
.nv.constant0._ZN5flash44flash_bwd_dq_dk_dv_loop_seqk_parallel_kernelI23Flash_bwd_kernel_traitsILi128ELi64ELi64ELi8ELi4ELi2ELi2ELb1ELb0EN7cutlass10bfloat16_tE19Flash_kernel_traitsILi128ELi64ELi64ELi8ES3_EELb0ELb1ELb0ELb0ELb0ELb1ELb1EEEvNS_16Flash_bwd_paramsE:
	.zero		1536


//--------------------- .nv.constant0._ZN5flash44flash_bwd_dq_dk_dv_loop_seqk_parallel_kernelI23Flash_bwd_kernel_traitsILi128ELi64ELi64ELi8ELi4ELi2ELi2ELb1ELb0EN7cutlass10bfloat16_tE19Flash_kernel_traitsILi128ELi64ELi64ELi8ES3_EELb1ELb1ELb0ELb1ELb0ELb0ELb0EEEvNS_16Flash_bwd_paramsE --------------------------
	.section	.nv.constant0._ZN5flash44flash_bwd_dq_dk_dv_loop_seqk_parallel_kernelI23Flash_bwd_kernel_traitsILi128ELi64ELi64ELi8ELi4ELi2ELi2ELb1ELb0EN7cutlass10bfloat16_tE19Flash_kernel_traitsILi128ELi64ELi64ELi8ES3_EELb1ELb1ELb0ELb1ELb0ELb0ELb0EEEvNS_16Flash_bwd_paramsE,"a",@progbits
	.sectionflags	@""
	.align	4
.nv.constant0._ZN5flash44flash_bwd_dq_dk_dv_loop_seqk_parallel_kernelI23Flash_bwd_kernel_traitsILi128ELi64ELi64ELi8ELi4ELi2ELi2ELb1ELb0EN7cutlass10bfloat16_tE19Flash_kernel_traitsILi128ELi64ELi64ELi8ES3_EELb1ELb1ELb0ELb1ELb0ELb0ELb0EEEvNS_16Flash_bwd_paramsE:
	.zero		1536


//--------------------- .nv.constant0._ZN5flash44flash_bwd_dq_dk_dv_loop_seqk_parallel_kernelI23Flash_bwd_kernel_traitsILi128ELi64ELi64ELi8ELi4ELi2ELi2ELb1ELb0EN7cutlass10bfloat16_tE19Flash_kernel_traitsILi128ELi64ELi64ELi8ES3_EELb0ELb1ELb0ELb1ELb0ELb0ELb1EEEvNS_16Flash_bwd_paramsE --------------------------
	.section	.nv.constant0._ZN5flash44flash_bwd_dq_dk_dv_loop_seqk_parallel_kernelI23Flash_bwd_kernel_traitsILi128ELi64ELi64ELi8ELi4ELi2ELi2ELb1ELb0EN7cutlass10bfloat16_tE19Flash_kernel_traitsILi128ELi64ELi64ELi8ES3_EELb0ELb1ELb0ELb1ELb0ELb0ELb1EEEvNS_16Flash_bwd_paramsE,"a",@progbits
	.sectionflags	@""
	.align	4
.nv.constant0._ZN5flash44flash_bwd_dq_dk_dv_loop_seqk_parallel_kernelI23Flash_bwd_kernel_traitsILi128ELi64ELi64ELi8ELi4ELi2ELi2ELb1ELb0EN7cutlass10bfloat16_tE19Flash_kernel_traitsILi128ELi64ELi64ELi8ES3_EELb0ELb1ELb0ELb1ELb0ELb0ELb1EEEvNS_16Flash_bwd_paramsE:
	.zero		1536


//--------------------- .nv.constant0._ZN5flash25flash_bwd_dot_do_o_kernelILb0E23Flash_bwd_kernel_traitsILi128ELi64ELi64ELi8ELi4ELi2ELi2ELb1ELb0EN7cutlass10bfloat16_tE19Flash_kernel_traitsILi128ELi64ELi64ELi8ES3_EEEEvNS_16Flash_bwd_paramsE --------------------------
	.section	.nv.constant0._ZN5flash25flash_bwd_dot_do_o_kernelILb0E23Flash_bwd_kernel_traitsILi128ELi64ELi64ELi8ELi4ELi2ELi2ELb1ELb0EN7cutlass10bfloat16_tE19Flash_kernel_traitsILi128ELi64ELi64ELi8ES3_EEEEvNS_16Flash_bwd_paramsE,"a",@progbits
	.sectionflags	@""
	.align	4
.nv.constant0._ZN5flash25flash_bwd_dot_do_o_kernelILb0E23Flash_bwd_kernel_traitsILi128ELi64ELi64ELi8ELi4ELi2ELi2ELb1ELb0EN7cutlass10bfloat16_tE19Flash_kernel_traitsILi128ELi64ELi64ELi8ES3_EEEEvNS_16Flash_bwd_paramsE:
	.zero		1536


//--------------------- .nv.constant0._ZN5flash25flash_bwd_dot_do_o_kernelILb1E23Flash_bwd_kernel_traitsILi128ELi64ELi64ELi8ELi4ELi2ELi2ELb1ELb0EN7cutlass10bfloat16_tE19Flash_kernel_traitsILi128ELi64ELi64ELi8ES3_EEEEvNS_16Flash_bwd_paramsE --------------------------
	.section	.nv.constant0._ZN5flash25flash_bwd_dot_do_o_kernelILb1E23Flash_bwd_kernel_traitsILi128ELi64ELi64ELi8ELi4ELi2ELi2ELb1ELb0EN7cutlass10bfloat16_tE19Flash_kernel_traitsILi128ELi64ELi64ELi8ES3_EEEEvNS_16Flash_bwd_paramsE,"a",@progbits
	.sectionflags	@""
	.align	4
.nv.constant0._ZN5flash25flash_bwd_dot_do_o_kernelILb1E23Flash_bwd_kernel_traitsILi128ELi64ELi64ELi8ELi4ELi2ELi2ELb1ELb0EN7cutlass10bfloat16_tE19Flash_kernel_traitsILi128ELi64ELi64ELi8ES3_EEEEvNS_16Flash_bwd_paramsE:
	.zero		1536


//--------------------- .nv.constant0._ZN5flash27flash_bwd_convert_dq_kernelI23Flash_bwd_kernel_traitsILi128ELi64ELi128ELi8ELi2ELi4ELi2ELb0ELb0EN7cutlass10bfloat16_tE19Flash_kernel_traitsILi128ELi64ELi128ELi8ES3_EEEEvNS_16Flash_bwd_paramsEi --------------------------
	.section	.nv.constant0._ZN5flash27flash_bwd_convert_dq_kernelI23Flash_bwd_kernel_traitsILi128ELi64ELi128ELi8ELi2ELi4ELi2ELb0ELb0EN7cutlass10bfloat16_tE19Flash_kernel_traitsILi128ELi64ELi128ELi8ES3_EEEEvNS_16Flash_bwd_paramsEi,"a",@progbits
	.sectionflags	@""
	.align	4
.nv.constant0._ZN5flash27flash_bwd_convert_dq_kernelI23Flash_bwd_kernel_traitsILi128ELi64ELi128ELi8ELi2ELi4ELi2ELb0ELb0EN7cutlass10bfloat16_tE19Flash_kernel_traitsILi128ELi64ELi128ELi8ES3_EEEEvNS_16Flash_bwd_paramsEi:
	.zero		1540


//--------------------- .nv.constant0._ZN5flash44flash_bwd_dq_dk_dv_loop_seqk_parallel_kernelI23Flash_bwd_kernel_traitsILi128ELi64ELi128ELi8ELi2ELi4ELi2ELb0ELb0EN7cutlass10bfloat16_tE19Flash_kernel_traitsILi128ELi64ELi128ELi8ES3_EELb1ELb1ELb0ELb0ELb0ELb0ELb0EEEvNS_16Flash_bwd_paramsE --------------------------
	.section	.nv.constant0._ZN5flash44flash_bwd_dq_dk_dv_loop_seqk_parallel_kernelI23Flash_bwd_kernel_traitsILi128ELi64ELi128ELi8ELi2ELi4ELi2ELb0ELb0EN7cutlass10bfloat16_tE19Flash_kernel_traitsILi128ELi64ELi128ELi8ES3_EELb1ELb1ELb0ELb0ELb0ELb0ELb0EEEvNS_16Flash_bwd_paramsE,"a",@progbits
	.sectionflags	@""
	.align	4
.nv.constant0._ZN5flash44flash_bwd_dq_dk_dv_loop_seqk_parallel_kernelI23Flash_bwd_kernel_traitsILi128ELi64ELi128ELi8ELi2ELi4ELi2ELb0ELb0EN7cutlass10bfloat16_tE19Flash_kernel_traitsILi128ELi64ELi128ELi8ES3_EELb1ELb1ELb0ELb0ELb0ELb0ELb0EEEvNS_16Flash_bwd_paramsE:
	.zero		1536


//--------------------- .nv.constant0._ZN5flash44flash_bwd_dq_dk_dv_loop_seqk_parallel_kernelI23Flash_bwd_kernel_traitsILi128ELi64ELi128ELi8ELi2ELi4ELi2ELb0ELb0EN7cutlass10bfloat16_tE19Flash_kernel_traitsILi128ELi64ELi128ELi8ES3_EELb0ELb1ELb0ELb0ELb0ELb0ELb1EEEvNS_16Flash_bwd_paramsE --------------------------
	.section	.nv.constant0._ZN5flash44flash_bwd_dq_dk_dv_loop_seqk_parallel_kernelI23Flash_bwd_kernel_traitsILi128ELi64ELi128ELi8ELi2ELi4ELi2ELb0ELb0EN7cutlass10bfloat16_tE19Flash_kernel_traitsILi128ELi64ELi128ELi8ES3_EELb0ELb1ELb0ELb0ELb0ELb0ELb1EEEvNS_16Flash_bwd_paramsE,"a",@progbits
	.sectionflags	@""
	.align	4
.nv.constant0._ZN5flash44flash_bwd_dq_dk_dv_loop_seqk_parallel_kernelI23Flash_bwd_kernel_traitsILi128ELi64ELi128ELi8ELi2ELi4ELi2ELb0ELb0EN7cutlass10bfloat16_tE19Flash_kernel_traitsILi128ELi64ELi128ELi8ES3_EELb0ELb1ELb0ELb0ELb0ELb0ELb1EEEvNS_16Flash_bwd_paramsE:
	.zero		1536


//--------------------- .nv.constant0._ZN5flash44flash_bwd_dq_dk_dv_loop_seqk_parallel_kernelI23Flash_bwd_kernel_traitsILi128ELi64ELi128ELi8ELi2ELi4ELi2ELb0ELb0EN7cutlass10bfloat16_tE19Flash_kernel_traitsILi128ELi64ELi128ELi8ES3_EELb1ELb1ELb0ELb0ELb1ELb1ELb0EEEvNS_16Flash_bwd_paramsE --------------------------
	.section	.nv.constant0._ZN5flash44flash_bwd_dq_dk_dv_loop_seqk_parallel_kernelI23Flash_bwd_kernel_traitsILi128ELi64ELi128ELi8ELi2ELi4ELi2ELb0ELb0EN7cutlass10bfloat16_tE19Flash_kernel_traitsILi128ELi64ELi128ELi8ES3_EELb1ELb1ELb0ELb0ELb1ELb1ELb0EEEvNS_16Flash_bwd_paramsE,"a",@progbits
	.sectionflags	@""
	.align	4
.nv.constant0._ZN5flash44flash_bwd_dq_dk_dv_loop_seqk_parallel_kernelI23Flash_bwd_kernel_traitsILi128ELi64ELi128ELi8ELi2ELi4ELi2ELb0ELb0EN7cutlass10bfloat16_tE19Flash_kernel_traitsILi128ELi64ELi128ELi8ES3_EELb1ELb1ELb0ELb0ELb1ELb1ELb0EEEvNS_16Flash_bwd_paramsE:
	.zero		1536


//--------------------- .nv.constant0._ZN5flash44flash_bwd_dq_dk_dv_loop_seqk_parallel_kernelI23Flash_bwd_kernel_traitsILi128ELi64ELi128ELi8ELi2ELi4ELi2ELb0ELb0EN7cutlass10bfloat16_tE19Flash_kernel_traitsILi128ELi64ELi128ELi8ES3_EELb0ELb1ELb0ELb0ELb1ELb1ELb1EEEvNS_16Flash_bwd_paramsE --------------------------
	.section	.nv.constant0._ZN5flash44flash_bwd_dq_dk_dv_loop_seqk_parallel_kernelI23Flash_bwd_kernel_traitsILi128ELi64ELi128ELi8ELi2ELi4ELi2ELb0ELb0EN7cutlass10bfloat16_tE19Flash_kernel_traitsILi128ELi64ELi128ELi8ES3_EELb0ELb1ELb0ELb0ELb1ELb1ELb1EEEvNS_16Flash_bwd_paramsE,"a",@progbits
	.sectionflags	@""
	.align	4
.nv.constant0._ZN5flash44flash_bwd_dq_dk_dv_loop_seqk_parallel_kernelI23Flash_bwd_kernel_traitsILi128ELi64ELi128ELi8ELi2ELi4ELi2ELb0ELb0EN7cutlass10bfloat16_tE19Flash_kernel_traitsILi128ELi64ELi128ELi8ES3_EELb0ELb1ELb0ELb0ELb1ELb1ELb1EEEvNS_16Flash_bwd_paramsE:
	.zero		1536


//--------------------- .nv.constant0._ZN5flash44flash_bwd_dq_dk_dv_loop_seqk_parallel_kernelI23Flash_bwd_kernel_traitsILi128ELi64ELi128ELi8ELi2ELi4ELi2ELb0ELb0EN7cutlass10bfloat16_tE19Flash_kernel_traitsILi128ELi64ELi128ELi8ES3_EELb1ELb1ELb0ELb0ELb0ELb1ELb0EEEvNS_16Flash_bwd_paramsE --------------------------
	.section	.nv.constant0._ZN5flash44flash_bwd_dq_dk_dv_loop_seqk_parallel_kernelI23Flash_bwd_kernel_traitsILi128ELi64ELi128ELi8ELi2ELi4ELi2ELb0ELb0EN7cutlass10bfloat16_tE19Flash_kernel_traitsILi128ELi64ELi128ELi8ES3_EELb1ELb1ELb0ELb0ELb0ELb1ELb0EEEvNS_16Flash_bwd_paramsE,"a",@progbits
	.sectionflags	@""
	.align	4
.nv.constant0._ZN5flash44flash_bwd_dq_dk_dv_loop_seqk_parallel_kernelI23Flash_bwd_kernel_traitsILi128ELi64ELi128ELi8ELi2ELi4ELi2ELb0ELb0EN7cutlass10bfloat16_tE19Flash_kernel_traitsILi128ELi64ELi128ELi8ES3_EELb1ELb1ELb0ELb0ELb0ELb1ELb0EEEvNS_16Flash_bwd_paramsE:
	.zero		1536


//--------------------- .nv.constant0._ZN5flash44flash_bwd_dq_dk_dv_loop_seqk_parallel_kernelI23Flash_bwd_kernel_traitsILi128ELi64ELi128ELi8ELi2ELi4ELi2ELb0ELb0EN7cutlass10bfloat16_tE19Flash_kernel_traitsILi128ELi64ELi128ELi8ES3_EELb0ELb1ELb0ELb0ELb0ELb1ELb1EEEvNS_16Flash_bwd_paramsE --------------------------
	.section	.nv.constant0._ZN5flash44flash_bwd_dq_dk_dv_loop_seqk_parallel_kernelI23Flash_bwd_kernel_traitsILi128ELi64ELi128ELi8ELi2ELi4ELi2ELb0ELb0EN7cutlass10bfloat16_tE19Flash_kernel_traitsILi128ELi64ELi128ELi8ES3_EELb0ELb1ELb0ELb0ELb0ELb1ELb1EEEvNS_16Flash_bwd_paramsE,"a",@progbits
	.sectionflags	@""
	.align	4
.nv.constant0._ZN5flash44flash_bwd_dq_dk_dv_loop_seqk_parallel_kernelI23Flash_bwd_kernel_traitsILi128ELi64ELi128ELi8ELi2ELi4ELi2ELb0ELb0EN7cutlass10bfloat16_tE19Flash_kernel_traitsILi128ELi64ELi128ELi8ES3_EELb0ELb1ELb0ELb0ELb0ELb1ELb1EEEvNS_16Flash_bwd_paramsE:
	.zero		1536


//--------------------- .nv.constant0._ZN5flash44flash_bwd_dq_dk_dv_loop_seqk_parallel_kernelI23Flash_bwd_kernel_traitsILi128ELi64ELi128ELi8ELi2ELi4ELi2ELb0ELb0EN7cutlass10bfloat16_tE19Flash_kernel_traitsILi128ELi64ELi128ELi8ES3_EELb1ELb1ELb0ELb1ELb0ELb0ELb0EEEvNS_16Flash_bwd_paramsE --------------------------
	.section	.nv.constant0._ZN5flash44flash_bwd_dq_dk_dv_loop_seqk_parallel_kernelI23Flash_bwd_kernel_traitsILi128ELi64ELi128ELi8ELi2ELi4ELi2ELb0ELb0EN7cutlass10bfloat16_tE19Flash_kernel_traitsILi128ELi64ELi128ELi8ES3_EELb1ELb1ELb0ELb1ELb0ELb0ELb0EEEvNS_16Flash_bwd_paramsE,"a",@progbits
	.sectionflags	@""
	.align	4
.nv.constant0._ZN5flash44flash_bwd_dq_dk_dv_loop_seqk_parallel_kernelI23Flash_bwd_kernel_traitsILi128ELi64ELi128ELi8ELi2ELi4ELi2ELb0ELb0EN7cutlass10bfloat16_tE19Flash_kernel_traitsILi128ELi64ELi128ELi8ES3_EELb1ELb1ELb0ELb1ELb0ELb0ELb0EEEvNS_16Flash_bwd_paramsE:
	.zero		1536


//--------------------- .nv.constant0._ZN5flash44flash_bwd_dq_dk_dv_loop_seqk_parallel_kernelI23Flash_bwd_kernel_traitsILi128ELi64ELi128ELi8ELi2ELi4ELi2ELb0ELb0EN7cutlass10bfloat16_tE19Flash_kernel_traitsILi128ELi64ELi128ELi8ES3_EELb0ELb1ELb0ELb1ELb0ELb0ELb1EEEvNS_16Flash_bwd_paramsE --------------------------
	.section	.nv.constant0._ZN5flash44flash_bwd_dq_dk_dv_loop_seqk_parallel_kernelI23Flash_bwd_kernel_traitsILi128ELi64ELi128ELi8ELi2ELi4ELi2ELb0ELb0EN7cutlass10bfloat16_tE19Flash_kernel_traitsILi128ELi64ELi128ELi8ES3_EELb0ELb1ELb0ELb1ELb0ELb0ELb1EEEvNS_16Flash_bwd_paramsE,"a",@progbits
	.sectionflags	@""
	.align	4
.nv.constant0._ZN5flash44flash_bwd_dq_dk_dv_loop_seqk_parallel_kernelI23Flash_bwd_kernel_traitsILi128ELi64ELi128ELi8ELi2ELi4ELi2ELb0ELb0EN7cutlass10bfloat16_tE19Flash_kernel_traitsILi128ELi64ELi128ELi8ES3_EELb0ELb1ELb0ELb1ELb0ELb0ELb1EEEvNS_16Flash_bwd_paramsE:
	.zero		1536


//--------------------- .nv.constant0._ZN5flash25flash_bwd_dot_do_o_kernelILb0E23Flash_bwd_kernel_traitsILi128ELi64ELi128ELi8ELi2ELi4ELi2ELb0ELb0EN7cutlass10bfloat16_tE19Flash_kernel_traitsILi128ELi64ELi128ELi8ES3_EEEEvNS_16Flash_bwd_paramsE --------------------------
	.section	.nv.constant0._ZN5flash25flash_bwd_dot_do_o_kernelILb0E23Flash_bwd_kernel_traitsILi128ELi64ELi128ELi8ELi2ELi4ELi2ELb0ELb0EN7cutlass10bfloat16_tE19Flash_kernel_traitsILi128ELi64ELi128ELi8ES3_EEEEvNS_16Flash_bwd_paramsE,"a",@progbits
	.sectionflags	@""
	.align	4
.nv.constant0._ZN5flash25flash_bwd_dot_do_o_kernelILb0E23Flash_bwd_kernel_traitsILi128ELi64ELi128ELi8ELi2ELi4ELi2ELb0ELb0EN7cutlass10bfloat16_tE19Flash_kernel_traitsILi128ELi64ELi128ELi8ES3_EEEEvNS_16Flash_bwd_paramsE:
	.zero		1536


//--------------------- .nv.constant0._ZN5flash25flash_bwd_dot_do_o_kernelILb1E23Flash_bwd_kernel_traitsILi128ELi64ELi128ELi8ELi2ELi4ELi2ELb0ELb0EN7cutlass10bfloat16_tE19Flash_kernel_traitsILi128ELi64ELi128ELi8ES3_EEEEvNS_16Flash_bwd_paramsE --------------------------
	.section	.nv.constant0._ZN5flash25flash_bwd_dot_do_o_kernelILb1E23Flash_bwd_kernel_traitsILi128ELi64ELi128ELi8ELi2ELi4ELi2ELb0ELb0EN7cutlass10bfloat16_tE19Flash_kernel_traitsILi128ELi64ELi128ELi8ES3_EEEEvNS_16Flash_bwd_paramsE,"a",@progbits
	.sectionflags	@""
	.align	4
.nv.constant0._ZN5flash25flash_bwd_dot_do_o_kernelILb1E23Flash_bwd_kernel_traitsILi128ELi64ELi128ELi8ELi2ELi4ELi2ELb0ELb0EN7cutlass10bfloat16_tE19Flash_kernel_traitsILi128ELi64ELi128ELi8ES3_EEEEvNS_16Flash_bwd_paramsE:
	.zero		1536


//--------------------- SYMBOLS --------------------------

	.type		.nv.reservedSmem.offset0,@object
	.size		.nv.reservedSmem.offset0,0x4
	.type		.nv.reservedSmem.cap,@object
	.size		.nv.reservedSmem.cap,0x4
